//
// Generated by NVIDIA NVVM Compiler
//
// Compiler Build ID: CL-36424714
// Cuda compilation tools, release 13.0, V13.0.88
// Based on NVVM 20.0.0
//

.version 9.0
.target sm_100
.address_size 64

	// .globl	_Z6warmupv
// _ZZ26Filter3x3_Input7x7_Stride1PKfS0_PfiiiiiiiiiiiiiffE10filterData has been demoted
// _ZZ26Filter3x3_Input7x7_Stride1PKfS0_PfiiiiiiiiiiiiiffE9inputData has been demoted
// _ZZ26Filter5x5_Input7x7_Stride1PKfS0_PfiiiiiiiiiiiiiffE10filterData has been demoted
// _ZZ26Filter5x5_Input7x7_Stride1PKfS0_PfiiiiiiiiiiiiiffE9inputData has been demoted
// _ZZ28Filter3x3_Input14x14_Stride1PKfS0_PfiiiiiiiiiiiiiffE10filterData has been demoted
// _ZZ28Filter3x3_Input14x14_Stride1PKfS0_PfiiiiiiiiiiiiiffE9inputData has been demoted
// _ZZ28Filter3x3_Input14x14_Stride2PKfS0_PfiiiiiiiiiiiiiffE10filterData has been demoted
// _ZZ28Filter3x3_Input14x14_Stride2PKfS0_PfiiiiiiiiiiiiiffE9inputData has been demoted
// _ZZ28Filter5x5_Input14x14_Stride1PKfS0_PfiiiiiiiiiiiiiffE10filterData has been demoted
// _ZZ28Filter5x5_Input14x14_Stride1PKfS0_PfiiiiiiiiiiiiiffE9inputData has been demoted
// _ZZ28Filter5x5_Input14x14_Stride2PKfS0_PfiiiiiiiiiiiiiffE10filterData has been demoted
// _ZZ28Filter5x5_Input14x14_Stride2PKfS0_PfiiiiiiiiiiiiiffE9inputData has been demoted
// _ZZ28Filter3x3_Input28x28_Stride1PKfS0_PfiiiiiiiiiiiiiffE10filterData has been demoted
// _ZZ28Filter3x3_Input28x28_Stride1PKfS0_PfiiiiiiiiiiiiiffE9inputData has been demoted
// _ZZ28Filter3x3_Input28x28_Stride2PKfS0_PfiiiiiiiiiiiiiffE10filterData has been demoted
// _ZZ28Filter3x3_Input28x28_Stride2PKfS0_PfiiiiiiiiiiiiiffE9inputData has been demoted
// _ZZ28Filter5x5_Input28x28_Stride1PKfS0_PfiiiiiiiiiiiiiffE10filterData has been demoted
// _ZZ28Filter5x5_Input28x28_Stride1PKfS0_PfiiiiiiiiiiiiiffE9inputData has been demoted
// _ZZ28Filter3x3_Input56x56_Stride1PKfS0_PfiiiiiiiiiiiiiffE10filterData has been demoted
// _ZZ28Filter3x3_Input56x56_Stride1PKfS0_PfiiiiiiiiiiiiiffE9inputData has been demoted
// _ZZ28Filter3x3_Input56x56_Stride2PKfS0_PfiiiiiiiiiiiiiffE10filterData has been demoted
// _ZZ28Filter3x3_Input56x56_Stride2PKfS0_PfiiiiiiiiiiiiiffE9inputData has been demoted
// _ZZ28Filter5x5_Input56x56_Stride2PKfS0_PfiiiiiiiiiiiiiffE10filterData has been demoted
// _ZZ28Filter5x5_Input56x56_Stride2PKfS0_PfiiiiiiiiiiiiiffE9inputData has been demoted
// _ZZ30Filter3x3_Input112x112_Stride1PKfS0_PfiiiiiiiiiiiiiffE10filterData has been demoted
// _ZZ30Filter3x3_Input112x112_Stride1PKfS0_PfiiiiiiiiiiiiiffE9inputData has been demoted
// _ZZ30Filter3x3_Input112x112_Stride2PKfS0_PfiiiiiiiiiiiiiffE10filterData has been demoted
// _ZZ30Filter3x3_Input112x112_Stride2PKfS0_PfiiiiiiiiiiiiiffE9inputData has been demoted

.visible .entry _Z6warmupv()
{


	ret;

}
	// .globl	_Z26Filter3x3_Input7x7_Stride1PKfS0_Pfiiiiiiiiiiiiiff
.visible .entry _Z26Filter3x3_Input7x7_Stride1PKfS0_Pfiiiiiiiiiiiiiff(
	.param .u64 .ptr .align 1 _Z26Filter3x3_Input7x7_Stride1PKfS0_Pfiiiiiiiiiiiiiff_param_0,
	.param .u64 .ptr .align 1 _Z26Filter3x3_Input7x7_Stride1PKfS0_Pfiiiiiiiiiiiiiff_param_1,
	.param .u64 .ptr .align 1 _Z26Filter3x3_Input7x7_Stride1PKfS0_Pfiiiiiiiiiiiiiff_param_2,
	.param .u32 _Z26Filter3x3_Input7x7_Stride1PKfS0_Pfiiiiiiiiiiiiiff_param_3,
	.param .u32 _Z26Filter3x3_Input7x7_Stride1PKfS0_Pfiiiiiiiiiiiiiff_param_4,
	.param .u32 _Z26Filter3x3_Input7x7_Stride1PKfS0_Pfiiiiiiiiiiiiiff_param_5,
	.param .u32 _Z26Filter3x3_Input7x7_Stride1PKfS0_Pfiiiiiiiiiiiiiff_param_6,
	.param .u32 _Z26Filter3x3_Input7x7_Stride1PKfS0_Pfiiiiiiiiiiiiiff_param_7,
	.param .u32 _Z26Filter3x3_Input7x7_Stride1PKfS0_Pfiiiiiiiiiiiiiff_param_8,
	.param .u32 _Z26Filter3x3_Input7x7_Stride1PKfS0_Pfiiiiiiiiiiiiiff_param_9,
	.param .u32 _Z26Filter3x3_Input7x7_Stride1PKfS0_Pfiiiiiiiiiiiiiff_param_10,
	.param .u32 _Z26Filter3x3_Input7x7_Stride1PKfS0_Pfiiiiiiiiiiiiiff_param_11,
	.param .u32 _Z26Filter3x3_Input7x7_Stride1PKfS0_Pfiiiiiiiiiiiiiff_param_12,
	.param .u32 _Z26Filter3x3_Input7x7_Stride1PKfS0_Pfiiiiiiiiiiiiiff_param_13,
	.param .u32 _Z26Filter3x3_Input7x7_Stride1PKfS0_Pfiiiiiiiiiiiiiff_param_14,
	.param .u32 _Z26Filter3x3_Input7x7_Stride1PKfS0_Pfiiiiiiiiiiiiiff_param_15,
	.param .f32 _Z26Filter3x3_Input7x7_Stride1PKfS0_Pfiiiiiiiiiiiiiff_param_16,
	.param .f32 _Z26Filter3x3_Input7x7_Stride1PKfS0_Pfiiiiiiiiiiiiiff_param_17
)
{
	.reg .pred 	%p<2>;
	.reg .b32 	%r<64>;
	.reg .b32 	%f<106>;
	.reg .b64 	%rd<24>;
	// demoted variable
	.shared .align 4 .b8 _ZZ26Filter3x3_Input7x7_Stride1PKfS0_PfiiiiiiiiiiiiiffE10filterData[1152];
	// demoted variable
	.shared .align 4 .b8 _ZZ26Filter3x3_Input7x7_Stride1PKfS0_PfiiiiiiiiiiiiiffE9inputData[8064];
	ld.param.u64 	%rd4, [_Z26Filter3x3_Input7x7_Stride1PKfS0_Pfiiiiiiiiiiiiiff_param_1];
	ld.param.u32 	%r6, [_Z26Filter3x3_Input7x7_Stride1PKfS0_Pfiiiiiiiiiiiiiff_param_4];
	ld.param.u32 	%r7, [_Z26Filter3x3_Input7x7_Stride1PKfS0_Pfiiiiiiiiiiiiiff_param_5];
	ld.param.u32 	%r8, [_Z26Filter3x3_Input7x7_Stride1PKfS0_Pfiiiiiiiiiiiiiff_param_6];
	ld.param.u32 	%r9, [_Z26Filter3x3_Input7x7_Stride1PKfS0_Pfiiiiiiiiiiiiiff_param_8];
	ld.param.u32 	%r10, [_Z26Filter3x3_Input7x7_Stride1PKfS0_Pfiiiiiiiiiiiiiff_param_9];
	ld.param.u32 	%r11, [_Z26Filter3x3_Input7x7_Stride1PKfS0_Pfiiiiiiiiiiiiiff_param_11];
	ld.param.u32 	%r12, [_Z26Filter3x3_Input7x7_Stride1PKfS0_Pfiiiiiiiiiiiiiff_param_12];
	ld.param.u32 	%r13, [_Z26Filter3x3_Input7x7_Stride1PKfS0_Pfiiiiiiiiiiiiiff_param_13];
	ld.param.u32 	%r14, [_Z26Filter3x3_Input7x7_Stride1PKfS0_Pfiiiiiiiiiiiiiff_param_14];
	ld.param.f32 	%f1, [_Z26Filter3x3_Input7x7_Stride1PKfS0_Pfiiiiiiiiiiiiiff_param_16];
	ld.param.f32 	%f2, [_Z26Filter3x3_Input7x7_Stride1PKfS0_Pfiiiiiiiiiiiiiff_param_17];
	cvta.to.global.u64 	%rd5, %rd4;
	mov.u32 	%r15, %ntid.x;
	mov.u32 	%r16, %ntid.y;
	mul.lo.s32 	%r1, %r15, %r16;
	shl.b32 	%r2, %r14, 1;
	mov.u32 	%r17, %ctaid.y;
	shl.b32 	%r3, %r17, 5;
	mul.lo.s32 	%r18, %r9, %r3;
	mov.u32 	%r4, %tid.x;
	mad.lo.s32 	%r19, %r18, %r10, %r4;
	mul.wide.s32 	%rd6, %r19, 4;
	add.s64 	%rd1, %rd5, %rd6;
	ld.global.f32 	%f3, [%rd1];
	shl.b32 	%r20, %r4, 2;
	mov.u32 	%r21, _ZZ26Filter3x3_Input7x7_Stride1PKfS0_PfiiiiiiiiiiiiiffE10filterData;
	add.s32 	%r5, %r21, %r20;
	st.shared.f32 	[%r5], %f3;
	sub.s32 	%r22, 288, %r1;
	setp.ge.u32 	%p1, %r4, %r22;
	@%p1 bra 	$L__BB1_2;
	shl.b32 	%r23, %r1, 2;
	cvt.u64.u32 	%rd7, %r23;
	add.s64 	%rd8, %rd1, %rd7;
	ld.global.f32 	%f4, [%rd8];
	add.s32 	%r24, %r5, %r23;
	st.shared.f32 	[%r24], %f4;
$L__BB1_2:
	ld.param.u64 	%rd23, [_Z26Filter3x3_Input7x7_Stride1PKfS0_Pfiiiiiiiiiiiiiff_param_2];
	ld.param.u64 	%rd22, [_Z26Filter3x3_Input7x7_Stride1PKfS0_Pfiiiiiiiiiiiiiff_param_0];
	add.s32 	%r25, %r2, %r8;
	cvta.to.global.u64 	%rd9, %rd22;
	cvta.to.global.u64 	%rd10, %rd23;
	mul.lo.s32 	%r26, %r25, %r4;
	shl.b32 	%r27, %r26, 2;
	mov.u32 	%r28, _ZZ26Filter3x3_Input7x7_Stride1PKfS0_PfiiiiiiiiiiiiiffE9inputData;
	add.s32 	%r29, %r28, %r27;
	mov.b32 	%r30, 0;
	st.shared.u32 	[%r29], %r30;
	shl.b32 	%r31, %r25, 2;
	add.s32 	%r32, %r29, %r31;
	st.shared.u32 	[%r32+-4], %r30;
	bar.sync 	0;
	mov.u32 	%r33, %ctaid.x;
	mad.lo.s32 	%r34, %r6, %r33, %r3;
	mul.lo.s32 	%r35, %r8, %r7;
	mad.lo.s32 	%r36, %r35, %r34, %r4;
	div.u32 	%r37, %r4, %r8;
	shl.b32 	%r38, %r37, 1;
	add.s32 	%r39, %r38, %r4;
	mul.wide.s32 	%rd11, %r36, 4;
	add.s64 	%rd12, %rd9, %rd11;
	ld.global.f32 	%f5, [%rd12];
	shl.b32 	%r40, %r39, 2;
	add.s32 	%r41, %r28, %r40;
	st.shared.f32 	[%r41+4], %f5;
	ld.global.f32 	%f6, [%rd12+896];
	st.shared.f32 	[%r41+1156], %f6;
	ld.global.f32 	%f7, [%rd12+1792];
	st.shared.f32 	[%r41+2308], %f7;
	ld.global.f32 	%f8, [%rd12+2688];
	st.shared.f32 	[%r41+3460], %f8;
	ld.global.f32 	%f9, [%rd12+3584];
	st.shared.f32 	[%r41+4612], %f9;
	ld.global.f32 	%f10, [%rd12+4480];
	st.shared.f32 	[%r41+5764], %f10;
	ld.global.f32 	%f11, [%rd12+5376];
	st.shared.f32 	[%r41+6916], %f11;
	bar.sync 	0;
	div.u32 	%r42, %r4, %r13;
	mul.lo.s32 	%r43, %r42, %r13;
	sub.s32 	%r44, %r4, %r43;
	mad.lo.s32 	%r45, %r11, %r33, %r3;
	add.s32 	%r46, %r45, %r42;
	mul.lo.s32 	%r47, %r13, %r12;
	mad.lo.s32 	%r48, %r47, %r46, %r44;
	mul.lo.s32 	%r49, %r25, %r7;
	mad.lo.s32 	%r50, %r49, %r42, %r44;
	mul.lo.s32 	%r51, %r10, %r9;
	mul.lo.s32 	%r52, %r51, %r42;
	shl.b32 	%r53, %r50, 2;
	add.s32 	%r54, %r28, %r53;
	ld.shared.f32 	%f12, [%r54];
	shl.b32 	%r55, %r52, 2;
	add.s32 	%r57, %r21, %r55;
	ld.shared.f32 	%f13, [%r57+12];
	ld.shared.f32 	%f14, [%r57];
	ld.shared.f32 	%f15, [%r54+4];
	ld.shared.f32 	%f16, [%r57+16];
	mul.f32 	%f17, %f15, %f16;
	fma.rn.f32 	%f18, %f12, %f13, %f17;
	ld.shared.f32 	%f19, [%r57+4];
	mul.f32 	%f20, %f15, %f19;
	fma.rn.f32 	%f21, %f12, %f14, %f20;
	ld.shared.f32 	%f22, [%r54+8];
	ld.shared.f32 	%f23, [%r57+20];
	fma.rn.f32 	%f24, %f22, %f23, %f18;
	ld.shared.f32 	%f25, [%r57+8];
	fma.rn.f32 	%f26, %f22, %f25, %f21;
	add.s32 	%r58, %r54, %r31;
	ld.shared.f32 	%f27, [%r58];
	ld.shared.f32 	%f28, [%r57+24];
	fma.rn.f32 	%f29, %f27, %f28, %f24;
	fma.rn.f32 	%f30, %f27, %f13, %f26;
	ld.shared.f32 	%f31, [%r58+4];
	ld.shared.f32 	%f32, [%r57+28];
	fma.rn.f32 	%f33, %f31, %f32, %f29;
	fma.rn.f32 	%f34, %f31, %f16, %f30;
	mul.f32 	%f35, %f31, %f19;
	fma.rn.f32 	%f36, %f27, %f14, %f35;
	ld.shared.f32 	%f37, [%r58+8];
	ld.shared.f32 	%f38, [%r57+32];
	fma.rn.f32 	%f39, %f37, %f38, %f33;
	fma.rn.f32 	%f40, %f37, %f23, %f34;
	fma.rn.f32 	%f41, %f37, %f25, %f36;
	fma.rn.f32 	%f42, %f1, %f39, %f2;
	mul.wide.s32 	%rd13, %r48, 4;
	add.s64 	%rd14, %rd10, %rd13;
	st.global.f32 	[%rd14], %f42;
	add.s32 	%r59, %r58, %r31;
	ld.shared.f32 	%f43, [%r59];
	fma.rn.f32 	%f44, %f43, %f28, %f40;
	fma.rn.f32 	%f45, %f43, %f13, %f41;
	ld.shared.f32 	%f46, [%r59+4];
	fma.rn.f32 	%f47, %f46, %f32, %f44;
	fma.rn.f32 	%f48, %f46, %f16, %f45;
	mul.f32 	%f49, %f46, %f19;
	fma.rn.f32 	%f50, %f43, %f14, %f49;
	ld.shared.f32 	%f51, [%r59+8];
	fma.rn.f32 	%f52, %f51, %f38, %f47;
	fma.rn.f32 	%f53, %f51, %f23, %f48;
	fma.rn.f32 	%f54, %f51, %f25, %f50;
	fma.rn.f32 	%f55, %f1, %f52, %f2;
	mul.wide.s32 	%rd15, %r13, 4;
	add.s64 	%rd16, %rd14, %rd15;
	st.global.f32 	[%rd16], %f55;
	add.s32 	%r60, %r59, %r31;
	ld.shared.f32 	%f56, [%r60];
	fma.rn.f32 	%f57, %f56, %f28, %f53;
	fma.rn.f32 	%f58, %f56, %f13, %f54;
	ld.shared.f32 	%f59, [%r60+4];
	fma.rn.f32 	%f60, %f59, %f32, %f57;
	fma.rn.f32 	%f61, %f59, %f16, %f58;
	mul.f32 	%f62, %f59, %f19;
	fma.rn.f32 	%f63, %f56, %f14, %f62;
	ld.shared.f32 	%f64, [%r60+8];
	fma.rn.f32 	%f65, %f64, %f38, %f60;
	fma.rn.f32 	%f66, %f64, %f23, %f61;
	fma.rn.f32 	%f67, %f64, %f25, %f63;
	fma.rn.f32 	%f68, %f1, %f65, %f2;
	add.s64 	%rd17, %rd16, %rd15;
	st.global.f32 	[%rd17], %f68;
	add.s32 	%r61, %r60, %r31;
	ld.shared.f32 	%f69, [%r61];
	fma.rn.f32 	%f70, %f69, %f28, %f66;
	fma.rn.f32 	%f71, %f69, %f13, %f67;
	ld.shared.f32 	%f72, [%r61+4];
	fma.rn.f32 	%f73, %f72, %f32, %f70;
	fma.rn.f32 	%f74, %f72, %f16, %f71;
	mul.f32 	%f75, %f72, %f19;
	fma.rn.f32 	%f76, %f69, %f14, %f75;
	ld.shared.f32 	%f77, [%r61+8];
	fma.rn.f32 	%f78, %f77, %f38, %f73;
	fma.rn.f32 	%f79, %f77, %f23, %f74;
	fma.rn.f32 	%f80, %f77, %f25, %f76;
	fma.rn.f32 	%f81, %f1, %f78, %f2;
	add.s64 	%rd18, %rd17, %rd15;
	st.global.f32 	[%rd18], %f81;
	add.s32 	%r62, %r61, %r31;
	ld.shared.f32 	%f82, [%r62];
	fma.rn.f32 	%f83, %f82, %f28, %f79;
	fma.rn.f32 	%f84, %f82, %f13, %f80;
	ld.shared.f32 	%f85, [%r62+4];
	fma.rn.f32 	%f86, %f85, %f32, %f83;
	fma.rn.f32 	%f87, %f85, %f16, %f84;
	mul.f32 	%f88, %f85, %f19;
	fma.rn.f32 	%f89, %f82, %f14, %f88;
	ld.shared.f32 	%f90, [%r62+8];
	fma.rn.f32 	%f91, %f90, %f38, %f86;
	fma.rn.f32 	%f92, %f90, %f23, %f87;
	fma.rn.f32 	%f93, %f90, %f25, %f89;
	fma.rn.f32 	%f94, %f1, %f91, %f2;
	add.s64 	%rd19, %rd18, %rd15;
	st.global.f32 	[%rd19], %f94;
	add.s32 	%r63, %r62, %r31;
	ld.shared.f32 	%f95, [%r63];
	fma.rn.f32 	%f96, %f95, %f28, %f92;
	fma.rn.f32 	%f97, %f95, %f13, %f93;
	ld.shared.f32 	%f98, [%r63+4];
	fma.rn.f32 	%f99, %f98, %f32, %f96;
	fma.rn.f32 	%f100, %f98, %f16, %f97;
	ld.shared.f32 	%f101, [%r63+8];
	fma.rn.f32 	%f102, %f101, %f38, %f99;
	fma.rn.f32 	%f103, %f101, %f23, %f100;
	fma.rn.f32 	%f104, %f1, %f102, %f2;
	add.s64 	%rd20, %rd19, %rd15;
	st.global.f32 	[%rd20], %f104;
	fma.rn.f32 	%f105, %f1, %f103, %f2;
	add.s64 	%rd21, %rd20, %rd15;
	st.global.f32 	[%rd21], %f105;
	ret;

}
	// .globl	_Z26Filter5x5_Input7x7_Stride1PKfS0_Pfiiiiiiiiiiiiiff
.visible .entry _Z26Filter5x5_Input7x7_Stride1PKfS0_Pfiiiiiiiiiiiiiff(
	.param .u64 .ptr .align 1 _Z26Filter5x5_Input7x7_Stride1PKfS0_Pfiiiiiiiiiiiiiff_param_0,
	.param .u64 .ptr .align 1 _Z26Filter5x5_Input7x7_Stride1PKfS0_Pfiiiiiiiiiiiiiff_param_1,
	.param .u64 .ptr .align 1 _Z26Filter5x5_Input7x7_Stride1PKfS0_Pfiiiiiiiiiiiiiff_param_2,
	.param .u32 _Z26Filter5x5_Input7x7_Stride1PKfS0_Pfiiiiiiiiiiiiiff_param_3,
	.param .u32 _Z26Filter5x5_Input7x7_Stride1PKfS0_Pfiiiiiiiiiiiiiff_param_4,
	.param .u32 _Z26Filter5x5_Input7x7_Stride1PKfS0_Pfiiiiiiiiiiiiiff_param_5,
	.param .u32 _Z26Filter5x5_Input7x7_Stride1PKfS0_Pfiiiiiiiiiiiiiff_param_6,
	.param .u32 _Z26Filter5x5_Input7x7_Stride1PKfS0_Pfiiiiiiiiiiiiiff_param_7,
	.param .u32 _Z26Filter5x5_Input7x7_Stride1PKfS0_Pfiiiiiiiiiiiiiff_param_8,
	.param .u32 _Z26Filter5x5_Input7x7_Stride1PKfS0_Pfiiiiiiiiiiiiiff_param_9,
	.param .u32 _Z26Filter5x5_Input7x7_Stride1PKfS0_Pfiiiiiiiiiiiiiff_param_10,
	.param .u32 _Z26Filter5x5_Input7x7_Stride1PKfS0_Pfiiiiiiiiiiiiiff_param_11,
	.param .u32 _Z26Filter5x5_Input7x7_Stride1PKfS0_Pfiiiiiiiiiiiiiff_param_12,
	.param .u32 _Z26Filter5x5_Input7x7_Stride1PKfS0_Pfiiiiiiiiiiiiiff_param_13,
	.param .u32 _Z26Filter5x5_Input7x7_Stride1PKfS0_Pfiiiiiiiiiiiiiff_param_14,
	.param .u32 _Z26Filter5x5_Input7x7_Stride1PKfS0_Pfiiiiiiiiiiiiiff_param_15,
	.param .f32 _Z26Filter5x5_Input7x7_Stride1PKfS0_Pfiiiiiiiiiiiiiff_param_16,
	.param .f32 _Z26Filter5x5_Input7x7_Stride1PKfS0_Pfiiiiiiiiiiiiiff_param_17
)
{
	.reg .pred 	%p<2>;
	.reg .b32 	%r<59>;
	.reg .b32 	%f<226>;
	.reg .b64 	%rd<22>;
	// demoted variable
	.shared .align 4 .b8 _ZZ26Filter5x5_Input7x7_Stride1PKfS0_PfiiiiiiiiiiiiiffE10filterData[3200];
	// demoted variable
	.shared .align 4 .b8 _ZZ26Filter5x5_Input7x7_Stride1PKfS0_PfiiiiiiiiiiiiiffE9inputData[9856];
	ld.param.u64 	%rd4, [_Z26Filter5x5_Input7x7_Stride1PKfS0_Pfiiiiiiiiiiiiiff_param_1];
	ld.param.u32 	%r5, [_Z26Filter5x5_Input7x7_Stride1PKfS0_Pfiiiiiiiiiiiiiff_param_4];
	ld.param.u32 	%r6, [_Z26Filter5x5_Input7x7_Stride1PKfS0_Pfiiiiiiiiiiiiiff_param_5];
	ld.param.u32 	%r7, [_Z26Filter5x5_Input7x7_Stride1PKfS0_Pfiiiiiiiiiiiiiff_param_6];
	ld.param.u32 	%r8, [_Z26Filter5x5_Input7x7_Stride1PKfS0_Pfiiiiiiiiiiiiiff_param_8];
	ld.param.u32 	%r9, [_Z26Filter5x5_Input7x7_Stride1PKfS0_Pfiiiiiiiiiiiiiff_param_9];
	ld.param.u32 	%r10, [_Z26Filter5x5_Input7x7_Stride1PKfS0_Pfiiiiiiiiiiiiiff_param_11];
	ld.param.u32 	%r11, [_Z26Filter5x5_Input7x7_Stride1PKfS0_Pfiiiiiiiiiiiiiff_param_12];
	ld.param.u32 	%r12, [_Z26Filter5x5_Input7x7_Stride1PKfS0_Pfiiiiiiiiiiiiiff_param_13];
	ld.param.u32 	%r13, [_Z26Filter5x5_Input7x7_Stride1PKfS0_Pfiiiiiiiiiiiiiff_param_14];
	ld.param.f32 	%f1, [_Z26Filter5x5_Input7x7_Stride1PKfS0_Pfiiiiiiiiiiiiiff_param_16];
	ld.param.f32 	%f2, [_Z26Filter5x5_Input7x7_Stride1PKfS0_Pfiiiiiiiiiiiiiff_param_17];
	cvta.to.global.u64 	%rd5, %rd4;
	shl.b32 	%r1, %r13, 1;
	mov.u32 	%r14, %ctaid.y;
	shl.b32 	%r2, %r14, 5;
	mul.lo.s32 	%r15, %r8, %r2;
	mov.u32 	%r3, %tid.x;
	mad.lo.s32 	%r16, %r15, %r9, %r3;
	mul.wide.s32 	%rd6, %r16, 4;
	add.s64 	%rd1, %rd5, %rd6;
	ld.global.f32 	%f3, [%rd1];
	shl.b32 	%r17, %r3, 2;
	mov.u32 	%r18, _ZZ26Filter5x5_Input7x7_Stride1PKfS0_PfiiiiiiiiiiiiiffE10filterData;
	add.s32 	%r4, %r18, %r17;
	st.shared.f32 	[%r4], %f3;
	ld.global.f32 	%f4, [%rd1+896];
	st.shared.f32 	[%r4+896], %f4;
	ld.global.f32 	%f5, [%rd1+1792];
	st.shared.f32 	[%r4+1792], %f5;
	setp.gt.u32 	%p1, %r3, 127;
	@%p1 bra 	$L__BB2_2;
	ld.global.f32 	%f6, [%rd1+2688];
	st.shared.f32 	[%r4+2688], %f6;
$L__BB2_2:
	ld.param.u64 	%rd21, [_Z26Filter5x5_Input7x7_Stride1PKfS0_Pfiiiiiiiiiiiiiff_param_2];
	ld.param.u64 	%rd20, [_Z26Filter5x5_Input7x7_Stride1PKfS0_Pfiiiiiiiiiiiiiff_param_0];
	add.s32 	%r19, %r1, %r7;
	cvta.to.global.u64 	%rd7, %rd20;
	cvta.to.global.u64 	%rd8, %rd21;
	mul.lo.s32 	%r20, %r19, %r3;
	shl.b32 	%r21, %r20, 2;
	mov.u32 	%r22, _ZZ26Filter5x5_Input7x7_Stride1PKfS0_PfiiiiiiiiiiiiiffE9inputData;
	add.s32 	%r23, %r22, %r21;
	mov.b32 	%r24, 0;
	st.shared.u32 	[%r23], %r24;
	st.shared.u32 	[%r23+4], %r24;
	st.shared.u32 	[%r23+36], %r24;
	st.shared.u32 	[%r23+40], %r24;
	bar.sync 	0;
	mov.u32 	%r25, %ctaid.x;
	mad.lo.s32 	%r26, %r5, %r25, %r2;
	mul.lo.s32 	%r27, %r7, %r6;
	mad.lo.s32 	%r28, %r27, %r26, %r3;
	div.u32 	%r29, %r3, %r7;
	shl.b32 	%r30, %r29, 2;
	add.s32 	%r31, %r30, %r3;
	mul.wide.s32 	%rd9, %r28, 4;
	add.s64 	%rd10, %rd7, %rd9;
	ld.global.f32 	%f7, [%rd10];
	shl.b32 	%r32, %r31, 2;
	add.s32 	%r33, %r22, %r32;
	st.shared.f32 	[%r33+8], %f7;
	ld.global.f32 	%f8, [%rd10+896];
	st.shared.f32 	[%r33+1416], %f8;
	ld.global.f32 	%f9, [%rd10+1792];
	st.shared.f32 	[%r33+2824], %f9;
	ld.global.f32 	%f10, [%rd10+2688];
	st.shared.f32 	[%r33+4232], %f10;
	ld.global.f32 	%f11, [%rd10+3584];
	st.shared.f32 	[%r33+5640], %f11;
	ld.global.f32 	%f12, [%rd10+4480];
	st.shared.f32 	[%r33+7048], %f12;
	ld.global.f32 	%f13, [%rd10+5376];
	st.shared.f32 	[%r33+8456], %f13;
	bar.sync 	0;
	div.u32 	%r34, %r3, %r12;
	mul.lo.s32 	%r35, %r34, %r12;
	sub.s32 	%r36, %r3, %r35;
	mad.lo.s32 	%r37, %r10, %r25, %r2;
	add.s32 	%r38, %r37, %r34;
	mul.lo.s32 	%r39, %r12, %r11;
	mad.lo.s32 	%r40, %r39, %r38, %r36;
	mul.lo.s32 	%r41, %r19, %r6;
	mul.lo.s32 	%r42, %r29, %r7;
	sub.s32 	%r43, %r3, %r42;
	mad.lo.s32 	%r44, %r41, %r29, %r43;
	mul.lo.s32 	%r45, %r9, %r8;
	mul.lo.s32 	%r46, %r45, %r29;
	shl.b32 	%r47, %r44, 2;
	add.s32 	%r48, %r22, %r47;
	ld.shared.f32 	%f14, [%r48];
	shl.b32 	%r49, %r46, 2;
	mov.u32 	%r50, _ZZ26Filter5x5_Input7x7_Stride1PKfS0_PfiiiiiiiiiiiiiffE10filterData;
	add.s32 	%r51, %r50, %r49;
	ld.shared.f32 	%f15, [%r51+40];
	ld.shared.f32 	%f16, [%r51+20];
	ld.shared.f32 	%f17, [%r51];
	ld.shared.f32 	%f18, [%r48+4];
	ld.shared.f32 	%f19, [%r51+44];
	mul.f32 	%f20, %f18, %f19;
	fma.rn.f32 	%f21, %f14, %f15, %f20;
	ld.shared.f32 	%f22, [%r51+24];
	mul.f32 	%f23, %f18, %f22;
	fma.rn.f32 	%f24, %f14, %f16, %f23;
	ld.shared.f32 	%f25, [%r51+4];
	mul.f32 	%f26, %f18, %f25;
	fma.rn.f32 	%f27, %f14, %f17, %f26;
	ld.shared.f32 	%f28, [%r48+8];
	ld.shared.f32 	%f29, [%r51+48];
	fma.rn.f32 	%f30, %f28, %f29, %f21;
	ld.shared.f32 	%f31, [%r51+28];
	fma.rn.f32 	%f32, %f28, %f31, %f24;
	ld.shared.f32 	%f33, [%r51+8];
	fma.rn.f32 	%f34, %f28, %f33, %f27;
	ld.shared.f32 	%f35, [%r48+12];
	ld.shared.f32 	%f36, [%r51+52];
	fma.rn.f32 	%f37, %f35, %f36, %f30;
	ld.shared.f32 	%f38, [%r51+32];
	fma.rn.f32 	%f39, %f35, %f38, %f32;
	ld.shared.f32 	%f40, [%r51+12];
	fma.rn.f32 	%f41, %f35, %f40, %f34;
	ld.shared.f32 	%f42, [%r48+16];
	ld.shared.f32 	%f43, [%r51+56];
	fma.rn.f32 	%f44, %f42, %f43, %f37;
	ld.shared.f32 	%f45, [%r51+36];
	fma.rn.f32 	%f46, %f42, %f45, %f39;
	ld.shared.f32 	%f47, [%r51+16];
	fma.rn.f32 	%f48, %f42, %f47, %f41;
	shl.b32 	%r52, %r19, 2;
	add.s32 	%r53, %r48, %r52;
	ld.shared.f32 	%f49, [%r53];
	ld.shared.f32 	%f50, [%r51+60];
	fma.rn.f32 	%f51, %f49, %f50, %f44;
	fma.rn.f32 	%f52, %f49, %f15, %f46;
	fma.rn.f32 	%f53, %f49, %f16, %f48;
	ld.shared.f32 	%f54, [%r53+4];
	ld.shared.f32 	%f55, [%r51+64];
	fma.rn.f32 	%f56, %f54, %f55, %f51;
	fma.rn.f32 	%f57, %f54, %f19, %f52;
	fma.rn.f32 	%f58, %f54, %f22, %f53;
	mul.f32 	%f59, %f54, %f25;
	fma.rn.f32 	%f60, %f49, %f17, %f59;
	ld.shared.f32 	%f61, [%r53+8];
	ld.shared.f32 	%f62, [%r51+68];
	fma.rn.f32 	%f63, %f61, %f62, %f56;
	fma.rn.f32 	%f64, %f61, %f29, %f57;
	fma.rn.f32 	%f65, %f61, %f31, %f58;
	fma.rn.f32 	%f66, %f61, %f33, %f60;
	ld.shared.f32 	%f67, [%r53+12];
	ld.shared.f32 	%f68, [%r51+72];
	fma.rn.f32 	%f69, %f67, %f68, %f63;
	fma.rn.f32 	%f70, %f67, %f36, %f64;
	fma.rn.f32 	%f71, %f67, %f38, %f65;
	fma.rn.f32 	%f72, %f67, %f40, %f66;
	ld.shared.f32 	%f73, [%r53+16];
	ld.shared.f32 	%f74, [%r51+76];
	fma.rn.f32 	%f75, %f73, %f74, %f69;
	fma.rn.f32 	%f76, %f73, %f43, %f70;
	fma.rn.f32 	%f77, %f73, %f45, %f71;
	fma.rn.f32 	%f78, %f73, %f47, %f72;
	add.s32 	%r54, %r53, %r52;
	ld.shared.f32 	%f79, [%r54];
	ld.shared.f32 	%f80, [%r51+80];
	fma.rn.f32 	%f81, %f79, %f80, %f75;
	fma.rn.f32 	%f82, %f79, %f50, %f76;
	fma.rn.f32 	%f83, %f79, %f15, %f77;
	fma.rn.f32 	%f84, %f79, %f16, %f78;
	ld.shared.f32 	%f85, [%r54+4];
	ld.shared.f32 	%f86, [%r51+84];
	fma.rn.f32 	%f87, %f85, %f86, %f81;
	fma.rn.f32 	%f88, %f85, %f55, %f82;
	fma.rn.f32 	%f89, %f85, %f19, %f83;
	fma.rn.f32 	%f90, %f85, %f22, %f84;
	mul.f32 	%f91, %f85, %f25;
	fma.rn.f32 	%f92, %f79, %f17, %f91;
	ld.shared.f32 	%f93, [%r54+8];
	ld.shared.f32 	%f94, [%r51+88];
	fma.rn.f32 	%f95, %f93, %f94, %f87;
	fma.rn.f32 	%f96, %f93, %f62, %f88;
	fma.rn.f32 	%f97, %f93, %f29, %f89;
	fma.rn.f32 	%f98, %f93, %f31, %f90;
	fma.rn.f32 	%f99, %f93, %f33, %f92;
	ld.shared.f32 	%f100, [%r54+12];
	ld.shared.f32 	%f101, [%r51+92];
	fma.rn.f32 	%f102, %f100, %f101, %f95;
	fma.rn.f32 	%f103, %f100, %f68, %f96;
	fma.rn.f32 	%f104, %f100, %f36, %f97;
	fma.rn.f32 	%f105, %f100, %f38, %f98;
	fma.rn.f32 	%f106, %f100, %f40, %f99;
	ld.shared.f32 	%f107, [%r54+16];
	ld.shared.f32 	%f108, [%r51+96];
	fma.rn.f32 	%f109, %f107, %f108, %f102;
	fma.rn.f32 	%f110, %f107, %f74, %f103;
	fma.rn.f32 	%f111, %f107, %f43, %f104;
	fma.rn.f32 	%f112, %f107, %f45, %f105;
	fma.rn.f32 	%f113, %f107, %f47, %f106;
	fma.rn.f32 	%f114, %f1, %f109, %f2;
	mul.wide.s32 	%rd11, %r40, 4;
	add.s64 	%rd12, %rd8, %rd11;
	st.global.f32 	[%rd12], %f114;
	add.s32 	%r55, %r54, %r52;
	ld.shared.f32 	%f115, [%r55];
	fma.rn.f32 	%f116, %f115, %f80, %f110;
	fma.rn.f32 	%f117, %f115, %f50, %f111;
	fma.rn.f32 	%f118, %f115, %f15, %f112;
	fma.rn.f32 	%f119, %f115, %f16, %f113;
	ld.shared.f32 	%f120, [%r55+4];
	fma.rn.f32 	%f121, %f120, %f86, %f116;
	fma.rn.f32 	%f122, %f120, %f55, %f117;
	fma.rn.f32 	%f123, %f120, %f19, %f118;
	fma.rn.f32 	%f124, %f120, %f22, %f119;
	mul.f32 	%f125, %f120, %f25;
	fma.rn.f32 	%f126, %f115, %f17, %f125;
	ld.shared.f32 	%f127, [%r55+8];
	fma.rn.f32 	%f128, %f127, %f94, %f121;
	fma.rn.f32 	%f129, %f127, %f62, %f122;
	fma.rn.f32 	%f130, %f127, %f29, %f123;
	fma.rn.f32 	%f131, %f127, %f31, %f124;
	fma.rn.f32 	%f132, %f127, %f33, %f126;
	ld.shared.f32 	%f133, [%r55+12];
	fma.rn.f32 	%f134, %f133, %f101, %f128;
	fma.rn.f32 	%f135, %f133, %f68, %f129;
	fma.rn.f32 	%f136, %f133, %f36, %f130;
	fma.rn.f32 	%f137, %f133, %f38, %f131;
	fma.rn.f32 	%f138, %f133, %f40, %f132;
	ld.shared.f32 	%f139, [%r55+16];
	fma.rn.f32 	%f140, %f139, %f108, %f134;
	fma.rn.f32 	%f141, %f139, %f74, %f135;
	fma.rn.f32 	%f142, %f139, %f43, %f136;
	fma.rn.f32 	%f143, %f139, %f45, %f137;
	fma.rn.f32 	%f144, %f139, %f47, %f138;
	fma.rn.f32 	%f145, %f1, %f140, %f2;
	mul.wide.s32 	%rd13, %r12, 4;
	add.s64 	%rd14, %rd12, %rd13;
	st.global.f32 	[%rd14], %f145;
	add.s32 	%r56, %r55, %r52;
	ld.shared.f32 	%f146, [%r56];
	fma.rn.f32 	%f147, %f146, %f80, %f141;
	fma.rn.f32 	%f148, %f146, %f50, %f142;
	fma.rn.f32 	%f149, %f146, %f15, %f143;
	fma.rn.f32 	%f150, %f146, %f16, %f144;
	ld.shared.f32 	%f151, [%r56+4];
	fma.rn.f32 	%f152, %f151, %f86, %f147;
	fma.rn.f32 	%f153, %f151, %f55, %f148;
	fma.rn.f32 	%f154, %f151, %f19, %f149;
	fma.rn.f32 	%f155, %f151, %f22, %f150;
	mul.f32 	%f156, %f151, %f25;
	fma.rn.f32 	%f157, %f146, %f17, %f156;
	ld.shared.f32 	%f158, [%r56+8];
	fma.rn.f32 	%f159, %f158, %f94, %f152;
	fma.rn.f32 	%f160, %f158, %f62, %f153;
	fma.rn.f32 	%f161, %f158, %f29, %f154;
	fma.rn.f32 	%f162, %f158, %f31, %f155;
	fma.rn.f32 	%f163, %f158, %f33, %f157;
	ld.shared.f32 	%f164, [%r56+12];
	fma.rn.f32 	%f165, %f164, %f101, %f159;
	fma.rn.f32 	%f166, %f164, %f68, %f160;
	fma.rn.f32 	%f167, %f164, %f36, %f161;
	fma.rn.f32 	%f168, %f164, %f38, %f162;
	fma.rn.f32 	%f169, %f164, %f40, %f163;
	ld.shared.f32 	%f170, [%r56+16];
	fma.rn.f32 	%f171, %f170, %f108, %f165;
	fma.rn.f32 	%f172, %f170, %f74, %f166;
	fma.rn.f32 	%f173, %f170, %f43, %f167;
	fma.rn.f32 	%f174, %f170, %f45, %f168;
	fma.rn.f32 	%f175, %f170, %f47, %f169;
	fma.rn.f32 	%f176, %f1, %f171, %f2;
	add.s64 	%rd15, %rd14, %rd13;
	st.global.f32 	[%rd15], %f176;
	add.s32 	%r57, %r56, %r52;
	ld.shared.f32 	%f177, [%r57];
	fma.rn.f32 	%f178, %f177, %f80, %f172;
	fma.rn.f32 	%f179, %f177, %f50, %f173;
	fma.rn.f32 	%f180, %f177, %f15, %f174;
	fma.rn.f32 	%f181, %f177, %f16, %f175;
	ld.shared.f32 	%f182, [%r57+4];
	fma.rn.f32 	%f183, %f182, %f86, %f178;
	fma.rn.f32 	%f184, %f182, %f55, %f179;
	fma.rn.f32 	%f185, %f182, %f19, %f180;
	fma.rn.f32 	%f186, %f182, %f22, %f181;
	ld.shared.f32 	%f187, [%r57+8];
	fma.rn.f32 	%f188, %f187, %f94, %f183;
	fma.rn.f32 	%f189, %f187, %f62, %f184;
	fma.rn.f32 	%f190, %f187, %f29, %f185;
	fma.rn.f32 	%f191, %f187, %f31, %f186;
	ld.shared.f32 	%f192, [%r57+12];
	fma.rn.f32 	%f193, %f192, %f101, %f188;
	fma.rn.f32 	%f194, %f192, %f68, %f189;
	fma.rn.f32 	%f195, %f192, %f36, %f190;
	fma.rn.f32 	%f196, %f192, %f38, %f191;
	ld.shared.f32 	%f197, [%r57+16];
	fma.rn.f32 	%f198, %f197, %f108, %f193;
	fma.rn.f32 	%f199, %f197, %f74, %f194;
	fma.rn.f32 	%f200, %f197, %f43, %f195;
	fma.rn.f32 	%f201, %f197, %f45, %f196;
	fma.rn.f32 	%f202, %f1, %f198, %f2;
	add.s64 	%rd16, %rd15, %rd13;
	st.global.f32 	[%rd16], %f202;
	add.s32 	%r58, %r57, %r52;
	ld.shared.f32 	%f203, [%r58];
	fma.rn.f32 	%f204, %f203, %f80, %f199;
	fma.rn.f32 	%f205, %f203, %f50, %f200;
	fma.rn.f32 	%f206, %f203, %f15, %f201;
	ld.shared.f32 	%f207, [%r58+4];
	fma.rn.f32 	%f208, %f207, %f86, %f204;
	fma.rn.f32 	%f209, %f207, %f55, %f205;
	fma.rn.f32 	%f210, %f207, %f19, %f206;
	ld.shared.f32 	%f211, [%r58+8];
	fma.rn.f32 	%f212, %f211, %f94, %f208;
	fma.rn.f32 	%f213, %f211, %f62, %f209;
	fma.rn.f32 	%f214, %f211, %f29, %f210;
	ld.shared.f32 	%f215, [%r58+12];
	fma.rn.f32 	%f216, %f215, %f101, %f212;
	fma.rn.f32 	%f217, %f215, %f68, %f213;
	fma.rn.f32 	%f218, %f215, %f36, %f214;
	ld.shared.f32 	%f219, [%r58+16];
	fma.rn.f32 	%f220, %f219, %f108, %f216;
	fma.rn.f32 	%f221, %f219, %f74, %f217;
	fma.rn.f32 	%f222, %f219, %f43, %f218;
	fma.rn.f32 	%f223, %f1, %f220, %f2;
	add.s64 	%rd17, %rd16, %rd13;
	st.global.f32 	[%rd17], %f223;
	fma.rn.f32 	%f224, %f1, %f221, %f2;
	add.s64 	%rd18, %rd17, %rd13;
	st.global.f32 	[%rd18], %f224;
	fma.rn.f32 	%f225, %f1, %f222, %f2;
	add.s64 	%rd19, %rd18, %rd13;
	st.global.f32 	[%rd19], %f225;
	ret;

}
	// .globl	_Z28Filter3x3_Input14x14_Stride1PKfS0_Pfiiiiiiiiiiiiiff
.visible .entry _Z28Filter3x3_Input14x14_Stride1PKfS0_Pfiiiiiiiiiiiiiff(
	.param .u64 .ptr .align 1 _Z28Filter3x3_Input14x14_Stride1PKfS0_Pfiiiiiiiiiiiiiff_param_0,
	.param .u64 .ptr .align 1 _Z28Filter3x3_Input14x14_Stride1PKfS0_Pfiiiiiiiiiiiiiff_param_1,
	.param .u64 .ptr .align 1 _Z28Filter3x3_Input14x14_Stride1PKfS0_Pfiiiiiiiiiiiiiff_param_2,
	.param .u32 _Z28Filter3x3_Input14x14_Stride1PKfS0_Pfiiiiiiiiiiiiiff_param_3,
	.param .u32 _Z28Filter3x3_Input14x14_Stride1PKfS0_Pfiiiiiiiiiiiiiff_param_4,
	.param .u32 _Z28Filter3x3_Input14x14_Stride1PKfS0_Pfiiiiiiiiiiiiiff_param_5,
	.param .u32 _Z28Filter3x3_Input14x14_Stride1PKfS0_Pfiiiiiiiiiiiiiff_param_6,
	.param .u32 _Z28Filter3x3_Input14x14_Stride1PKfS0_Pfiiiiiiiiiiiiiff_param_7,
	.param .u32 _Z28Filter3x3_Input14x14_Stride1PKfS0_Pfiiiiiiiiiiiiiff_param_8,
	.param .u32 _Z28Filter3x3_Input14x14_Stride1PKfS0_Pfiiiiiiiiiiiiiff_param_9,
	.param .u32 _Z28Filter3x3_Input14x14_Stride1PKfS0_Pfiiiiiiiiiiiiiff_param_10,
	.param .u32 _Z28Filter3x3_Input14x14_Stride1PKfS0_Pfiiiiiiiiiiiiiff_param_11,
	.param .u32 _Z28Filter3x3_Input14x14_Stride1PKfS0_Pfiiiiiiiiiiiiiff_param_12,
	.param .u32 _Z28Filter3x3_Input14x14_Stride1PKfS0_Pfiiiiiiiiiiiiiff_param_13,
	.param .u32 _Z28Filter3x3_Input14x14_Stride1PKfS0_Pfiiiiiiiiiiiiiff_param_14,
	.param .u32 _Z28Filter3x3_Input14x14_Stride1PKfS0_Pfiiiiiiiiiiiiiff_param_15,
	.param .f32 _Z28Filter3x3_Input14x14_Stride1PKfS0_Pfiiiiiiiiiiiiiff_param_16,
	.param .f32 _Z28Filter3x3_Input14x14_Stride1PKfS0_Pfiiiiiiiiiiiiiff_param_17
)
{
	.reg .pred 	%p<2>;
	.reg .b32 	%r<66>;
	.reg .b32 	%f<203>;
	.reg .b64 	%rd<29>;
	// demoted variable
	.shared .align 4 .b8 _ZZ28Filter3x3_Input14x14_Stride1PKfS0_PfiiiiiiiiiiiiiffE10filterData[576];
	// demoted variable
	.shared .align 4 .b8 _ZZ28Filter3x3_Input14x14_Stride1PKfS0_PfiiiiiiiiiiiiiffE9inputData[14336];
	ld.param.u64 	%rd2, [_Z28Filter3x3_Input14x14_Stride1PKfS0_Pfiiiiiiiiiiiiiff_param_1];
	ld.param.u32 	%r4, [_Z28Filter3x3_Input14x14_Stride1PKfS0_Pfiiiiiiiiiiiiiff_param_4];
	ld.param.u32 	%r5, [_Z28Filter3x3_Input14x14_Stride1PKfS0_Pfiiiiiiiiiiiiiff_param_5];
	ld.param.u32 	%r6, [_Z28Filter3x3_Input14x14_Stride1PKfS0_Pfiiiiiiiiiiiiiff_param_6];
	ld.param.u32 	%r7, [_Z28Filter3x3_Input14x14_Stride1PKfS0_Pfiiiiiiiiiiiiiff_param_8];
	ld.param.u32 	%r8, [_Z28Filter3x3_Input14x14_Stride1PKfS0_Pfiiiiiiiiiiiiiff_param_9];
	ld.param.u32 	%r9, [_Z28Filter3x3_Input14x14_Stride1PKfS0_Pfiiiiiiiiiiiiiff_param_11];
	ld.param.u32 	%r10, [_Z28Filter3x3_Input14x14_Stride1PKfS0_Pfiiiiiiiiiiiiiff_param_12];
	ld.param.u32 	%r11, [_Z28Filter3x3_Input14x14_Stride1PKfS0_Pfiiiiiiiiiiiiiff_param_13];
	ld.param.u32 	%r12, [_Z28Filter3x3_Input14x14_Stride1PKfS0_Pfiiiiiiiiiiiiiff_param_14];
	ld.param.f32 	%f1, [_Z28Filter3x3_Input14x14_Stride1PKfS0_Pfiiiiiiiiiiiiiff_param_16];
	ld.param.f32 	%f2, [_Z28Filter3x3_Input14x14_Stride1PKfS0_Pfiiiiiiiiiiiiiff_param_17];
	shl.b32 	%r1, %r12, 1;
	mov.u32 	%r13, %ctaid.y;
	shl.b32 	%r2, %r13, 4;
	mov.u32 	%r3, %tid.x;
	setp.gt.u32 	%p1, %r3, 143;
	@%p1 bra 	$L__BB3_2;
	cvta.to.global.u64 	%rd4, %rd2;
	mul.lo.s32 	%r14, %r7, %r2;
	mad.lo.s32 	%r15, %r14, %r8, %r3;
	mul.wide.s32 	%rd5, %r15, 4;
	add.s64 	%rd6, %rd4, %rd5;
	ld.global.f32 	%f3, [%rd6];
	shl.b32 	%r16, %r3, 2;
	mov.u32 	%r17, _ZZ28Filter3x3_Input14x14_Stride1PKfS0_PfiiiiiiiiiiiiiffE10filterData;
	add.s32 	%r18, %r17, %r16;
	st.shared.f32 	[%r18], %f3;
$L__BB3_2:
	ld.param.u64 	%rd28, [_Z28Filter3x3_Input14x14_Stride1PKfS0_Pfiiiiiiiiiiiiiff_param_2];
	ld.param.u64 	%rd27, [_Z28Filter3x3_Input14x14_Stride1PKfS0_Pfiiiiiiiiiiiiiff_param_0];
	add.s32 	%r19, %r1, %r6;
	cvta.to.global.u64 	%rd7, %rd27;
	cvta.to.global.u64 	%rd8, %rd28;
	mul.lo.s32 	%r20, %r19, %r3;
	shl.b32 	%r21, %r20, 2;
	mov.u32 	%r22, _ZZ28Filter3x3_Input14x14_Stride1PKfS0_PfiiiiiiiiiiiiiffE9inputData;
	add.s32 	%r23, %r22, %r21;
	mov.b32 	%r24, 0;
	st.shared.u32 	[%r23], %r24;
	st.shared.u32 	[%r23+60], %r24;
	bar.sync 	0;
	mov.u32 	%r25, %ctaid.x;
	mad.lo.s32 	%r26, %r4, %r25, %r2;
	mul.lo.s32 	%r27, %r6, %r5;
	mad.lo.s32 	%r28, %r27, %r26, %r3;
	div.u32 	%r29, %r3, %r6;
	shl.b32 	%r30, %r29, 1;
	add.s32 	%r31, %r30, %r3;
	mul.wide.s32 	%rd9, %r28, 4;
	add.s64 	%rd10, %rd7, %rd9;
	ld.global.f32 	%f4, [%rd10];
	shl.b32 	%r32, %r31, 2;
	add.s32 	%r33, %r22, %r32;
	st.shared.f32 	[%r33+4], %f4;
	ld.global.f32 	%f5, [%rd10+896];
	st.shared.f32 	[%r33+1028], %f5;
	ld.global.f32 	%f6, [%rd10+1792];
	st.shared.f32 	[%r33+2052], %f6;
	ld.global.f32 	%f7, [%rd10+2688];
	st.shared.f32 	[%r33+3076], %f7;
	ld.global.f32 	%f8, [%rd10+3584];
	st.shared.f32 	[%r33+4100], %f8;
	ld.global.f32 	%f9, [%rd10+4480];
	st.shared.f32 	[%r33+5124], %f9;
	ld.global.f32 	%f10, [%rd10+5376];
	st.shared.f32 	[%r33+6148], %f10;
	ld.global.f32 	%f11, [%rd10+6272];
	st.shared.f32 	[%r33+7172], %f11;
	ld.global.f32 	%f12, [%rd10+7168];
	st.shared.f32 	[%r33+8196], %f12;
	ld.global.f32 	%f13, [%rd10+8064];
	st.shared.f32 	[%r33+9220], %f13;
	ld.global.f32 	%f14, [%rd10+8960];
	st.shared.f32 	[%r33+10244], %f14;
	ld.global.f32 	%f15, [%rd10+9856];
	st.shared.f32 	[%r33+11268], %f15;
	ld.global.f32 	%f16, [%rd10+10752];
	st.shared.f32 	[%r33+12292], %f16;
	ld.global.f32 	%f17, [%rd10+11648];
	st.shared.f32 	[%r33+13316], %f17;
	bar.sync 	0;
	div.u32 	%r34, %r3, %r11;
	mul.lo.s32 	%r35, %r34, %r11;
	sub.s32 	%r36, %r3, %r35;
	mad.lo.s32 	%r37, %r9, %r25, %r2;
	add.s32 	%r38, %r37, %r34;
	mul.lo.s32 	%r39, %r11, %r10;
	mad.lo.s32 	%r40, %r39, %r38, %r36;
	mul.lo.s32 	%r41, %r19, %r5;
	mul.lo.s32 	%r42, %r29, %r6;
	sub.s32 	%r43, %r3, %r42;
	mad.lo.s32 	%r44, %r41, %r34, %r43;
	mul.lo.s32 	%r45, %r8, %r7;
	mul.lo.s32 	%r46, %r45, %r29;
	shl.b32 	%r47, %r44, 2;
	add.s32 	%r48, %r22, %r47;
	ld.shared.f32 	%f18, [%r48];
	shl.b32 	%r49, %r46, 2;
	mov.u32 	%r50, _ZZ28Filter3x3_Input14x14_Stride1PKfS0_PfiiiiiiiiiiiiiffE10filterData;
	add.s32 	%r51, %r50, %r49;
	ld.shared.f32 	%f19, [%r51+12];
	ld.shared.f32 	%f20, [%r51];
	ld.shared.f32 	%f21, [%r48+4];
	ld.shared.f32 	%f22, [%r51+16];
	mul.f32 	%f23, %f21, %f22;
	fma.rn.f32 	%f24, %f18, %f19, %f23;
	ld.shared.f32 	%f25, [%r51+4];
	mul.f32 	%f26, %f21, %f25;
	fma.rn.f32 	%f27, %f18, %f20, %f26;
	ld.shared.f32 	%f28, [%r48+8];
	ld.shared.f32 	%f29, [%r51+20];
	fma.rn.f32 	%f30, %f28, %f29, %f24;
	ld.shared.f32 	%f31, [%r51+8];
	fma.rn.f32 	%f32, %f28, %f31, %f27;
	shl.b32 	%r52, %r19, 2;
	add.s32 	%r53, %r48, %r52;
	ld.shared.f32 	%f33, [%r53];
	ld.shared.f32 	%f34, [%r51+24];
	fma.rn.f32 	%f35, %f33, %f34, %f30;
	fma.rn.f32 	%f36, %f33, %f19, %f32;
	ld.shared.f32 	%f37, [%r53+4];
	ld.shared.f32 	%f38, [%r51+28];
	fma.rn.f32 	%f39, %f37, %f38, %f35;
	fma.rn.f32 	%f40, %f37, %f22, %f36;
	mul.f32 	%f41, %f37, %f25;
	fma.rn.f32 	%f42, %f33, %f20, %f41;
	ld.shared.f32 	%f43, [%r53+8];
	ld.shared.f32 	%f44, [%r51+32];
	fma.rn.f32 	%f45, %f43, %f44, %f39;
	fma.rn.f32 	%f46, %f43, %f29, %f40;
	fma.rn.f32 	%f47, %f43, %f31, %f42;
	fma.rn.f32 	%f48, %f1, %f45, %f2;
	mul.wide.s32 	%rd11, %r40, 4;
	add.s64 	%rd12, %rd8, %rd11;
	st.global.f32 	[%rd12], %f48;
	add.s32 	%r54, %r53, %r52;
	ld.shared.f32 	%f49, [%r54];
	fma.rn.f32 	%f50, %f49, %f34, %f46;
	fma.rn.f32 	%f51, %f49, %f19, %f47;
	ld.shared.f32 	%f52, [%r54+4];
	fma.rn.f32 	%f53, %f52, %f38, %f50;
	fma.rn.f32 	%f54, %f52, %f22, %f51;
	mul.f32 	%f55, %f52, %f25;
	fma.rn.f32 	%f56, %f49, %f20, %f55;
	ld.shared.f32 	%f57, [%r54+8];
	fma.rn.f32 	%f58, %f57, %f44, %f53;
	fma.rn.f32 	%f59, %f57, %f29, %f54;
	fma.rn.f32 	%f60, %f57, %f31, %f56;
	fma.rn.f32 	%f61, %f1, %f58, %f2;
	mul.wide.s32 	%rd13, %r11, 4;
	add.s64 	%rd14, %rd12, %rd13;
	st.global.f32 	[%rd14], %f61;
	add.s32 	%r55, %r54, %r52;
	ld.shared.f32 	%f62, [%r55];
	fma.rn.f32 	%f63, %f62, %f34, %f59;
	fma.rn.f32 	%f64, %f62, %f19, %f60;
	ld.shared.f32 	%f65, [%r55+4];
	fma.rn.f32 	%f66, %f65, %f38, %f63;
	fma.rn.f32 	%f67, %f65, %f22, %f64;
	mul.f32 	%f68, %f65, %f25;
	fma.rn.f32 	%f69, %f62, %f20, %f68;
	ld.shared.f32 	%f70, [%r55+8];
	fma.rn.f32 	%f71, %f70, %f44, %f66;
	fma.rn.f32 	%f72, %f70, %f29, %f67;
	fma.rn.f32 	%f73, %f70, %f31, %f69;
	fma.rn.f32 	%f74, %f1, %f71, %f2;
	add.s64 	%rd15, %rd14, %rd13;
	st.global.f32 	[%rd15], %f74;
	add.s32 	%r56, %r55, %r52;
	ld.shared.f32 	%f75, [%r56];
	fma.rn.f32 	%f76, %f75, %f34, %f72;
	fma.rn.f32 	%f77, %f75, %f19, %f73;
	ld.shared.f32 	%f78, [%r56+4];
	fma.rn.f32 	%f79, %f78, %f38, %f76;
	fma.rn.f32 	%f80, %f78, %f22, %f77;
	mul.f32 	%f81, %f78, %f25;
	fma.rn.f32 	%f82, %f75, %f20, %f81;
	ld.shared.f32 	%f83, [%r56+8];
	fma.rn.f32 	%f84, %f83, %f44, %f79;
	fma.rn.f32 	%f85, %f83, %f29, %f80;
	fma.rn.f32 	%f86, %f83, %f31, %f82;
	fma.rn.f32 	%f87, %f1, %f84, %f2;
	add.s64 	%rd16, %rd15, %rd13;
	st.global.f32 	[%rd16], %f87;
	add.s32 	%r57, %r56, %r52;
	ld.shared.f32 	%f88, [%r57];
	fma.rn.f32 	%f89, %f88, %f34, %f85;
	fma.rn.f32 	%f90, %f88, %f19, %f86;
	ld.shared.f32 	%f91, [%r57+4];
	fma.rn.f32 	%f92, %f91, %f38, %f89;
	fma.rn.f32 	%f93, %f91, %f22, %f90;
	mul.f32 	%f94, %f91, %f25;
	fma.rn.f32 	%f95, %f88, %f20, %f94;
	ld.shared.f32 	%f96, [%r57+8];
	fma.rn.f32 	%f97, %f96, %f44, %f92;
	fma.rn.f32 	%f98, %f96, %f29, %f93;
	fma.rn.f32 	%f99, %f96, %f31, %f95;
	fma.rn.f32 	%f100, %f1, %f97, %f2;
	add.s64 	%rd17, %rd16, %rd13;
	st.global.f32 	[%rd17], %f100;
	add.s32 	%r58, %r57, %r52;
	ld.shared.f32 	%f101, [%r58];
	fma.rn.f32 	%f102, %f101, %f34, %f98;
	fma.rn.f32 	%f103, %f101, %f19, %f99;
	ld.shared.f32 	%f104, [%r58+4];
	fma.rn.f32 	%f105, %f104, %f38, %f102;
	fma.rn.f32 	%f106, %f104, %f22, %f103;
	mul.f32 	%f107, %f104, %f25;
	fma.rn.f32 	%f108, %f101, %f20, %f107;
	ld.shared.f32 	%f109, [%r58+8];
	fma.rn.f32 	%f110, %f109, %f44, %f105;
	fma.rn.f32 	%f111, %f109, %f29, %f106;
	fma.rn.f32 	%f112, %f109, %f31, %f108;
	fma.rn.f32 	%f113, %f1, %f110, %f2;
	add.s64 	%rd18, %rd17, %rd13;
	st.global.f32 	[%rd18], %f113;
	add.s32 	%r59, %r58, %r52;
	ld.shared.f32 	%f114, [%r59];
	fma.rn.f32 	%f115, %f114, %f34, %f111;
	fma.rn.f32 	%f116, %f114, %f19, %f112;
	ld.shared.f32 	%f117, [%r59+4];
	fma.rn.f32 	%f118, %f117, %f38, %f115;
	fma.rn.f32 	%f119, %f117, %f22, %f116;
	mul.f32 	%f120, %f117, %f25;
	fma.rn.f32 	%f121, %f114, %f20, %f120;
	ld.shared.f32 	%f122, [%r59+8];
	fma.rn.f32 	%f123, %f122, %f44, %f118;
	fma.rn.f32 	%f124, %f122, %f29, %f119;
	fma.rn.f32 	%f125, %f122, %f31, %f121;
	fma.rn.f32 	%f126, %f1, %f123, %f2;
	add.s64 	%rd19, %rd18, %rd13;
	st.global.f32 	[%rd19], %f126;
	add.s32 	%r60, %r59, %r52;
	ld.shared.f32 	%f127, [%r60];
	fma.rn.f32 	%f128, %f127, %f34, %f124;
	fma.rn.f32 	%f129, %f127, %f19, %f125;
	ld.shared.f32 	%f130, [%r60+4];
	fma.rn.f32 	%f131, %f130, %f38, %f128;
	fma.rn.f32 	%f132, %f130, %f22, %f129;
	mul.f32 	%f133, %f130, %f25;
	fma.rn.f32 	%f134, %f127, %f20, %f133;
	ld.shared.f32 	%f135, [%r60+8];
	fma.rn.f32 	%f136, %f135, %f44, %f131;
	fma.rn.f32 	%f137, %f135, %f29, %f132;
	fma.rn.f32 	%f138, %f135, %f31, %f134;
	fma.rn.f32 	%f139, %f1, %f136, %f2;
	add.s64 	%rd20, %rd19, %rd13;
	st.global.f32 	[%rd20], %f139;
	add.s32 	%r61, %r60, %r52;
	ld.shared.f32 	%f140, [%r61];
	fma.rn.f32 	%f141, %f140, %f34, %f137;
	fma.rn.f32 	%f142, %f140, %f19, %f138;
	ld.shared.f32 	%f143, [%r61+4];
	fma.rn.f32 	%f144, %f143, %f38, %f141;
	fma.rn.f32 	%f145, %f143, %f22, %f142;
	mul.f32 	%f146, %f143, %f25;
	fma.rn.f32 	%f147, %f140, %f20, %f146;
	ld.shared.f32 	%f148, [%r61+8];
	fma.rn.f32 	%f149, %f148, %f44, %f144;
	fma.rn.f32 	%f150, %f148, %f29, %f145;
	fma.rn.f32 	%f151, %f148, %f31, %f147;
	fma.rn.f32 	%f152, %f1, %f149, %f2;
	add.s64 	%rd21, %rd20, %rd13;
	st.global.f32 	[%rd21], %f152;
	add.s32 	%r62, %r61, %r52;
	ld.shared.f32 	%f153, [%r62];
	fma.rn.f32 	%f154, %f153, %f34, %f150;
	fma.rn.f32 	%f155, %f153, %f19, %f151;
	ld.shared.f32 	%f156, [%r62+4];
	fma.rn.f32 	%f157, %f156, %f38, %f154;
	fma.rn.f32 	%f158, %f156, %f22, %f155;
	mul.f32 	%f159, %f156, %f25;
	fma.rn.f32 	%f160, %f153, %f20, %f159;
	ld.shared.f32 	%f161, [%r62+8];
	fma.rn.f32 	%f162, %f161, %f44, %f157;
	fma.rn.f32 	%f163, %f161, %f29, %f158;
	fma.rn.f32 	%f164, %f161, %f31, %f160;
	fma.rn.f32 	%f165, %f1, %f162, %f2;
	add.s64 	%rd22, %rd21, %rd13;
	st.global.f32 	[%rd22], %f165;
	add.s32 	%r63, %r62, %r52;
	ld.shared.f32 	%f166, [%r63];
	fma.rn.f32 	%f167, %f166, %f34, %f163;
	fma.rn.f32 	%f168, %f166, %f19, %f164;
	ld.shared.f32 	%f169, [%r63+4];
	fma.rn.f32 	%f170, %f169, %f38, %f167;
	fma.rn.f32 	%f171, %f169, %f22, %f168;
	mul.f32 	%f172, %f169, %f25;
	fma.rn.f32 	%f173, %f166, %f20, %f172;
	ld.shared.f32 	%f174, [%r63+8];
	fma.rn.f32 	%f175, %f174, %f44, %f170;
	fma.rn.f32 	%f176, %f174, %f29, %f171;
	fma.rn.f32 	%f177, %f174, %f31, %f173;
	fma.rn.f32 	%f178, %f1, %f175, %f2;
	add.s64 	%rd23, %rd22, %rd13;
	st.global.f32 	[%rd23], %f178;
	add.s32 	%r64, %r63, %r52;
	ld.shared.f32 	%f179, [%r64];
	fma.rn.f32 	%f180, %f179, %f34, %f176;
	fma.rn.f32 	%f181, %f179, %f19, %f177;
	ld.shared.f32 	%f182, [%r64+4];
	fma.rn.f32 	%f183, %f182, %f38, %f180;
	fma.rn.f32 	%f184, %f182, %f22, %f181;
	mul.f32 	%f185, %f182, %f25;
	fma.rn.f32 	%f186, %f179, %f20, %f185;
	ld.shared.f32 	%f187, [%r64+8];
	fma.rn.f32 	%f188, %f187, %f44, %f183;
	fma.rn.f32 	%f189, %f187, %f29, %f184;
	fma.rn.f32 	%f190, %f187, %f31, %f186;
	fma.rn.f32 	%f191, %f1, %f188, %f2;
	add.s64 	%rd24, %rd23, %rd13;
	st.global.f32 	[%rd24], %f191;
	add.s32 	%r65, %r64, %r52;
	ld.shared.f32 	%f192, [%r65];
	fma.rn.f32 	%f193, %f192, %f34, %f189;
	fma.rn.f32 	%f194, %f192, %f19, %f190;
	ld.shared.f32 	%f195, [%r65+4];
	fma.rn.f32 	%f196, %f195, %f38, %f193;
	fma.rn.f32 	%f197, %f195, %f22, %f194;
	ld.shared.f32 	%f198, [%r65+8];
	fma.rn.f32 	%f199, %f198, %f44, %f196;
	fma.rn.f32 	%f200, %f198, %f29, %f197;
	fma.rn.f32 	%f201, %f1, %f199, %f2;
	add.s64 	%rd25, %rd24, %rd13;
	st.global.f32 	[%rd25], %f201;
	fma.rn.f32 	%f202, %f1, %f200, %f2;
	add.s64 	%rd26, %rd25, %rd13;
	st.global.f32 	[%rd26], %f202;
	ret;

}
	// .globl	_Z28Filter3x3_Input14x14_Stride2PKfS0_Pfiiiiiiiiiiiiiff
.visible .entry _Z28Filter3x3_Input14x14_Stride2PKfS0_Pfiiiiiiiiiiiiiff(
	.param .u64 .ptr .align 1 _Z28Filter3x3_Input14x14_Stride2PKfS0_Pfiiiiiiiiiiiiiff_param_0,
	.param .u64 .ptr .align 1 _Z28Filter3x3_Input14x14_Stride2PKfS0_Pfiiiiiiiiiiiiiff_param_1,
	.param .u64 .ptr .align 1 _Z28Filter3x3_Input14x14_Stride2PKfS0_Pfiiiiiiiiiiiiiff_param_2,
	.param .u32 _Z28Filter3x3_Input14x14_Stride2PKfS0_Pfiiiiiiiiiiiiiff_param_3,
	.param .u32 _Z28Filter3x3_Input14x14_Stride2PKfS0_Pfiiiiiiiiiiiiiff_param_4,
	.param .u32 _Z28Filter3x3_Input14x14_Stride2PKfS0_Pfiiiiiiiiiiiiiff_param_5,
	.param .u32 _Z28Filter3x3_Input14x14_Stride2PKfS0_Pfiiiiiiiiiiiiiff_param_6,
	.param .u32 _Z28Filter3x3_Input14x14_Stride2PKfS0_Pfiiiiiiiiiiiiiff_param_7,
	.param .u32 _Z28Filter3x3_Input14x14_Stride2PKfS0_Pfiiiiiiiiiiiiiff_param_8,
	.param .u32 _Z28Filter3x3_Input14x14_Stride2PKfS0_Pfiiiiiiiiiiiiiff_param_9,
	.param .u32 _Z28Filter3x3_Input14x14_Stride2PKfS0_Pfiiiiiiiiiiiiiff_param_10,
	.param .u32 _Z28Filter3x3_Input14x14_Stride2PKfS0_Pfiiiiiiiiiiiiiff_param_11,
	.param .u32 _Z28Filter3x3_Input14x14_Stride2PKfS0_Pfiiiiiiiiiiiiiff_param_12,
	.param .u32 _Z28Filter3x3_Input14x14_Stride2PKfS0_Pfiiiiiiiiiiiiiff_param_13,
	.param .u32 _Z28Filter3x3_Input14x14_Stride2PKfS0_Pfiiiiiiiiiiiiiff_param_14,
	.param .u32 _Z28Filter3x3_Input14x14_Stride2PKfS0_Pfiiiiiiiiiiiiiff_param_15,
	.param .f32 _Z28Filter3x3_Input14x14_Stride2PKfS0_Pfiiiiiiiiiiiiiff_param_16,
	.param .f32 _Z28Filter3x3_Input14x14_Stride2PKfS0_Pfiiiiiiiiiiiiiff_param_17
)
{
	.reg .pred 	%p<2>;
	.reg .b32 	%r<67>;
	.reg .b32 	%f<151>;
	.reg .b64 	%rd<21>;
	// demoted variable
	.shared .align 4 .b8 _ZZ28Filter3x3_Input14x14_Stride2PKfS0_PfiiiiiiiiiiiiiffE10filterData[1152];
	// demoted variable
	.shared .align 4 .b8 _ZZ28Filter3x3_Input14x14_Stride2PKfS0_PfiiiiiiiiiiiiiffE9inputData[28672];
	ld.param.u64 	%rd4, [_Z28Filter3x3_Input14x14_Stride2PKfS0_Pfiiiiiiiiiiiiiff_param_1];
	ld.param.u64 	%rd3, [_Z28Filter3x3_Input14x14_Stride2PKfS0_Pfiiiiiiiiiiiiiff_param_2];
	ld.param.u32 	%r5, [_Z28Filter3x3_Input14x14_Stride2PKfS0_Pfiiiiiiiiiiiiiff_param_4];
	ld.param.u32 	%r6, [_Z28Filter3x3_Input14x14_Stride2PKfS0_Pfiiiiiiiiiiiiiff_param_5];
	ld.param.u32 	%r7, [_Z28Filter3x3_Input14x14_Stride2PKfS0_Pfiiiiiiiiiiiiiff_param_6];
	ld.param.u32 	%r8, [_Z28Filter3x3_Input14x14_Stride2PKfS0_Pfiiiiiiiiiiiiiff_param_8];
	ld.param.u32 	%r9, [_Z28Filter3x3_Input14x14_Stride2PKfS0_Pfiiiiiiiiiiiiiff_param_9];
	ld.param.u32 	%r10, [_Z28Filter3x3_Input14x14_Stride2PKfS0_Pfiiiiiiiiiiiiiff_param_11];
	ld.param.u32 	%r11, [_Z28Filter3x3_Input14x14_Stride2PKfS0_Pfiiiiiiiiiiiiiff_param_12];
	ld.param.u32 	%r12, [_Z28Filter3x3_Input14x14_Stride2PKfS0_Pfiiiiiiiiiiiiiff_param_13];
	ld.param.u32 	%r13, [_Z28Filter3x3_Input14x14_Stride2PKfS0_Pfiiiiiiiiiiiiiff_param_14];
	ld.param.f32 	%f1, [_Z28Filter3x3_Input14x14_Stride2PKfS0_Pfiiiiiiiiiiiiiff_param_16];
	ld.param.f32 	%f2, [_Z28Filter3x3_Input14x14_Stride2PKfS0_Pfiiiiiiiiiiiiiff_param_17];
	cvta.to.global.u64 	%rd5, %rd4;
	shl.b32 	%r1, %r13, 1;
	mov.u32 	%r14, %ctaid.y;
	shl.b32 	%r2, %r14, 5;
	mul.lo.s32 	%r15, %r8, %r2;
	mov.u32 	%r3, %tid.x;
	mad.lo.s32 	%r16, %r15, %r9, %r3;
	mul.wide.s32 	%rd6, %r16, 4;
	add.s64 	%rd1, %rd5, %rd6;
	ld.global.f32 	%f3, [%rd1];
	shl.b32 	%r17, %r3, 2;
	mov.u32 	%r18, _ZZ28Filter3x3_Input14x14_Stride2PKfS0_PfiiiiiiiiiiiiiffE10filterData;
	add.s32 	%r4, %r18, %r17;
	st.shared.f32 	[%r4], %f3;
	setp.gt.u32 	%p1, %r3, 63;
	@%p1 bra 	$L__BB4_2;
	ld.global.f32 	%f4, [%rd1+896];
	st.shared.f32 	[%r4+896], %f4;
$L__BB4_2:
	ld.param.u64 	%rd20, [_Z28Filter3x3_Input14x14_Stride2PKfS0_Pfiiiiiiiiiiiiiff_param_0];
	add.s32 	%r19, %r1, %r7;
	cvta.to.global.u64 	%rd7, %rd20;
	cvta.to.global.u64 	%rd8, %rd3;
	mul.lo.s32 	%r20, %r19, %r3;
	shl.b32 	%r21, %r20, 2;
	mov.u32 	%r22, _ZZ28Filter3x3_Input14x14_Stride2PKfS0_PfiiiiiiiiiiiiiffE9inputData;
	add.s32 	%r23, %r22, %r21;
	mov.b32 	%r24, 0;
	st.shared.u32 	[%r23], %r24;
	mul.lo.s32 	%r25, %r19, %r6;
	shl.b32 	%r26, %r25, 6;
	add.s32 	%r27, %r23, %r26;
	st.shared.u32 	[%r27], %r24;
	st.shared.u32 	[%r23+60], %r24;
	st.shared.u32 	[%r27+60], %r24;
	bar.sync 	0;
	mov.u32 	%r28, %ctaid.x;
	mad.lo.s32 	%r29, %r5, %r28, %r2;
	mul.lo.s32 	%r30, %r7, %r6;
	mad.lo.s32 	%r31, %r30, %r29, %r3;
	div.u32 	%r32, %r3, %r7;
	shl.b32 	%r33, %r32, 1;
	add.s32 	%r34, %r33, %r3;
	mul.wide.s32 	%rd9, %r31, 4;
	add.s64 	%rd10, %rd7, %rd9;
	ld.global.f32 	%f5, [%rd10];
	shl.b32 	%r35, %r34, 2;
	add.s32 	%r36, %r22, %r35;
	st.shared.f32 	[%r36+4], %f5;
	ld.global.f32 	%f6, [%rd10+896];
	st.shared.f32 	[%r36+1028], %f6;
	ld.global.f32 	%f7, [%rd10+1792];
	st.shared.f32 	[%r36+2052], %f7;
	ld.global.f32 	%f8, [%rd10+2688];
	st.shared.f32 	[%r36+3076], %f8;
	ld.global.f32 	%f9, [%rd10+3584];
	st.shared.f32 	[%r36+4100], %f9;
	ld.global.f32 	%f10, [%rd10+4480];
	st.shared.f32 	[%r36+5124], %f10;
	ld.global.f32 	%f11, [%rd10+5376];
	st.shared.f32 	[%r36+6148], %f11;
	ld.global.f32 	%f12, [%rd10+6272];
	st.shared.f32 	[%r36+7172], %f12;
	ld.global.f32 	%f13, [%rd10+7168];
	st.shared.f32 	[%r36+8196], %f13;
	ld.global.f32 	%f14, [%rd10+8064];
	st.shared.f32 	[%r36+9220], %f14;
	ld.global.f32 	%f15, [%rd10+8960];
	st.shared.f32 	[%r36+10244], %f15;
	ld.global.f32 	%f16, [%rd10+9856];
	st.shared.f32 	[%r36+11268], %f16;
	ld.global.f32 	%f17, [%rd10+10752];
	st.shared.f32 	[%r36+12292], %f17;
	ld.global.f32 	%f18, [%rd10+11648];
	st.shared.f32 	[%r36+13316], %f18;
	ld.global.f32 	%f19, [%rd10+12544];
	st.shared.f32 	[%r36+14340], %f19;
	ld.global.f32 	%f20, [%rd10+13440];
	st.shared.f32 	[%r36+15364], %f20;
	ld.global.f32 	%f21, [%rd10+14336];
	st.shared.f32 	[%r36+16388], %f21;
	ld.global.f32 	%f22, [%rd10+15232];
	st.shared.f32 	[%r36+17412], %f22;
	ld.global.f32 	%f23, [%rd10+16128];
	st.shared.f32 	[%r36+18436], %f23;
	ld.global.f32 	%f24, [%rd10+17024];
	st.shared.f32 	[%r36+19460], %f24;
	ld.global.f32 	%f25, [%rd10+17920];
	st.shared.f32 	[%r36+20484], %f25;
	ld.global.f32 	%f26, [%rd10+18816];
	st.shared.f32 	[%r36+21508], %f26;
	ld.global.f32 	%f27, [%rd10+19712];
	st.shared.f32 	[%r36+22532], %f27;
	ld.global.f32 	%f28, [%rd10+20608];
	st.shared.f32 	[%r36+23556], %f28;
	ld.global.f32 	%f29, [%rd10+21504];
	st.shared.f32 	[%r36+24580], %f29;
	ld.global.f32 	%f30, [%rd10+22400];
	st.shared.f32 	[%r36+25604], %f30;
	ld.global.f32 	%f31, [%rd10+23296];
	st.shared.f32 	[%r36+26628], %f31;
	ld.global.f32 	%f32, [%rd10+24192];
	st.shared.f32 	[%r36+27652], %f32;
	bar.sync 	0;
	div.u32 	%r37, %r3, %r12;
	mul.lo.s32 	%r38, %r37, %r12;
	sub.s32 	%r39, %r3, %r38;
	mad.lo.s32 	%r40, %r10, %r28, %r2;
	add.s32 	%r41, %r40, %r37;
	mul.lo.s32 	%r42, %r12, %r11;
	mad.lo.s32 	%r43, %r42, %r41, %r39;
	shl.b32 	%r44, %r39, 1;
	mad.lo.s32 	%r45, %r25, %r37, %r44;
	mul.lo.s32 	%r46, %r9, %r8;
	mul.lo.s32 	%r47, %r46, %r37;
	shl.b32 	%r48, %r45, 2;
	add.s32 	%r49, %r22, %r48;
	ld.shared.f32 	%f33, [%r49];
	shl.b32 	%r50, %r47, 2;
	add.s32 	%r52, %r18, %r50;
	ld.shared.f32 	%f34, [%r52+12];
	ld.shared.f32 	%f35, [%r49+4];
	ld.shared.f32 	%f36, [%r52+16];
	mul.f32 	%f37, %f35, %f36;
	fma.rn.f32 	%f38, %f33, %f34, %f37;
	ld.shared.f32 	%f39, [%r49+8];
	ld.shared.f32 	%f40, [%r52+20];
	fma.rn.f32 	%f41, %f39, %f40, %f38;
	shl.b32 	%r53, %r19, 2;
	add.s32 	%r54, %r49, %r53;
	ld.shared.f32 	%f42, [%r54];
	ld.shared.f32 	%f43, [%r52+24];
	fma.rn.f32 	%f44, %f42, %f43, %f41;
	ld.shared.f32 	%f45, [%r52];
	ld.shared.f32 	%f46, [%r54+4];
	ld.shared.f32 	%f47, [%r52+28];
	fma.rn.f32 	%f48, %f46, %f47, %f44;
	ld.shared.f32 	%f49, [%r52+4];
	mul.f32 	%f50, %f46, %f49;
	fma.rn.f32 	%f51, %f42, %f45, %f50;
	ld.shared.f32 	%f52, [%r54+8];
	ld.shared.f32 	%f53, [%r52+32];
	fma.rn.f32 	%f54, %f52, %f53, %f48;
	ld.shared.f32 	%f55, [%r52+8];
	fma.rn.f32 	%f56, %f52, %f55, %f51;
	fma.rn.f32 	%f57, %f1, %f54, %f2;
	mul.wide.s32 	%rd11, %r43, 4;
	add.s64 	%rd12, %rd8, %rd11;
	st.global.f32 	[%rd12], %f57;
	add.s32 	%r55, %r54, %r53;
	ld.shared.f32 	%f58, [%r55];
	fma.rn.f32 	%f59, %f58, %f34, %f56;
	ld.shared.f32 	%f60, [%r55+4];
	fma.rn.f32 	%f61, %f60, %f36, %f59;
	ld.shared.f32 	%f62, [%r55+8];
	fma.rn.f32 	%f63, %f62, %f40, %f61;
	add.s32 	%r56, %r55, %r53;
	ld.shared.f32 	%f64, [%r56];
	fma.rn.f32 	%f65, %f64, %f43, %f63;
	ld.shared.f32 	%f66, [%r56+4];
	fma.rn.f32 	%f67, %f66, %f47, %f65;
	mul.f32 	%f68, %f66, %f49;
	fma.rn.f32 	%f69, %f64, %f45, %f68;
	ld.shared.f32 	%f70, [%r56+8];
	fma.rn.f32 	%f71, %f70, %f53, %f67;
	fma.rn.f32 	%f72, %f70, %f55, %f69;
	fma.rn.f32 	%f73, %f1, %f71, %f2;
	mul.wide.s32 	%rd13, %r12, 4;
	add.s64 	%rd14, %rd12, %rd13;
	st.global.f32 	[%rd14], %f73;
	add.s32 	%r57, %r56, %r53;
	ld.shared.f32 	%f74, [%r57];
	fma.rn.f32 	%f75, %f74, %f34, %f72;
	ld.shared.f32 	%f76, [%r57+4];
	fma.rn.f32 	%f77, %f76, %f36, %f75;
	ld.shared.f32 	%f78, [%r57+8];
	fma.rn.f32 	%f79, %f78, %f40, %f77;
	add.s32 	%r58, %r57, %r53;
	ld.shared.f32 	%f80, [%r58];
	fma.rn.f32 	%f81, %f80, %f43, %f79;
	ld.shared.f32 	%f82, [%r58+4];
	fma.rn.f32 	%f83, %f82, %f47, %f81;
	mul.f32 	%f84, %f82, %f49;
	fma.rn.f32 	%f85, %f80, %f45, %f84;
	ld.shared.f32 	%f86, [%r58+8];
	fma.rn.f32 	%f87, %f86, %f53, %f83;
	fma.rn.f32 	%f88, %f86, %f55, %f85;
	fma.rn.f32 	%f89, %f1, %f87, %f2;
	add.s64 	%rd15, %rd14, %rd13;
	st.global.f32 	[%rd15], %f89;
	add.s32 	%r59, %r58, %r53;
	ld.shared.f32 	%f90, [%r59];
	fma.rn.f32 	%f91, %f90, %f34, %f88;
	ld.shared.f32 	%f92, [%r59+4];
	fma.rn.f32 	%f93, %f92, %f36, %f91;
	ld.shared.f32 	%f94, [%r59+8];
	fma.rn.f32 	%f95, %f94, %f40, %f93;
	add.s32 	%r60, %r59, %r53;
	ld.shared.f32 	%f96, [%r60];
	fma.rn.f32 	%f97, %f96, %f43, %f95;
	ld.shared.f32 	%f98, [%r60+4];
	fma.rn.f32 	%f99, %f98, %f47, %f97;
	mul.f32 	%f100, %f98, %f49;
	fma.rn.f32 	%f101, %f96, %f45, %f100;
	ld.shared.f32 	%f102, [%r60+8];
	fma.rn.f32 	%f103, %f102, %f53, %f99;
	fma.rn.f32 	%f104, %f102, %f55, %f101;
	fma.rn.f32 	%f105, %f1, %f103, %f2;
	add.s64 	%rd16, %rd15, %rd13;
	st.global.f32 	[%rd16], %f105;
	add.s32 	%r61, %r60, %r53;
	ld.shared.f32 	%f106, [%r61];
	fma.rn.f32 	%f107, %f106, %f34, %f104;
	ld.shared.f32 	%f108, [%r61+4];
	fma.rn.f32 	%f109, %f108, %f36, %f107;
	ld.shared.f32 	%f110, [%r61+8];
	fma.rn.f32 	%f111, %f110, %f40, %f109;
	add.s32 	%r62, %r61, %r53;
	ld.shared.f32 	%f112, [%r62];
	fma.rn.f32 	%f113, %f112, %f43, %f111;
	ld.shared.f32 	%f114, [%r62+4];
	fma.rn.f32 	%f115, %f114, %f47, %f113;
	mul.f32 	%f116, %f114, %f49;
	fma.rn.f32 	%f117, %f112, %f45, %f116;
	ld.shared.f32 	%f118, [%r62+8];
	fma.rn.f32 	%f119, %f118, %f53, %f115;
	fma.rn.f32 	%f120, %f118, %f55, %f117;
	fma.rn.f32 	%f121, %f1, %f119, %f2;
	add.s64 	%rd17, %rd16, %rd13;
	st.global.f32 	[%rd17], %f121;
	add.s32 	%r63, %r62, %r53;
	ld.shared.f32 	%f122, [%r63];
	fma.rn.f32 	%f123, %f122, %f34, %f120;
	ld.shared.f32 	%f124, [%r63+4];
	fma.rn.f32 	%f125, %f124, %f36, %f123;
	ld.shared.f32 	%f126, [%r63+8];
	fma.rn.f32 	%f127, %f126, %f40, %f125;
	add.s32 	%r64, %r63, %r53;
	ld.shared.f32 	%f128, [%r64];
	fma.rn.f32 	%f129, %f128, %f43, %f127;
	ld.shared.f32 	%f130, [%r64+4];
	fma.rn.f32 	%f131, %f130, %f47, %f129;
	mul.f32 	%f132, %f130, %f49;
	fma.rn.f32 	%f133, %f128, %f45, %f132;
	ld.shared.f32 	%f134, [%r64+8];
	fma.rn.f32 	%f135, %f134, %f53, %f131;
	fma.rn.f32 	%f136, %f134, %f55, %f133;
	fma.rn.f32 	%f137, %f1, %f135, %f2;
	add.s64 	%rd18, %rd17, %rd13;
	st.global.f32 	[%rd18], %f137;
	add.s32 	%r65, %r64, %r53;
	ld.shared.f32 	%f138, [%r65];
	fma.rn.f32 	%f139, %f138, %f34, %f136;
	ld.shared.f32 	%f140, [%r65+4];
	fma.rn.f32 	%f141, %f140, %f36, %f139;
	ld.shared.f32 	%f142, [%r65+8];
	fma.rn.f32 	%f143, %f142, %f40, %f141;
	add.s32 	%r66, %r65, %r53;
	ld.shared.f32 	%f144, [%r66];
	fma.rn.f32 	%f145, %f144, %f43, %f143;
	ld.shared.f32 	%f146, [%r66+4];
	fma.rn.f32 	%f147, %f146, %f47, %f145;
	ld.shared.f32 	%f148, [%r66+8];
	fma.rn.f32 	%f149, %f148, %f53, %f147;
	fma.rn.f32 	%f150, %f1, %f149, %f2;
	add.s64 	%rd19, %rd18, %rd13;
	st.global.f32 	[%rd19], %f150;
	ret;

}
	// .globl	_Z28Filter5x5_Input14x14_Stride1PKfS0_Pfiiiiiiiiiiiiiff
.visible .entry _Z28Filter5x5_Input14x14_Stride1PKfS0_Pfiiiiiiiiiiiiiff(
	.param .u64 .ptr .align 1 _Z28Filter5x5_Input14x14_Stride1PKfS0_Pfiiiiiiiiiiiiiff_param_0,
	.param .u64 .ptr .align 1 _Z28Filter5x5_Input14x14_Stride1PKfS0_Pfiiiiiiiiiiiiiff_param_1,
	.param .u64 .ptr .align 1 _Z28Filter5x5_Input14x14_Stride1PKfS0_Pfiiiiiiiiiiiiiff_param_2,
	.param .u32 _Z28Filter5x5_Input14x14_Stride1PKfS0_Pfiiiiiiiiiiiiiff_param_3,
	.param .u32 _Z28Filter5x5_Input14x14_Stride1PKfS0_Pfiiiiiiiiiiiiiff_param_4,
	.param .u32 _Z28Filter5x5_Input14x14_Stride1PKfS0_Pfiiiiiiiiiiiiiff_param_5,
	.param .u32 _Z28Filter5x5_Input14x14_Stride1PKfS0_Pfiiiiiiiiiiiiiff_param_6,
	.param .u32 _Z28Filter5x5_Input14x14_Stride1PKfS0_Pfiiiiiiiiiiiiiff_param_7,
	.param .u32 _Z28Filter5x5_Input14x14_Stride1PKfS0_Pfiiiiiiiiiiiiiff_param_8,
	.param .u32 _Z28Filter5x5_Input14x14_Stride1PKfS0_Pfiiiiiiiiiiiiiff_param_9,
	.param .u32 _Z28Filter5x5_Input14x14_Stride1PKfS0_Pfiiiiiiiiiiiiiff_param_10,
	.param .u32 _Z28Filter5x5_Input14x14_Stride1PKfS0_Pfiiiiiiiiiiiiiff_param_11,
	.param .u32 _Z28Filter5x5_Input14x14_Stride1PKfS0_Pfiiiiiiiiiiiiiff_param_12,
	.param .u32 _Z28Filter5x5_Input14x14_Stride1PKfS0_Pfiiiiiiiiiiiiiff_param_13,
	.param .u32 _Z28Filter5x5_Input14x14_Stride1PKfS0_Pfiiiiiiiiiiiiiff_param_14,
	.param .u32 _Z28Filter5x5_Input14x14_Stride1PKfS0_Pfiiiiiiiiiiiiiff_param_15,
	.param .f32 _Z28Filter5x5_Input14x14_Stride1PKfS0_Pfiiiiiiiiiiiiiff_param_16,
	.param .f32 _Z28Filter5x5_Input14x14_Stride1PKfS0_Pfiiiiiiiiiiiiiff_param_17
)
{
	.reg .pred 	%p<2>;
	.reg .b32 	%r<65>;
	.reg .b32 	%f<448>;
	.reg .b64 	%rd<29>;
	// demoted variable
	.shared .align 4 .b8 _ZZ28Filter5x5_Input14x14_Stride1PKfS0_PfiiiiiiiiiiiiiffE10filterData[1600];
	// demoted variable
	.shared .align 4 .b8 _ZZ28Filter5x5_Input14x14_Stride1PKfS0_PfiiiiiiiiiiiiiffE9inputData[16128];
	ld.param.u64 	%rd2, [_Z28Filter5x5_Input14x14_Stride1PKfS0_Pfiiiiiiiiiiiiiff_param_1];
	ld.param.u32 	%r5, [_Z28Filter5x5_Input14x14_Stride1PKfS0_Pfiiiiiiiiiiiiiff_param_5];
	ld.param.u32 	%r6, [_Z28Filter5x5_Input14x14_Stride1PKfS0_Pfiiiiiiiiiiiiiff_param_6];
	ld.param.u32 	%r7, [_Z28Filter5x5_Input14x14_Stride1PKfS0_Pfiiiiiiiiiiiiiff_param_8];
	ld.param.u32 	%r8, [_Z28Filter5x5_Input14x14_Stride1PKfS0_Pfiiiiiiiiiiiiiff_param_9];
	ld.param.u32 	%r9, [_Z28Filter5x5_Input14x14_Stride1PKfS0_Pfiiiiiiiiiiiiiff_param_11];
	ld.param.u32 	%r10, [_Z28Filter5x5_Input14x14_Stride1PKfS0_Pfiiiiiiiiiiiiiff_param_12];
	ld.param.u32 	%r11, [_Z28Filter5x5_Input14x14_Stride1PKfS0_Pfiiiiiiiiiiiiiff_param_13];
	ld.param.u32 	%r12, [_Z28Filter5x5_Input14x14_Stride1PKfS0_Pfiiiiiiiiiiiiiff_param_14];
	ld.param.f32 	%f1, [_Z28Filter5x5_Input14x14_Stride1PKfS0_Pfiiiiiiiiiiiiiff_param_16];
	ld.param.f32 	%f2, [_Z28Filter5x5_Input14x14_Stride1PKfS0_Pfiiiiiiiiiiiiiff_param_17];
	shl.b32 	%r1, %r12, 1;
	mov.u32 	%r13, %ctaid.y;
	shl.b32 	%r2, %r13, 4;
	mov.u32 	%r3, %tid.x;
	setp.gt.u32 	%p1, %r3, 199;
	@%p1 bra 	$L__BB5_2;
	cvta.to.global.u64 	%rd4, %rd2;
	mul.lo.s32 	%r14, %r7, %r2;
	mad.lo.s32 	%r15, %r14, %r8, %r3;
	mul.wide.s32 	%rd5, %r15, 4;
	add.s64 	%rd6, %rd4, %rd5;
	ld.global.f32 	%f3, [%rd6];
	shl.b32 	%r16, %r3, 2;
	mov.u32 	%r17, _ZZ28Filter5x5_Input14x14_Stride1PKfS0_PfiiiiiiiiiiiiiffE10filterData;
	add.s32 	%r18, %r17, %r16;
	st.shared.f32 	[%r18], %f3;
	ld.global.f32 	%f4, [%rd6+800];
	st.shared.f32 	[%r18+800], %f4;
$L__BB5_2:
	ld.param.u32 	%r64, [_Z28Filter5x5_Input14x14_Stride1PKfS0_Pfiiiiiiiiiiiiiff_param_4];
	ld.param.u64 	%rd28, [_Z28Filter5x5_Input14x14_Stride1PKfS0_Pfiiiiiiiiiiiiiff_param_2];
	ld.param.u64 	%rd27, [_Z28Filter5x5_Input14x14_Stride1PKfS0_Pfiiiiiiiiiiiiiff_param_0];
	add.s32 	%r19, %r1, %r6;
	cvta.to.global.u64 	%rd7, %rd27;
	mul.lo.s32 	%r20, %r19, %r3;
	shl.b32 	%r21, %r20, 2;
	mov.u32 	%r22, _ZZ28Filter5x5_Input14x14_Stride1PKfS0_PfiiiiiiiiiiiiiffE9inputData;
	add.s32 	%r23, %r22, %r21;
	mov.b32 	%r24, 0;
	st.shared.u32 	[%r23], %r24;
	st.shared.u32 	[%r23+4], %r24;
	st.shared.u32 	[%r23+64], %r24;
	st.shared.u32 	[%r23+68], %r24;
	bar.sync 	0;
	mov.u32 	%r25, %ctaid.x;
	mad.lo.s32 	%r26, %r64, %r25, %r2;
	mul.lo.s32 	%r27, %r6, %r5;
	mad.lo.s32 	%r28, %r27, %r26, %r3;
	div.u32 	%r29, %r3, %r6;
	shl.b32 	%r30, %r29, 2;
	add.s32 	%r31, %r30, %r3;
	mul.wide.s32 	%rd8, %r28, 4;
	add.s64 	%rd9, %rd7, %rd8;
	ld.global.f32 	%f5, [%rd9];
	shl.b32 	%r32, %r31, 2;
	add.s32 	%r33, %r22, %r32;
	st.shared.f32 	[%r33+8], %f5;
	ld.global.f32 	%f6, [%rd9+896];
	st.shared.f32 	[%r33+1160], %f6;
	ld.global.f32 	%f7, [%rd9+1792];
	st.shared.f32 	[%r33+2312], %f7;
	ld.global.f32 	%f8, [%rd9+2688];
	st.shared.f32 	[%r33+3464], %f8;
	ld.global.f32 	%f9, [%rd9+3584];
	st.shared.f32 	[%r33+4616], %f9;
	ld.global.f32 	%f10, [%rd9+4480];
	st.shared.f32 	[%r33+5768], %f10;
	ld.global.f32 	%f11, [%rd9+5376];
	st.shared.f32 	[%r33+6920], %f11;
	ld.global.f32 	%f12, [%rd9+6272];
	st.shared.f32 	[%r33+8072], %f12;
	ld.global.f32 	%f13, [%rd9+7168];
	st.shared.f32 	[%r33+9224], %f13;
	ld.global.f32 	%f14, [%rd9+8064];
	st.shared.f32 	[%r33+10376], %f14;
	ld.global.f32 	%f15, [%rd9+8960];
	st.shared.f32 	[%r33+11528], %f15;
	ld.global.f32 	%f16, [%rd9+9856];
	st.shared.f32 	[%r33+12680], %f16;
	ld.global.f32 	%f17, [%rd9+10752];
	st.shared.f32 	[%r33+13832], %f17;
	ld.global.f32 	%f18, [%rd9+11648];
	st.shared.f32 	[%r33+14984], %f18;
	bar.sync 	0;
	div.u32 	%r34, %r3, %r11;
	mul.lo.s32 	%r35, %r34, %r11;
	sub.s32 	%r36, %r3, %r35;
	mad.lo.s32 	%r37, %r9, %r25, %r2;
	add.s32 	%r38, %r37, %r34;
	mul.lo.s32 	%r39, %r11, %r10;
	mad.lo.s32 	%r40, %r39, %r38, %r36;
	mul.lo.s32 	%r41, %r19, %r5;
	mad.lo.s32 	%r42, %r41, %r34, %r36;
	mul.lo.s32 	%r43, %r8, %r7;
	mul.lo.s32 	%r44, %r43, %r29;
	shl.b32 	%r45, %r42, 2;
	add.s32 	%r46, %r22, %r45;
	ld.shared.f32 	%f19, [%r46];
	shl.b32 	%r47, %r44, 2;
	mov.u32 	%r48, _ZZ28Filter5x5_Input14x14_Stride1PKfS0_PfiiiiiiiiiiiiiffE10filterData;
	add.s32 	%r49, %r48, %r47;
	ld.shared.f32 	%f20, [%r49+40];
	ld.shared.f32 	%f21, [%r49+20];
	ld.shared.f32 	%f22, [%r49];
	ld.shared.f32 	%f23, [%r46+4];
	ld.shared.f32 	%f24, [%r49+44];
	mul.f32 	%f25, %f23, %f24;
	fma.rn.f32 	%f26, %f19, %f20, %f25;
	ld.shared.f32 	%f27, [%r49+24];
	mul.f32 	%f28, %f23, %f27;
	fma.rn.f32 	%f29, %f19, %f21, %f28;
	ld.shared.f32 	%f30, [%r49+4];
	mul.f32 	%f31, %f23, %f30;
	fma.rn.f32 	%f32, %f19, %f22, %f31;
	ld.shared.f32 	%f33, [%r46+8];
	ld.shared.f32 	%f34, [%r49+48];
	fma.rn.f32 	%f35, %f33, %f34, %f26;
	ld.shared.f32 	%f36, [%r49+28];
	fma.rn.f32 	%f37, %f33, %f36, %f29;
	ld.shared.f32 	%f38, [%r49+8];
	fma.rn.f32 	%f39, %f33, %f38, %f32;
	ld.shared.f32 	%f40, [%r46+12];
	ld.shared.f32 	%f41, [%r49+52];
	fma.rn.f32 	%f42, %f40, %f41, %f35;
	ld.shared.f32 	%f43, [%r49+32];
	fma.rn.f32 	%f44, %f40, %f43, %f37;
	ld.shared.f32 	%f45, [%r49+12];
	fma.rn.f32 	%f46, %f40, %f45, %f39;
	ld.shared.f32 	%f47, [%r46+16];
	ld.shared.f32 	%f48, [%r49+56];
	fma.rn.f32 	%f49, %f47, %f48, %f42;
	ld.shared.f32 	%f50, [%r49+36];
	fma.rn.f32 	%f51, %f47, %f50, %f44;
	ld.shared.f32 	%f52, [%r49+16];
	fma.rn.f32 	%f53, %f47, %f52, %f46;
	shl.b32 	%r50, %r19, 2;
	add.s32 	%r51, %r46, %r50;
	ld.shared.f32 	%f54, [%r51];
	ld.shared.f32 	%f55, [%r49+60];
	fma.rn.f32 	%f56, %f54, %f55, %f49;
	fma.rn.f32 	%f57, %f54, %f20, %f51;
	fma.rn.f32 	%f58, %f54, %f21, %f53;
	ld.shared.f32 	%f59, [%r51+4];
	ld.shared.f32 	%f60, [%r49+64];
	fma.rn.f32 	%f61, %f59, %f60, %f56;
	fma.rn.f32 	%f62, %f59, %f24, %f57;
	fma.rn.f32 	%f63, %f59, %f27, %f58;
	mul.f32 	%f64, %f59, %f30;
	fma.rn.f32 	%f65, %f54, %f22, %f64;
	ld.shared.f32 	%f66, [%r51+8];
	ld.shared.f32 	%f67, [%r49+68];
	fma.rn.f32 	%f68, %f66, %f67, %f61;
	fma.rn.f32 	%f69, %f66, %f34, %f62;
	fma.rn.f32 	%f70, %f66, %f36, %f63;
	fma.rn.f32 	%f71, %f66, %f38, %f65;
	ld.shared.f32 	%f72, [%r51+12];
	ld.shared.f32 	%f73, [%r49+72];
	fma.rn.f32 	%f74, %f72, %f73, %f68;
	fma.rn.f32 	%f75, %f72, %f41, %f69;
	fma.rn.f32 	%f76, %f72, %f43, %f70;
	fma.rn.f32 	%f77, %f72, %f45, %f71;
	ld.shared.f32 	%f78, [%r51+16];
	ld.shared.f32 	%f79, [%r49+76];
	fma.rn.f32 	%f80, %f78, %f79, %f74;
	fma.rn.f32 	%f81, %f78, %f48, %f75;
	fma.rn.f32 	%f82, %f78, %f50, %f76;
	fma.rn.f32 	%f83, %f78, %f52, %f77;
	ld.shared.f32 	%f84, [%r49+96];
	ld.shared.f32 	%f85, [%r49+92];
	ld.shared.f32 	%f86, [%r49+88];
	ld.shared.f32 	%f87, [%r49+84];
	ld.shared.f32 	%f88, [%r49+80];
	cvta.to.global.u64 	%rd10, %rd28;
	add.s32 	%r52, %r51, %r50;
	ld.shared.f32 	%f89, [%r52];
	fma.rn.f32 	%f90, %f89, %f88, %f80;
	fma.rn.f32 	%f91, %f89, %f55, %f81;
	fma.rn.f32 	%f92, %f89, %f20, %f82;
	fma.rn.f32 	%f93, %f89, %f21, %f83;
	ld.shared.f32 	%f94, [%r52+4];
	fma.rn.f32 	%f95, %f94, %f87, %f90;
	fma.rn.f32 	%f96, %f94, %f60, %f91;
	fma.rn.f32 	%f97, %f94, %f24, %f92;
	fma.rn.f32 	%f98, %f94, %f27, %f93;
	mul.f32 	%f99, %f94, %f30;
	fma.rn.f32 	%f100, %f89, %f22, %f99;
	ld.shared.f32 	%f101, [%r52+8];
	fma.rn.f32 	%f102, %f101, %f86, %f95;
	fma.rn.f32 	%f103, %f101, %f67, %f96;
	fma.rn.f32 	%f104, %f101, %f34, %f97;
	fma.rn.f32 	%f105, %f101, %f36, %f98;
	fma.rn.f32 	%f106, %f101, %f38, %f100;
	ld.shared.f32 	%f107, [%r52+12];
	fma.rn.f32 	%f108, %f107, %f85, %f102;
	fma.rn.f32 	%f109, %f107, %f73, %f103;
	fma.rn.f32 	%f110, %f107, %f41, %f104;
	fma.rn.f32 	%f111, %f107, %f43, %f105;
	fma.rn.f32 	%f112, %f107, %f45, %f106;
	ld.shared.f32 	%f113, [%r52+16];
	fma.rn.f32 	%f114, %f113, %f84, %f108;
	fma.rn.f32 	%f115, %f113, %f79, %f109;
	fma.rn.f32 	%f116, %f113, %f48, %f110;
	fma.rn.f32 	%f117, %f113, %f50, %f111;
	fma.rn.f32 	%f118, %f113, %f52, %f112;
	fma.rn.f32 	%f119, %f1, %f114, %f2;
	mul.wide.s32 	%rd11, %r40, 4;
	add.s64 	%rd12, %rd10, %rd11;
	st.global.f32 	[%rd12], %f119;
	add.s32 	%r53, %r52, %r50;
	ld.shared.f32 	%f120, [%r53];
	fma.rn.f32 	%f121, %f120, %f88, %f115;
	fma.rn.f32 	%f122, %f120, %f55, %f116;
	fma.rn.f32 	%f123, %f120, %f20, %f117;
	fma.rn.f32 	%f124, %f120, %f21, %f118;
	ld.shared.f32 	%f125, [%r53+4];
	fma.rn.f32 	%f126, %f125, %f87, %f121;
	fma.rn.f32 	%f127, %f125, %f60, %f122;
	fma.rn.f32 	%f128, %f125, %f24, %f123;
	fma.rn.f32 	%f129, %f125, %f27, %f124;
	mul.f32 	%f130, %f125, %f30;
	fma.rn.f32 	%f131, %f120, %f22, %f130;
	ld.shared.f32 	%f132, [%r53+8];
	fma.rn.f32 	%f133, %f132, %f86, %f126;
	fma.rn.f32 	%f134, %f132, %f67, %f127;
	fma.rn.f32 	%f135, %f132, %f34, %f128;
	fma.rn.f32 	%f136, %f132, %f36, %f129;
	fma.rn.f32 	%f137, %f132, %f38, %f131;
	ld.shared.f32 	%f138, [%r53+12];
	fma.rn.f32 	%f139, %f138, %f85, %f133;
	fma.rn.f32 	%f140, %f138, %f73, %f134;
	fma.rn.f32 	%f141, %f138, %f41, %f135;
	fma.rn.f32 	%f142, %f138, %f43, %f136;
	fma.rn.f32 	%f143, %f138, %f45, %f137;
	ld.shared.f32 	%f144, [%r53+16];
	fma.rn.f32 	%f145, %f144, %f84, %f139;
	fma.rn.f32 	%f146, %f144, %f79, %f140;
	fma.rn.f32 	%f147, %f144, %f48, %f141;
	fma.rn.f32 	%f148, %f144, %f50, %f142;
	fma.rn.f32 	%f149, %f144, %f52, %f143;
	fma.rn.f32 	%f150, %f1, %f145, %f2;
	mul.wide.s32 	%rd13, %r11, 4;
	add.s64 	%rd14, %rd12, %rd13;
	st.global.f32 	[%rd14], %f150;
	add.s32 	%r54, %r53, %r50;
	ld.shared.f32 	%f151, [%r54];
	fma.rn.f32 	%f152, %f151, %f88, %f146;
	fma.rn.f32 	%f153, %f151, %f55, %f147;
	fma.rn.f32 	%f154, %f151, %f20, %f148;
	fma.rn.f32 	%f155, %f151, %f21, %f149;
	ld.shared.f32 	%f156, [%r54+4];
	fma.rn.f32 	%f157, %f156, %f87, %f152;
	fma.rn.f32 	%f158, %f156, %f60, %f153;
	fma.rn.f32 	%f159, %f156, %f24, %f154;
	fma.rn.f32 	%f160, %f156, %f27, %f155;
	mul.f32 	%f161, %f156, %f30;
	fma.rn.f32 	%f162, %f151, %f22, %f161;
	ld.shared.f32 	%f163, [%r54+8];
	fma.rn.f32 	%f164, %f163, %f86, %f157;
	fma.rn.f32 	%f165, %f163, %f67, %f158;
	fma.rn.f32 	%f166, %f163, %f34, %f159;
	fma.rn.f32 	%f167, %f163, %f36, %f160;
	fma.rn.f32 	%f168, %f163, %f38, %f162;
	ld.shared.f32 	%f169, [%r54+12];
	fma.rn.f32 	%f170, %f169, %f85, %f164;
	fma.rn.f32 	%f171, %f169, %f73, %f165;
	fma.rn.f32 	%f172, %f169, %f41, %f166;
	fma.rn.f32 	%f173, %f169, %f43, %f167;
	fma.rn.f32 	%f174, %f169, %f45, %f168;
	ld.shared.f32 	%f175, [%r54+16];
	fma.rn.f32 	%f176, %f175, %f84, %f170;
	fma.rn.f32 	%f177, %f175, %f79, %f171;
	fma.rn.f32 	%f178, %f175, %f48, %f172;
	fma.rn.f32 	%f179, %f175, %f50, %f173;
	fma.rn.f32 	%f180, %f175, %f52, %f174;
	fma.rn.f32 	%f181, %f1, %f176, %f2;
	add.s64 	%rd15, %rd14, %rd13;
	st.global.f32 	[%rd15], %f181;
	add.s32 	%r55, %r54, %r50;
	ld.shared.f32 	%f182, [%r55];
	fma.rn.f32 	%f183, %f182, %f88, %f177;
	fma.rn.f32 	%f184, %f182, %f55, %f178;
	fma.rn.f32 	%f185, %f182, %f20, %f179;
	fma.rn.f32 	%f186, %f182, %f21, %f180;
	ld.shared.f32 	%f187, [%r55+4];
	fma.rn.f32 	%f188, %f187, %f87, %f183;
	fma.rn.f32 	%f189, %f187, %f60, %f184;
	fma.rn.f32 	%f190, %f187, %f24, %f185;
	fma.rn.f32 	%f191, %f187, %f27, %f186;
	mul.f32 	%f192, %f187, %f30;
	fma.rn.f32 	%f193, %f182, %f22, %f192;
	ld.shared.f32 	%f194, [%r55+8];
	fma.rn.f32 	%f195, %f194, %f86, %f188;
	fma.rn.f32 	%f196, %f194, %f67, %f189;
	fma.rn.f32 	%f197, %f194, %f34, %f190;
	fma.rn.f32 	%f198, %f194, %f36, %f191;
	fma.rn.f32 	%f199, %f194, %f38, %f193;
	ld.shared.f32 	%f200, [%r55+12];
	fma.rn.f32 	%f201, %f200, %f85, %f195;
	fma.rn.f32 	%f202, %f200, %f73, %f196;
	fma.rn.f32 	%f203, %f200, %f41, %f197;
	fma.rn.f32 	%f204, %f200, %f43, %f198;
	fma.rn.f32 	%f205, %f200, %f45, %f199;
	ld.shared.f32 	%f206, [%r55+16];
	fma.rn.f32 	%f207, %f206, %f84, %f201;
	fma.rn.f32 	%f208, %f206, %f79, %f202;
	fma.rn.f32 	%f209, %f206, %f48, %f203;
	fma.rn.f32 	%f210, %f206, %f50, %f204;
	fma.rn.f32 	%f211, %f206, %f52, %f205;
	fma.rn.f32 	%f212, %f1, %f207, %f2;
	add.s64 	%rd16, %rd15, %rd13;
	st.global.f32 	[%rd16], %f212;
	add.s32 	%r56, %r55, %r50;
	ld.shared.f32 	%f213, [%r56];
	fma.rn.f32 	%f214, %f213, %f88, %f208;
	fma.rn.f32 	%f215, %f213, %f55, %f209;
	fma.rn.f32 	%f216, %f213, %f20, %f210;
	fma.rn.f32 	%f217, %f213, %f21, %f211;
	ld.shared.f32 	%f218, [%r56+4];
	fma.rn.f32 	%f219, %f218, %f87, %f214;
	fma.rn.f32 	%f220, %f218, %f60, %f215;
	fma.rn.f32 	%f221, %f218, %f24, %f216;
	fma.rn.f32 	%f222, %f218, %f27, %f217;
	mul.f32 	%f223, %f218, %f30;
	fma.rn.f32 	%f224, %f213, %f22, %f223;
	ld.shared.f32 	%f225, [%r56+8];
	fma.rn.f32 	%f226, %f225, %f86, %f219;
	fma.rn.f32 	%f227, %f225, %f67, %f220;
	fma.rn.f32 	%f228, %f225, %f34, %f221;
	fma.rn.f32 	%f229, %f225, %f36, %f222;
	fma.rn.f32 	%f230, %f225, %f38, %f224;
	ld.shared.f32 	%f231, [%r56+12];
	fma.rn.f32 	%f232, %f231, %f85, %f226;
	fma.rn.f32 	%f233, %f231, %f73, %f227;
	fma.rn.f32 	%f234, %f231, %f41, %f228;
	fma.rn.f32 	%f235, %f231, %f43, %f229;
	fma.rn.f32 	%f236, %f231, %f45, %f230;
	ld.shared.f32 	%f237, [%r56+16];
	fma.rn.f32 	%f238, %f237, %f84, %f232;
	fma.rn.f32 	%f239, %f237, %f79, %f233;
	fma.rn.f32 	%f240, %f237, %f48, %f234;
	fma.rn.f32 	%f241, %f237, %f50, %f235;
	fma.rn.f32 	%f242, %f237, %f52, %f236;
	fma.rn.f32 	%f243, %f1, %f238, %f2;
	add.s64 	%rd17, %rd16, %rd13;
	st.global.f32 	[%rd17], %f243;
	add.s32 	%r57, %r56, %r50;
	ld.shared.f32 	%f244, [%r57];
	fma.rn.f32 	%f245, %f244, %f88, %f239;
	fma.rn.f32 	%f246, %f244, %f55, %f240;
	fma.rn.f32 	%f247, %f244, %f20, %f241;
	fma.rn.f32 	%f248, %f244, %f21, %f242;
	ld.shared.f32 	%f249, [%r57+4];
	fma.rn.f32 	%f250, %f249, %f87, %f245;
	fma.rn.f32 	%f251, %f249, %f60, %f246;
	fma.rn.f32 	%f252, %f249, %f24, %f247;
	fma.rn.f32 	%f253, %f249, %f27, %f248;
	mul.f32 	%f254, %f249, %f30;
	fma.rn.f32 	%f255, %f244, %f22, %f254;
	ld.shared.f32 	%f256, [%r57+8];
	fma.rn.f32 	%f257, %f256, %f86, %f250;
	fma.rn.f32 	%f258, %f256, %f67, %f251;
	fma.rn.f32 	%f259, %f256, %f34, %f252;
	fma.rn.f32 	%f260, %f256, %f36, %f253;
	fma.rn.f32 	%f261, %f256, %f38, %f255;
	ld.shared.f32 	%f262, [%r57+12];
	fma.rn.f32 	%f263, %f262, %f85, %f257;
	fma.rn.f32 	%f264, %f262, %f73, %f258;
	fma.rn.f32 	%f265, %f262, %f41, %f259;
	fma.rn.f32 	%f266, %f262, %f43, %f260;
	fma.rn.f32 	%f267, %f262, %f45, %f261;
	ld.shared.f32 	%f268, [%r57+16];
	fma.rn.f32 	%f269, %f268, %f84, %f263;
	fma.rn.f32 	%f270, %f268, %f79, %f264;
	fma.rn.f32 	%f271, %f268, %f48, %f265;
	fma.rn.f32 	%f272, %f268, %f50, %f266;
	fma.rn.f32 	%f273, %f268, %f52, %f267;
	fma.rn.f32 	%f274, %f1, %f269, %f2;
	add.s64 	%rd18, %rd17, %rd13;
	st.global.f32 	[%rd18], %f274;
	add.s32 	%r58, %r57, %r50;
	ld.shared.f32 	%f275, [%r58];
	fma.rn.f32 	%f276, %f275, %f88, %f270;
	fma.rn.f32 	%f277, %f275, %f55, %f271;
	fma.rn.f32 	%f278, %f275, %f20, %f272;
	fma.rn.f32 	%f279, %f275, %f21, %f273;
	ld.shared.f32 	%f280, [%r58+4];
	fma.rn.f32 	%f281, %f280, %f87, %f276;
	fma.rn.f32 	%f282, %f280, %f60, %f277;
	fma.rn.f32 	%f283, %f280, %f24, %f278;
	fma.rn.f32 	%f284, %f280, %f27, %f279;
	mul.f32 	%f285, %f280, %f30;
	fma.rn.f32 	%f286, %f275, %f22, %f285;
	ld.shared.f32 	%f287, [%r58+8];
	fma.rn.f32 	%f288, %f287, %f86, %f281;
	fma.rn.f32 	%f289, %f287, %f67, %f282;
	fma.rn.f32 	%f290, %f287, %f34, %f283;
	fma.rn.f32 	%f291, %f287, %f36, %f284;
	fma.rn.f32 	%f292, %f287, %f38, %f286;
	ld.shared.f32 	%f293, [%r58+12];
	fma.rn.f32 	%f294, %f293, %f85, %f288;
	fma.rn.f32 	%f295, %f293, %f73, %f289;
	fma.rn.f32 	%f296, %f293, %f41, %f290;
	fma.rn.f32 	%f297, %f293, %f43, %f291;
	fma.rn.f32 	%f298, %f293, %f45, %f292;
	ld.shared.f32 	%f299, [%r58+16];
	fma.rn.f32 	%f300, %f299, %f84, %f294;
	fma.rn.f32 	%f301, %f299, %f79, %f295;
	fma.rn.f32 	%f302, %f299, %f48, %f296;
	fma.rn.f32 	%f303, %f299, %f50, %f297;
	fma.rn.f32 	%f304, %f299, %f52, %f298;
	fma.rn.f32 	%f305, %f1, %f300, %f2;
	add.s64 	%rd19, %rd18, %rd13;
	st.global.f32 	[%rd19], %f305;
	add.s32 	%r59, %r58, %r50;
	ld.shared.f32 	%f306, [%r59];
	fma.rn.f32 	%f307, %f306, %f88, %f301;
	fma.rn.f32 	%f308, %f306, %f55, %f302;
	fma.rn.f32 	%f309, %f306, %f20, %f303;
	fma.rn.f32 	%f310, %f306, %f21, %f304;
	ld.shared.f32 	%f311, [%r59+4];
	fma.rn.f32 	%f312, %f311, %f87, %f307;
	fma.rn.f32 	%f313, %f311, %f60, %f308;
	fma.rn.f32 	%f314, %f311, %f24, %f309;
	fma.rn.f32 	%f315, %f311, %f27, %f310;
	mul.f32 	%f316, %f311, %f30;
	fma.rn.f32 	%f317, %f306, %f22, %f316;
	ld.shared.f32 	%f318, [%r59+8];
	fma.rn.f32 	%f319, %f318, %f86, %f312;
	fma.rn.f32 	%f320, %f318, %f67, %f313;
	fma.rn.f32 	%f321, %f318, %f34, %f314;
	fma.rn.f32 	%f322, %f318, %f36, %f315;
	fma.rn.f32 	%f323, %f318, %f38, %f317;
	ld.shared.f32 	%f324, [%r59+12];
	fma.rn.f32 	%f325, %f324, %f85, %f319;
	fma.rn.f32 	%f326, %f324, %f73, %f320;
	fma.rn.f32 	%f327, %f324, %f41, %f321;
	fma.rn.f32 	%f328, %f324, %f43, %f322;
	fma.rn.f32 	%f329, %f324, %f45, %f323;
	ld.shared.f32 	%f330, [%r59+16];
	fma.rn.f32 	%f331, %f330, %f84, %f325;
	fma.rn.f32 	%f332, %f330, %f79, %f326;
	fma.rn.f32 	%f333, %f330, %f48, %f327;
	fma.rn.f32 	%f334, %f330, %f50, %f328;
	fma.rn.f32 	%f335, %f330, %f52, %f329;
	fma.rn.f32 	%f336, %f1, %f331, %f2;
	add.s64 	%rd20, %rd19, %rd13;
	st.global.f32 	[%rd20], %f336;
	add.s32 	%r60, %r59, %r50;
	ld.shared.f32 	%f337, [%r60];
	fma.rn.f32 	%f338, %f337, %f88, %f332;
	fma.rn.f32 	%f339, %f337, %f55, %f333;
	fma.rn.f32 	%f340, %f337, %f20, %f334;
	fma.rn.f32 	%f341, %f337, %f21, %f335;
	ld.shared.f32 	%f342, [%r60+4];
	fma.rn.f32 	%f343, %f342, %f87, %f338;
	fma.rn.f32 	%f344, %f342, %f60, %f339;
	fma.rn.f32 	%f345, %f342, %f24, %f340;
	fma.rn.f32 	%f346, %f342, %f27, %f341;
	mul.f32 	%f347, %f342, %f30;
	fma.rn.f32 	%f348, %f337, %f22, %f347;
	ld.shared.f32 	%f349, [%r60+8];
	fma.rn.f32 	%f350, %f349, %f86, %f343;
	fma.rn.f32 	%f351, %f349, %f67, %f344;
	fma.rn.f32 	%f352, %f349, %f34, %f345;
	fma.rn.f32 	%f353, %f349, %f36, %f346;
	fma.rn.f32 	%f354, %f349, %f38, %f348;
	ld.shared.f32 	%f355, [%r60+12];
	fma.rn.f32 	%f356, %f355, %f85, %f350;
	fma.rn.f32 	%f357, %f355, %f73, %f351;
	fma.rn.f32 	%f358, %f355, %f41, %f352;
	fma.rn.f32 	%f359, %f355, %f43, %f353;
	fma.rn.f32 	%f360, %f355, %f45, %f354;
	ld.shared.f32 	%f361, [%r60+16];
	fma.rn.f32 	%f362, %f361, %f84, %f356;
	fma.rn.f32 	%f363, %f361, %f79, %f357;
	fma.rn.f32 	%f364, %f361, %f48, %f358;
	fma.rn.f32 	%f365, %f361, %f50, %f359;
	fma.rn.f32 	%f366, %f361, %f52, %f360;
	fma.rn.f32 	%f367, %f1, %f362, %f2;
	add.s64 	%rd21, %rd20, %rd13;
	st.global.f32 	[%rd21], %f367;
	add.s32 	%r61, %r60, %r50;
	ld.shared.f32 	%f368, [%r61];
	fma.rn.f32 	%f369, %f368, %f88, %f363;
	fma.rn.f32 	%f370, %f368, %f55, %f364;
	fma.rn.f32 	%f371, %f368, %f20, %f365;
	fma.rn.f32 	%f372, %f368, %f21, %f366;
	ld.shared.f32 	%f373, [%r61+4];
	fma.rn.f32 	%f374, %f373, %f87, %f369;
	fma.rn.f32 	%f375, %f373, %f60, %f370;
	fma.rn.f32 	%f376, %f373, %f24, %f371;
	fma.rn.f32 	%f377, %f373, %f27, %f372;
	mul.f32 	%f378, %f373, %f30;
	fma.rn.f32 	%f379, %f368, %f22, %f378;
	ld.shared.f32 	%f380, [%r61+8];
	fma.rn.f32 	%f381, %f380, %f86, %f374;
	fma.rn.f32 	%f382, %f380, %f67, %f375;
	fma.rn.f32 	%f383, %f380, %f34, %f376;
	fma.rn.f32 	%f384, %f380, %f36, %f377;
	fma.rn.f32 	%f385, %f380, %f38, %f379;
	ld.shared.f32 	%f386, [%r61+12];
	fma.rn.f32 	%f387, %f386, %f85, %f381;
	fma.rn.f32 	%f388, %f386, %f73, %f382;
	fma.rn.f32 	%f389, %f386, %f41, %f383;
	fma.rn.f32 	%f390, %f386, %f43, %f384;
	fma.rn.f32 	%f391, %f386, %f45, %f385;
	ld.shared.f32 	%f392, [%r61+16];
	fma.rn.f32 	%f393, %f392, %f84, %f387;
	fma.rn.f32 	%f394, %f392, %f79, %f388;
	fma.rn.f32 	%f395, %f392, %f48, %f389;
	fma.rn.f32 	%f396, %f392, %f50, %f390;
	fma.rn.f32 	%f397, %f392, %f52, %f391;
	fma.rn.f32 	%f398, %f1, %f393, %f2;
	add.s64 	%rd22, %rd21, %rd13;
	st.global.f32 	[%rd22], %f398;
	add.s32 	%r62, %r61, %r50;
	ld.shared.f32 	%f399, [%r62];
	fma.rn.f32 	%f400, %f399, %f88, %f394;
	fma.rn.f32 	%f401, %f399, %f55, %f395;
	fma.rn.f32 	%f402, %f399, %f20, %f396;
	fma.rn.f32 	%f403, %f399, %f21, %f397;
	ld.shared.f32 	%f404, [%r62+4];
	fma.rn.f32 	%f405, %f404, %f87, %f400;
	fma.rn.f32 	%f406, %f404, %f60, %f401;
	fma.rn.f32 	%f407, %f404, %f24, %f402;
	fma.rn.f32 	%f408, %f404, %f27, %f403;
	ld.shared.f32 	%f409, [%r62+8];
	fma.rn.f32 	%f410, %f409, %f86, %f405;
	fma.rn.f32 	%f411, %f409, %f67, %f406;
	fma.rn.f32 	%f412, %f409, %f34, %f407;
	fma.rn.f32 	%f413, %f409, %f36, %f408;
	ld.shared.f32 	%f414, [%r62+12];
	fma.rn.f32 	%f415, %f414, %f85, %f410;
	fma.rn.f32 	%f416, %f414, %f73, %f411;
	fma.rn.f32 	%f417, %f414, %f41, %f412;
	fma.rn.f32 	%f418, %f414, %f43, %f413;
	ld.shared.f32 	%f419, [%r62+16];
	fma.rn.f32 	%f420, %f419, %f84, %f415;
	fma.rn.f32 	%f421, %f419, %f79, %f416;
	fma.rn.f32 	%f422, %f419, %f48, %f417;
	fma.rn.f32 	%f423, %f419, %f50, %f418;
	fma.rn.f32 	%f424, %f1, %f420, %f2;
	add.s64 	%rd23, %rd22, %rd13;
	st.global.f32 	[%rd23], %f424;
	add.s32 	%r63, %r62, %r50;
	ld.shared.f32 	%f425, [%r63];
	fma.rn.f32 	%f426, %f425, %f88, %f421;
	fma.rn.f32 	%f427, %f425, %f55, %f422;
	fma.rn.f32 	%f428, %f425, %f20, %f423;
	ld.shared.f32 	%f429, [%r63+4];
	fma.rn.f32 	%f430, %f429, %f87, %f426;
	fma.rn.f32 	%f431, %f429, %f60, %f427;
	fma.rn.f32 	%f432, %f429, %f24, %f428;
	ld.shared.f32 	%f433, [%r63+8];
	fma.rn.f32 	%f434, %f433, %f86, %f430;
	fma.rn.f32 	%f435, %f433, %f67, %f431;
	fma.rn.f32 	%f436, %f433, %f34, %f432;
	ld.shared.f32 	%f437, [%r63+12];
	fma.rn.f32 	%f438, %f437, %f85, %f434;
	fma.rn.f32 	%f439, %f437, %f73, %f435;
	fma.rn.f32 	%f440, %f437, %f41, %f436;
	ld.shared.f32 	%f441, [%r63+16];
	fma.rn.f32 	%f442, %f441, %f84, %f438;
	fma.rn.f32 	%f443, %f441, %f79, %f439;
	fma.rn.f32 	%f444, %f441, %f48, %f440;
	fma.rn.f32 	%f445, %f1, %f442, %f2;
	add.s64 	%rd24, %rd23, %rd13;
	st.global.f32 	[%rd24], %f445;
	fma.rn.f32 	%f446, %f1, %f443, %f2;
	add.s64 	%rd25, %rd24, %rd13;
	st.global.f32 	[%rd25], %f446;
	fma.rn.f32 	%f447, %f1, %f444, %f2;
	add.s64 	%rd26, %rd25, %rd13;
	st.global.f32 	[%rd26], %f447;
	ret;

}
	// .globl	_Z28Filter5x5_Input14x14_Stride2PKfS0_Pfiiiiiiiiiiiiiff
.visible .entry _Z28Filter5x5_Input14x14_Stride2PKfS0_Pfiiiiiiiiiiiiiff(
	.param .u64 .ptr .align 1 _Z28Filter5x5_Input14x14_Stride2PKfS0_Pfiiiiiiiiiiiiiff_param_0,
	.param .u64 .ptr .align 1 _Z28Filter5x5_Input14x14_Stride2PKfS0_Pfiiiiiiiiiiiiiff_param_1,
	.param .u64 .ptr .align 1 _Z28Filter5x5_Input14x14_Stride2PKfS0_Pfiiiiiiiiiiiiiff_param_2,
	.param .u32 _Z28Filter5x5_Input14x14_Stride2PKfS0_Pfiiiiiiiiiiiiiff_param_3,
	.param .u32 _Z28Filter5x5_Input14x14_Stride2PKfS0_Pfiiiiiiiiiiiiiff_param_4,
	.param .u32 _Z28Filter5x5_Input14x14_Stride2PKfS0_Pfiiiiiiiiiiiiiff_param_5,
	.param .u32 _Z28Filter5x5_Input14x14_Stride2PKfS0_Pfiiiiiiiiiiiiiff_param_6,
	.param .u32 _Z28Filter5x5_Input14x14_Stride2PKfS0_Pfiiiiiiiiiiiiiff_param_7,
	.param .u32 _Z28Filter5x5_Input14x14_Stride2PKfS0_Pfiiiiiiiiiiiiiff_param_8,
	.param .u32 _Z28Filter5x5_Input14x14_Stride2PKfS0_Pfiiiiiiiiiiiiiff_param_9,
	.param .u32 _Z28Filter5x5_Input14x14_Stride2PKfS0_Pfiiiiiiiiiiiiiff_param_10,
	.param .u32 _Z28Filter5x5_Input14x14_Stride2PKfS0_Pfiiiiiiiiiiiiiff_param_11,
	.param .u32 _Z28Filter5x5_Input14x14_Stride2PKfS0_Pfiiiiiiiiiiiiiff_param_12,
	.param .u32 _Z28Filter5x5_Input14x14_Stride2PKfS0_Pfiiiiiiiiiiiiiff_param_13,
	.param .u32 _Z28Filter5x5_Input14x14_Stride2PKfS0_Pfiiiiiiiiiiiiiff_param_14,
	.param .u32 _Z28Filter5x5_Input14x14_Stride2PKfS0_Pfiiiiiiiiiiiiiff_param_15,
	.param .f32 _Z28Filter5x5_Input14x14_Stride2PKfS0_Pfiiiiiiiiiiiiiff_param_16,
	.param .f32 _Z28Filter5x5_Input14x14_Stride2PKfS0_Pfiiiiiiiiiiiiiff_param_17
)
{
	.reg .pred 	%p<2>;
	.reg .b32 	%r<67>;
	.reg .b32 	%f<297>;
	.reg .b64 	%rd<22>;
	// demoted variable
	.shared .align 4 .b8 _ZZ28Filter5x5_Input14x14_Stride2PKfS0_PfiiiiiiiiiiiiiffE10filterData[3200];
	// demoted variable
	.shared .align 4 .b8 _ZZ28Filter5x5_Input14x14_Stride2PKfS0_PfiiiiiiiiiiiiiffE9inputData[32256];
	ld.param.u64 	%rd2, [_Z28Filter5x5_Input14x14_Stride2PKfS0_Pfiiiiiiiiiiiiiff_param_1];
	ld.param.u32 	%r4, [_Z28Filter5x5_Input14x14_Stride2PKfS0_Pfiiiiiiiiiiiiiff_param_4];
	ld.param.u32 	%r5, [_Z28Filter5x5_Input14x14_Stride2PKfS0_Pfiiiiiiiiiiiiiff_param_5];
	ld.param.u32 	%r6, [_Z28Filter5x5_Input14x14_Stride2PKfS0_Pfiiiiiiiiiiiiiff_param_6];
	ld.param.u32 	%r7, [_Z28Filter5x5_Input14x14_Stride2PKfS0_Pfiiiiiiiiiiiiiff_param_8];
	ld.param.u32 	%r8, [_Z28Filter5x5_Input14x14_Stride2PKfS0_Pfiiiiiiiiiiiiiff_param_9];
	ld.param.u32 	%r9, [_Z28Filter5x5_Input14x14_Stride2PKfS0_Pfiiiiiiiiiiiiiff_param_11];
	ld.param.u32 	%r10, [_Z28Filter5x5_Input14x14_Stride2PKfS0_Pfiiiiiiiiiiiiiff_param_12];
	ld.param.u32 	%r11, [_Z28Filter5x5_Input14x14_Stride2PKfS0_Pfiiiiiiiiiiiiiff_param_13];
	ld.param.u32 	%r12, [_Z28Filter5x5_Input14x14_Stride2PKfS0_Pfiiiiiiiiiiiiiff_param_14];
	ld.param.f32 	%f1, [_Z28Filter5x5_Input14x14_Stride2PKfS0_Pfiiiiiiiiiiiiiff_param_16];
	ld.param.f32 	%f2, [_Z28Filter5x5_Input14x14_Stride2PKfS0_Pfiiiiiiiiiiiiiff_param_17];
	shl.b32 	%r1, %r12, 1;
	mov.u32 	%r13, %ctaid.y;
	shl.b32 	%r2, %r13, 5;
	mov.u32 	%r3, %tid.x;
	setp.gt.u32 	%p1, %r3, 199;
	@%p1 bra 	$L__BB6_2;
	cvta.to.global.u64 	%rd4, %rd2;
	mul.lo.s32 	%r14, %r7, %r2;
	mad.lo.s32 	%r15, %r14, %r8, %r3;
	mul.wide.s32 	%rd5, %r15, 4;
	add.s64 	%rd6, %rd4, %rd5;
	ld.global.f32 	%f3, [%rd6];
	shl.b32 	%r16, %r3, 2;
	mov.u32 	%r17, _ZZ28Filter5x5_Input14x14_Stride2PKfS0_PfiiiiiiiiiiiiiffE10filterData;
	add.s32 	%r18, %r17, %r16;
	st.shared.f32 	[%r18], %f3;
	ld.global.f32 	%f4, [%rd6+800];
	st.shared.f32 	[%r18+800], %f4;
	ld.global.f32 	%f5, [%rd6+1600];
	st.shared.f32 	[%r18+1600], %f5;
	ld.global.f32 	%f6, [%rd6+2400];
	st.shared.f32 	[%r18+2400], %f6;
$L__BB6_2:
	ld.param.u64 	%rd21, [_Z28Filter5x5_Input14x14_Stride2PKfS0_Pfiiiiiiiiiiiiiff_param_2];
	ld.param.u64 	%rd20, [_Z28Filter5x5_Input14x14_Stride2PKfS0_Pfiiiiiiiiiiiiiff_param_0];
	add.s32 	%r19, %r1, %r6;
	cvta.to.global.u64 	%rd7, %rd20;
	cvta.to.global.u64 	%rd8, %rd21;
	mul.lo.s32 	%r20, %r19, %r3;
	shl.b32 	%r21, %r20, 2;
	mov.u32 	%r22, _ZZ28Filter5x5_Input14x14_Stride2PKfS0_PfiiiiiiiiiiiiiffE9inputData;
	add.s32 	%r23, %r22, %r21;
	mov.b32 	%r24, 0;
	st.shared.u32 	[%r23], %r24;
	st.shared.u32 	[%r23+4], %r24;
	st.shared.u32 	[%r23+64], %r24;
	st.shared.u32 	[%r23+68], %r24;
	mul.lo.s32 	%r25, %r19, %r5;
	shl.b32 	%r26, %r25, 6;
	add.s32 	%r27, %r23, %r26;
	st.shared.u32 	[%r27], %r24;
	st.shared.u32 	[%r27+4], %r24;
	st.shared.u32 	[%r27+64], %r24;
	st.shared.u32 	[%r27+68], %r24;
	bar.sync 	0;
	mov.u32 	%r28, %ctaid.x;
	mad.lo.s32 	%r29, %r4, %r28, %r2;
	mul.lo.s32 	%r30, %r6, %r5;
	mad.lo.s32 	%r31, %r30, %r29, %r3;
	div.u32 	%r32, %r3, %r6;
	shl.b32 	%r33, %r32, 2;
	add.s32 	%r34, %r33, %r3;
	mul.wide.s32 	%rd9, %r31, 4;
	add.s64 	%rd10, %rd7, %rd9;
	ld.global.f32 	%f7, [%rd10];
	shl.b32 	%r35, %r34, 2;
	add.s32 	%r36, %r22, %r35;
	st.shared.f32 	[%r36+8], %f7;
	ld.global.f32 	%f8, [%rd10+896];
	st.shared.f32 	[%r36+1160], %f8;
	ld.global.f32 	%f9, [%rd10+1792];
	st.shared.f32 	[%r36+2312], %f9;
	ld.global.f32 	%f10, [%rd10+2688];
	st.shared.f32 	[%r36+3464], %f10;
	ld.global.f32 	%f11, [%rd10+3584];
	st.shared.f32 	[%r36+4616], %f11;
	ld.global.f32 	%f12, [%rd10+4480];
	st.shared.f32 	[%r36+5768], %f12;
	ld.global.f32 	%f13, [%rd10+5376];
	st.shared.f32 	[%r36+6920], %f13;
	ld.global.f32 	%f14, [%rd10+6272];
	st.shared.f32 	[%r36+8072], %f14;
	ld.global.f32 	%f15, [%rd10+7168];
	st.shared.f32 	[%r36+9224], %f15;
	ld.global.f32 	%f16, [%rd10+8064];
	st.shared.f32 	[%r36+10376], %f16;
	ld.global.f32 	%f17, [%rd10+8960];
	st.shared.f32 	[%r36+11528], %f17;
	ld.global.f32 	%f18, [%rd10+9856];
	st.shared.f32 	[%r36+12680], %f18;
	ld.global.f32 	%f19, [%rd10+10752];
	st.shared.f32 	[%r36+13832], %f19;
	ld.global.f32 	%f20, [%rd10+11648];
	st.shared.f32 	[%r36+14984], %f20;
	ld.global.f32 	%f21, [%rd10+12544];
	st.shared.f32 	[%r36+16136], %f21;
	ld.global.f32 	%f22, [%rd10+13440];
	st.shared.f32 	[%r36+17288], %f22;
	ld.global.f32 	%f23, [%rd10+14336];
	st.shared.f32 	[%r36+18440], %f23;
	ld.global.f32 	%f24, [%rd10+15232];
	st.shared.f32 	[%r36+19592], %f24;
	ld.global.f32 	%f25, [%rd10+16128];
	st.shared.f32 	[%r36+20744], %f25;
	ld.global.f32 	%f26, [%rd10+17024];
	st.shared.f32 	[%r36+21896], %f26;
	ld.global.f32 	%f27, [%rd10+17920];
	st.shared.f32 	[%r36+23048], %f27;
	ld.global.f32 	%f28, [%rd10+18816];
	st.shared.f32 	[%r36+24200], %f28;
	ld.global.f32 	%f29, [%rd10+19712];
	st.shared.f32 	[%r36+25352], %f29;
	ld.global.f32 	%f30, [%rd10+20608];
	st.shared.f32 	[%r36+26504], %f30;
	ld.global.f32 	%f31, [%rd10+21504];
	st.shared.f32 	[%r36+27656], %f31;
	ld.global.f32 	%f32, [%rd10+22400];
	st.shared.f32 	[%r36+28808], %f32;
	ld.global.f32 	%f33, [%rd10+23296];
	st.shared.f32 	[%r36+29960], %f33;
	ld.global.f32 	%f34, [%rd10+24192];
	st.shared.f32 	[%r36+31112], %f34;
	bar.sync 	0;
	div.u32 	%r37, %r3, %r11;
	mul.lo.s32 	%r38, %r37, %r11;
	sub.s32 	%r39, %r3, %r38;
	mad.lo.s32 	%r40, %r9, %r28, %r2;
	add.s32 	%r41, %r40, %r37;
	mul.lo.s32 	%r42, %r11, %r10;
	mad.lo.s32 	%r43, %r42, %r41, %r39;
	shl.b32 	%r44, %r39, 1;
	mad.lo.s32 	%r45, %r25, %r37, %r44;
	mul.lo.s32 	%r46, %r8, %r7;
	mul.lo.s32 	%r47, %r46, %r37;
	shl.b32 	%r48, %r45, 2;
	add.s32 	%r49, %r22, %r48;
	ld.shared.f32 	%f35, [%r49];
	shl.b32 	%r50, %r47, 2;
	mov.u32 	%r51, _ZZ28Filter5x5_Input14x14_Stride2PKfS0_PfiiiiiiiiiiiiiffE10filterData;
	add.s32 	%r52, %r51, %r50;
	ld.shared.f32 	%f36, [%r52+40];
	ld.shared.f32 	%f37, [%r52];
	ld.shared.f32 	%f38, [%r49+4];
	ld.shared.f32 	%f39, [%r52+44];
	mul.f32 	%f40, %f38, %f39;
	fma.rn.f32 	%f41, %f35, %f36, %f40;
	ld.shared.f32 	%f42, [%r52+4];
	mul.f32 	%f43, %f38, %f42;
	fma.rn.f32 	%f44, %f35, %f37, %f43;
	ld.shared.f32 	%f45, [%r49+8];
	ld.shared.f32 	%f46, [%r52+48];
	fma.rn.f32 	%f47, %f45, %f46, %f41;
	ld.shared.f32 	%f48, [%r52+8];
	fma.rn.f32 	%f49, %f45, %f48, %f44;
	ld.shared.f32 	%f50, [%r49+12];
	ld.shared.f32 	%f51, [%r52+52];
	fma.rn.f32 	%f52, %f50, %f51, %f47;
	ld.shared.f32 	%f53, [%r52+12];
	fma.rn.f32 	%f54, %f50, %f53, %f49;
	ld.shared.f32 	%f55, [%r49+16];
	ld.shared.f32 	%f56, [%r52+56];
	fma.rn.f32 	%f57, %f55, %f56, %f52;
	ld.shared.f32 	%f58, [%r52+16];
	fma.rn.f32 	%f59, %f55, %f58, %f54;
	shl.b32 	%r53, %r19, 2;
	add.s32 	%r54, %r49, %r53;
	ld.shared.f32 	%f60, [%r54];
	ld.shared.f32 	%f61, [%r52+60];
	fma.rn.f32 	%f62, %f60, %f61, %f57;
	ld.shared.f32 	%f63, [%r52+20];
	fma.rn.f32 	%f64, %f60, %f63, %f59;
	ld.shared.f32 	%f65, [%r54+4];
	ld.shared.f32 	%f66, [%r52+64];
	fma.rn.f32 	%f67, %f65, %f66, %f62;
	ld.shared.f32 	%f68, [%r52+24];
	fma.rn.f32 	%f69, %f65, %f68, %f64;
	ld.shared.f32 	%f70, [%r54+8];
	ld.shared.f32 	%f71, [%r52+68];
	fma.rn.f32 	%f72, %f70, %f71, %f67;
	ld.shared.f32 	%f73, [%r52+28];
	fma.rn.f32 	%f74, %f70, %f73, %f69;
	ld.shared.f32 	%f75, [%r54+12];
	ld.shared.f32 	%f76, [%r52+72];
	fma.rn.f32 	%f77, %f75, %f76, %f72;
	ld.shared.f32 	%f78, [%r52+32];
	fma.rn.f32 	%f79, %f75, %f78, %f74;
	ld.shared.f32 	%f80, [%r54+16];
	ld.shared.f32 	%f81, [%r52+76];
	fma.rn.f32 	%f82, %f80, %f81, %f77;
	ld.shared.f32 	%f83, [%r52+36];
	fma.rn.f32 	%f84, %f80, %f83, %f79;
	add.s32 	%r55, %r54, %r53;
	ld.shared.f32 	%f85, [%r55];
	ld.shared.f32 	%f86, [%r52+80];
	fma.rn.f32 	%f87, %f85, %f86, %f82;
	fma.rn.f32 	%f88, %f85, %f36, %f84;
	ld.shared.f32 	%f89, [%r55+4];
	ld.shared.f32 	%f90, [%r52+84];
	fma.rn.f32 	%f91, %f89, %f90, %f87;
	fma.rn.f32 	%f92, %f89, %f39, %f88;
	mul.f32 	%f93, %f89, %f42;
	fma.rn.f32 	%f94, %f85, %f37, %f93;
	ld.shared.f32 	%f95, [%r55+8];
	ld.shared.f32 	%f96, [%r52+88];
	fma.rn.f32 	%f97, %f95, %f96, %f91;
	fma.rn.f32 	%f98, %f95, %f46, %f92;
	fma.rn.f32 	%f99, %f95, %f48, %f94;
	ld.shared.f32 	%f100, [%r55+12];
	ld.shared.f32 	%f101, [%r52+92];
	fma.rn.f32 	%f102, %f100, %f101, %f97;
	fma.rn.f32 	%f103, %f100, %f51, %f98;
	fma.rn.f32 	%f104, %f100, %f53, %f99;
	ld.shared.f32 	%f105, [%r55+16];
	ld.shared.f32 	%f106, [%r52+96];
	fma.rn.f32 	%f107, %f105, %f106, %f102;
	fma.rn.f32 	%f108, %f105, %f56, %f103;
	fma.rn.f32 	%f109, %f105, %f58, %f104;
	fma.rn.f32 	%f110, %f1, %f107, %f2;
	mul.wide.s32 	%rd11, %r43, 4;
	add.s64 	%rd12, %rd8, %rd11;
	st.global.f32 	[%rd12], %f110;
	add.s32 	%r56, %r55, %r53;
	ld.shared.f32 	%f111, [%r56];
	fma.rn.f32 	%f112, %f111, %f61, %f108;
	fma.rn.f32 	%f113, %f111, %f63, %f109;
	ld.shared.f32 	%f114, [%r56+4];
	fma.rn.f32 	%f115, %f114, %f66, %f112;
	fma.rn.f32 	%f116, %f114, %f68, %f113;
	ld.shared.f32 	%f117, [%r56+8];
	fma.rn.f32 	%f118, %f117, %f71, %f115;
	fma.rn.f32 	%f119, %f117, %f73, %f116;
	ld.shared.f32 	%f120, [%r56+12];
	fma.rn.f32 	%f121, %f120, %f76, %f118;
	fma.rn.f32 	%f122, %f120, %f78, %f119;
	ld.shared.f32 	%f123, [%r56+16];
	fma.rn.f32 	%f124, %f123, %f81, %f121;
	fma.rn.f32 	%f125, %f123, %f83, %f122;
	add.s32 	%r57, %r56, %r53;
	ld.shared.f32 	%f126, [%r57];
	fma.rn.f32 	%f127, %f126, %f86, %f124;
	fma.rn.f32 	%f128, %f126, %f36, %f125;
	ld.shared.f32 	%f129, [%r57+4];
	fma.rn.f32 	%f130, %f129, %f90, %f127;
	fma.rn.f32 	%f131, %f129, %f39, %f128;
	mul.f32 	%f132, %f129, %f42;
	fma.rn.f32 	%f133, %f126, %f37, %f132;
	ld.shared.f32 	%f134, [%r57+8];
	fma.rn.f32 	%f135, %f134, %f96, %f130;
	fma.rn.f32 	%f136, %f134, %f46, %f131;
	fma.rn.f32 	%f137, %f134, %f48, %f133;
	ld.shared.f32 	%f138, [%r57+12];
	fma.rn.f32 	%f139, %f138, %f101, %f135;
	fma.rn.f32 	%f140, %f138, %f51, %f136;
	fma.rn.f32 	%f141, %f138, %f53, %f137;
	ld.shared.f32 	%f142, [%r57+16];
	fma.rn.f32 	%f143, %f142, %f106, %f139;
	fma.rn.f32 	%f144, %f142, %f56, %f140;
	fma.rn.f32 	%f145, %f142, %f58, %f141;
	fma.rn.f32 	%f146, %f1, %f143, %f2;
	mul.wide.s32 	%rd13, %r11, 4;
	add.s64 	%rd14, %rd12, %rd13;
	st.global.f32 	[%rd14], %f146;
	add.s32 	%r58, %r57, %r53;
	ld.shared.f32 	%f147, [%r58];
	fma.rn.f32 	%f148, %f147, %f61, %f144;
	fma.rn.f32 	%f149, %f147, %f63, %f145;
	ld.shared.f32 	%f150, [%r58+4];
	fma.rn.f32 	%f151, %f150, %f66, %f148;
	fma.rn.f32 	%f152, %f150, %f68, %f149;
	ld.shared.f32 	%f153, [%r58+8];
	fma.rn.f32 	%f154, %f153, %f71, %f151;
	fma.rn.f32 	%f155, %f153, %f73, %f152;
	ld.shared.f32 	%f156, [%r58+12];
	fma.rn.f32 	%f157, %f156, %f76, %f154;
	fma.rn.f32 	%f158, %f156, %f78, %f155;
	ld.shared.f32 	%f159, [%r58+16];
	fma.rn.f32 	%f160, %f159, %f81, %f157;
	fma.rn.f32 	%f161, %f159, %f83, %f158;
	add.s32 	%r59, %r58, %r53;
	ld.shared.f32 	%f162, [%r59];
	fma.rn.f32 	%f163, %f162, %f86, %f160;
	fma.rn.f32 	%f164, %f162, %f36, %f161;
	ld.shared.f32 	%f165, [%r59+4];
	fma.rn.f32 	%f166, %f165, %f90, %f163;
	fma.rn.f32 	%f167, %f165, %f39, %f164;
	mul.f32 	%f168, %f165, %f42;
	fma.rn.f32 	%f169, %f162, %f37, %f168;
	ld.shared.f32 	%f170, [%r59+8];
	fma.rn.f32 	%f171, %f170, %f96, %f166;
	fma.rn.f32 	%f172, %f170, %f46, %f167;
	fma.rn.f32 	%f173, %f170, %f48, %f169;
	ld.shared.f32 	%f174, [%r59+12];
	fma.rn.f32 	%f175, %f174, %f101, %f171;
	fma.rn.f32 	%f176, %f174, %f51, %f172;
	fma.rn.f32 	%f177, %f174, %f53, %f173;
	ld.shared.f32 	%f178, [%r59+16];
	fma.rn.f32 	%f179, %f178, %f106, %f175;
	fma.rn.f32 	%f180, %f178, %f56, %f176;
	fma.rn.f32 	%f181, %f178, %f58, %f177;
	fma.rn.f32 	%f182, %f1, %f179, %f2;
	add.s64 	%rd15, %rd14, %rd13;
	st.global.f32 	[%rd15], %f182;
	add.s32 	%r60, %r59, %r53;
	ld.shared.f32 	%f183, [%r60];
	fma.rn.f32 	%f184, %f183, %f61, %f180;
	fma.rn.f32 	%f185, %f183, %f63, %f181;
	ld.shared.f32 	%f186, [%r60+4];
	fma.rn.f32 	%f187, %f186, %f66, %f184;
	fma.rn.f32 	%f188, %f186, %f68, %f185;
	ld.shared.f32 	%f189, [%r60+8];
	fma.rn.f32 	%f190, %f189, %f71, %f187;
	fma.rn.f32 	%f191, %f189, %f73, %f188;
	ld.shared.f32 	%f192, [%r60+12];
	fma.rn.f32 	%f193, %f192, %f76, %f190;
	fma.rn.f32 	%f194, %f192, %f78, %f191;
	ld.shared.f32 	%f195, [%r60+16];
	fma.rn.f32 	%f196, %f195, %f81, %f193;
	fma.rn.f32 	%f197, %f195, %f83, %f194;
	add.s32 	%r61, %r60, %r53;
	ld.shared.f32 	%f198, [%r61];
	fma.rn.f32 	%f199, %f198, %f86, %f196;
	fma.rn.f32 	%f200, %f198, %f36, %f197;
	ld.shared.f32 	%f201, [%r61+4];
	fma.rn.f32 	%f202, %f201, %f90, %f199;
	fma.rn.f32 	%f203, %f201, %f39, %f200;
	mul.f32 	%f204, %f201, %f42;
	fma.rn.f32 	%f205, %f198, %f37, %f204;
	ld.shared.f32 	%f206, [%r61+8];
	fma.rn.f32 	%f207, %f206, %f96, %f202;
	fma.rn.f32 	%f208, %f206, %f46, %f203;
	fma.rn.f32 	%f209, %f206, %f48, %f205;
	ld.shared.f32 	%f210, [%r61+12];
	fma.rn.f32 	%f211, %f210, %f101, %f207;
	fma.rn.f32 	%f212, %f210, %f51, %f208;
	fma.rn.f32 	%f213, %f210, %f53, %f209;
	ld.shared.f32 	%f214, [%r61+16];
	fma.rn.f32 	%f215, %f214, %f106, %f211;
	fma.rn.f32 	%f216, %f214, %f56, %f212;
	fma.rn.f32 	%f217, %f214, %f58, %f213;
	fma.rn.f32 	%f218, %f1, %f215, %f2;
	add.s64 	%rd16, %rd15, %rd13;
	st.global.f32 	[%rd16], %f218;
	add.s32 	%r62, %r61, %r53;
	ld.shared.f32 	%f219, [%r62];
	fma.rn.f32 	%f220, %f219, %f61, %f216;
	fma.rn.f32 	%f221, %f219, %f63, %f217;
	ld.shared.f32 	%f222, [%r62+4];
	fma.rn.f32 	%f223, %f222, %f66, %f220;
	fma.rn.f32 	%f224, %f222, %f68, %f221;
	ld.shared.f32 	%f225, [%r62+8];
	fma.rn.f32 	%f226, %f225, %f71, %f223;
	fma.rn.f32 	%f227, %f225, %f73, %f224;
	ld.shared.f32 	%f228, [%r62+12];
	fma.rn.f32 	%f229, %f228, %f76, %f226;
	fma.rn.f32 	%f230, %f228, %f78, %f227;
	ld.shared.f32 	%f231, [%r62+16];
	fma.rn.f32 	%f232, %f231, %f81, %f229;
	fma.rn.f32 	%f233, %f231, %f83, %f230;
	add.s32 	%r63, %r62, %r53;
	ld.shared.f32 	%f234, [%r63];
	fma.rn.f32 	%f235, %f234, %f86, %f232;
	fma.rn.f32 	%f236, %f234, %f36, %f233;
	ld.shared.f32 	%f237, [%r63+4];
	fma.rn.f32 	%f238, %f237, %f90, %f235;
	fma.rn.f32 	%f239, %f237, %f39, %f236;
	mul.f32 	%f240, %f237, %f42;
	fma.rn.f32 	%f241, %f234, %f37, %f240;
	ld.shared.f32 	%f242, [%r63+8];
	fma.rn.f32 	%f243, %f242, %f96, %f238;
	fma.rn.f32 	%f244, %f242, %f46, %f239;
	fma.rn.f32 	%f245, %f242, %f48, %f241;
	ld.shared.f32 	%f246, [%r63+12];
	fma.rn.f32 	%f247, %f246, %f101, %f243;
	fma.rn.f32 	%f248, %f246, %f51, %f244;
	fma.rn.f32 	%f249, %f246, %f53, %f245;
	ld.shared.f32 	%f250, [%r63+16];
	fma.rn.f32 	%f251, %f250, %f106, %f247;
	fma.rn.f32 	%f252, %f250, %f56, %f248;
	fma.rn.f32 	%f253, %f250, %f58, %f249;
	fma.rn.f32 	%f254, %f1, %f251, %f2;
	add.s64 	%rd17, %rd16, %rd13;
	st.global.f32 	[%rd17], %f254;
	add.s32 	%r64, %r63, %r53;
	ld.shared.f32 	%f255, [%r64];
	fma.rn.f32 	%f256, %f255, %f61, %f252;
	fma.rn.f32 	%f257, %f255, %f63, %f253;
	ld.shared.f32 	%f258, [%r64+4];
	fma.rn.f32 	%f259, %f258, %f66, %f256;
	fma.rn.f32 	%f260, %f258, %f68, %f257;
	ld.shared.f32 	%f261, [%r64+8];
	fma.rn.f32 	%f262, %f261, %f71, %f259;
	fma.rn.f32 	%f263, %f261, %f73, %f260;
	ld.shared.f32 	%f264, [%r64+12];
	fma.rn.f32 	%f265, %f264, %f76, %f262;
	fma.rn.f32 	%f266, %f264, %f78, %f263;
	ld.shared.f32 	%f267, [%r64+16];
	fma.rn.f32 	%f268, %f267, %f81, %f265;
	fma.rn.f32 	%f269, %f267, %f83, %f266;
	add.s32 	%r65, %r64, %r53;
	ld.shared.f32 	%f270, [%r65];
	fma.rn.f32 	%f271, %f270, %f86, %f268;
	fma.rn.f32 	%f272, %f270, %f36, %f269;
	ld.shared.f32 	%f273, [%r65+4];
	fma.rn.f32 	%f274, %f273, %f90, %f271;
	fma.rn.f32 	%f275, %f273, %f39, %f272;
	ld.shared.f32 	%f276, [%r65+8];
	fma.rn.f32 	%f277, %f276, %f96, %f274;
	fma.rn.f32 	%f278, %f276, %f46, %f275;
	ld.shared.f32 	%f279, [%r65+12];
	fma.rn.f32 	%f280, %f279, %f101, %f277;
	fma.rn.f32 	%f281, %f279, %f51, %f278;
	ld.shared.f32 	%f282, [%r65+16];
	fma.rn.f32 	%f283, %f282, %f106, %f280;
	fma.rn.f32 	%f284, %f282, %f56, %f281;
	fma.rn.f32 	%f285, %f1, %f283, %f2;
	add.s64 	%rd18, %rd17, %rd13;
	st.global.f32 	[%rd18], %f285;
	add.s32 	%r66, %r65, %r53;
	ld.shared.f32 	%f286, [%r66];
	fma.rn.f32 	%f287, %f286, %f61, %f284;
	ld.shared.f32 	%f288, [%r66+4];
	fma.rn.f32 	%f289, %f288, %f66, %f287;
	ld.shared.f32 	%f290, [%r66+8];
	fma.rn.f32 	%f291, %f290, %f71, %f289;
	ld.shared.f32 	%f292, [%r66+12];
	fma.rn.f32 	%f293, %f292, %f76, %f291;
	ld.shared.f32 	%f294, [%r66+16];
	fma.rn.f32 	%f295, %f294, %f81, %f293;
	fma.rn.f32 	%f296, %f1, %f295, %f2;
	add.s64 	%rd19, %rd18, %rd13;
	st.global.f32 	[%rd19], %f296;
	ret;

}
	// .globl	_Z28Filter3x3_Input28x28_Stride1PKfS0_Pfiiiiiiiiiiiiiff
.visible .entry _Z28Filter3x3_Input28x28_Stride1PKfS0_Pfiiiiiiiiiiiiiff(
	.param .u64 .ptr .align 1 _Z28Filter3x3_Input28x28_Stride1PKfS0_Pfiiiiiiiiiiiiiff_param_0,
	.param .u64 .ptr .align 1 _Z28Filter3x3_Input28x28_Stride1PKfS0_Pfiiiiiiiiiiiiiff_param_1,
	.param .u64 .ptr .align 1 _Z28Filter3x3_Input28x28_Stride1PKfS0_Pfiiiiiiiiiiiiiff_param_2,
	.param .u32 _Z28Filter3x3_Input28x28_Stride1PKfS0_Pfiiiiiiiiiiiiiff_param_3,
	.param .u32 _Z28Filter3x3_Input28x28_Stride1PKfS0_Pfiiiiiiiiiiiiiff_param_4,
	.param .u32 _Z28Filter3x3_Input28x28_Stride1PKfS0_Pfiiiiiiiiiiiiiff_param_5,
	.param .u32 _Z28Filter3x3_Input28x28_Stride1PKfS0_Pfiiiiiiiiiiiiiff_param_6,
	.param .u32 _Z28Filter3x3_Input28x28_Stride1PKfS0_Pfiiiiiiiiiiiiiff_param_7,
	.param .u32 _Z28Filter3x3_Input28x28_Stride1PKfS0_Pfiiiiiiiiiiiiiff_param_8,
	.param .u32 _Z28Filter3x3_Input28x28_Stride1PKfS0_Pfiiiiiiiiiiiiiff_param_9,
	.param .u32 _Z28Filter3x3_Input28x28_Stride1PKfS0_Pfiiiiiiiiiiiiiff_param_10,
	.param .u32 _Z28Filter3x3_Input28x28_Stride1PKfS0_Pfiiiiiiiiiiiiiff_param_11,
	.param .u32 _Z28Filter3x3_Input28x28_Stride1PKfS0_Pfiiiiiiiiiiiiiff_param_12,
	.param .u32 _Z28Filter3x3_Input28x28_Stride1PKfS0_Pfiiiiiiiiiiiiiff_param_13,
	.param .u32 _Z28Filter3x3_Input28x28_Stride1PKfS0_Pfiiiiiiiiiiiiiff_param_14,
	.param .u32 _Z28Filter3x3_Input28x28_Stride1PKfS0_Pfiiiiiiiiiiiiiff_param_15,
	.param .f32 _Z28Filter3x3_Input28x28_Stride1PKfS0_Pfiiiiiiiiiiiiiff_param_16,
	.param .f32 _Z28Filter3x3_Input28x28_Stride1PKfS0_Pfiiiiiiiiiiiiiff_param_17
)
{
	.reg .pred 	%p<2>;
	.reg .b32 	%r<78>;
	.reg .b32 	%f<399>;
	.reg .b64 	%rd<43>;
	// demoted variable
	.shared .align 4 .b8 _ZZ28Filter3x3_Input28x28_Stride1PKfS0_PfiiiiiiiiiiiiiffE10filterData[288];
	// demoted variable
	.shared .align 4 .b8 _ZZ28Filter3x3_Input28x28_Stride1PKfS0_PfiiiiiiiiiiiiiffE9inputData[26880];
	ld.param.u64 	%rd2, [_Z28Filter3x3_Input28x28_Stride1PKfS0_Pfiiiiiiiiiiiiiff_param_1];
	ld.param.u32 	%r4, [_Z28Filter3x3_Input28x28_Stride1PKfS0_Pfiiiiiiiiiiiiiff_param_4];
	ld.param.u32 	%r5, [_Z28Filter3x3_Input28x28_Stride1PKfS0_Pfiiiiiiiiiiiiiff_param_5];
	ld.param.u32 	%r6, [_Z28Filter3x3_Input28x28_Stride1PKfS0_Pfiiiiiiiiiiiiiff_param_6];
	ld.param.u32 	%r7, [_Z28Filter3x3_Input28x28_Stride1PKfS0_Pfiiiiiiiiiiiiiff_param_8];
	ld.param.u32 	%r8, [_Z28Filter3x3_Input28x28_Stride1PKfS0_Pfiiiiiiiiiiiiiff_param_9];
	ld.param.u32 	%r9, [_Z28Filter3x3_Input28x28_Stride1PKfS0_Pfiiiiiiiiiiiiiff_param_11];
	ld.param.u32 	%r10, [_Z28Filter3x3_Input28x28_Stride1PKfS0_Pfiiiiiiiiiiiiiff_param_12];
	ld.param.u32 	%r11, [_Z28Filter3x3_Input28x28_Stride1PKfS0_Pfiiiiiiiiiiiiiff_param_13];
	ld.param.u32 	%r12, [_Z28Filter3x3_Input28x28_Stride1PKfS0_Pfiiiiiiiiiiiiiff_param_14];
	ld.param.f32 	%f1, [_Z28Filter3x3_Input28x28_Stride1PKfS0_Pfiiiiiiiiiiiiiff_param_16];
	ld.param.f32 	%f2, [_Z28Filter3x3_Input28x28_Stride1PKfS0_Pfiiiiiiiiiiiiiff_param_17];
	shl.b32 	%r1, %r12, 1;
	mov.u32 	%r13, %ctaid.y;
	shl.b32 	%r2, %r13, 3;
	mov.u32 	%r3, %tid.x;
	setp.gt.u32 	%p1, %r3, 71;
	@%p1 bra 	$L__BB7_2;
	cvta.to.global.u64 	%rd4, %rd2;
	mul.lo.s32 	%r14, %r7, %r2;
	mad.lo.s32 	%r15, %r14, %r8, %r3;
	mul.wide.s32 	%rd5, %r15, 4;
	add.s64 	%rd6, %rd4, %rd5;
	ld.global.f32 	%f3, [%rd6];
	shl.b32 	%r16, %r3, 2;
	mov.u32 	%r17, _ZZ28Filter3x3_Input28x28_Stride1PKfS0_PfiiiiiiiiiiiiiffE10filterData;
	add.s32 	%r18, %r17, %r16;
	st.shared.f32 	[%r18], %f3;
$L__BB7_2:
	ld.param.u64 	%rd42, [_Z28Filter3x3_Input28x28_Stride1PKfS0_Pfiiiiiiiiiiiiiff_param_2];
	ld.param.u64 	%rd41, [_Z28Filter3x3_Input28x28_Stride1PKfS0_Pfiiiiiiiiiiiiiff_param_0];
	add.s32 	%r19, %r1, %r6;
	cvta.to.global.u64 	%rd7, %rd41;
	mul.lo.s32 	%r20, %r19, %r3;
	shl.b32 	%r21, %r20, 2;
	mov.u32 	%r22, _ZZ28Filter3x3_Input28x28_Stride1PKfS0_PfiiiiiiiiiiiiiffE9inputData;
	add.s32 	%r23, %r22, %r21;
	mov.b32 	%r24, 0;
	st.shared.u32 	[%r23], %r24;
	st.shared.u32 	[%r23+116], %r24;
	bar.sync 	0;
	mov.u32 	%r25, %ctaid.x;
	mad.lo.s32 	%r26, %r4, %r25, %r2;
	mul.lo.s32 	%r27, %r6, %r5;
	mad.lo.s32 	%r28, %r27, %r26, %r3;
	div.u32 	%r29, %r3, %r6;
	shl.b32 	%r30, %r29, 1;
	add.s32 	%r31, %r30, %r3;
	mul.wide.s32 	%rd8, %r28, 4;
	add.s64 	%rd9, %rd7, %rd8;
	ld.global.f32 	%f4, [%rd9];
	shl.b32 	%r32, %r31, 2;
	add.s32 	%r33, %r22, %r32;
	st.shared.f32 	[%r33+4], %f4;
	ld.global.f32 	%f5, [%rd9+896];
	st.shared.f32 	[%r33+964], %f5;
	ld.global.f32 	%f6, [%rd9+1792];
	st.shared.f32 	[%r33+1924], %f6;
	ld.global.f32 	%f7, [%rd9+2688];
	st.shared.f32 	[%r33+2884], %f7;
	ld.global.f32 	%f8, [%rd9+3584];
	st.shared.f32 	[%r33+3844], %f8;
	ld.global.f32 	%f9, [%rd9+4480];
	st.shared.f32 	[%r33+4804], %f9;
	ld.global.f32 	%f10, [%rd9+5376];
	st.shared.f32 	[%r33+5764], %f10;
	ld.global.f32 	%f11, [%rd9+6272];
	st.shared.f32 	[%r33+6724], %f11;
	ld.global.f32 	%f12, [%rd9+7168];
	st.shared.f32 	[%r33+7684], %f12;
	ld.global.f32 	%f13, [%rd9+8064];
	st.shared.f32 	[%r33+8644], %f13;
	ld.global.f32 	%f14, [%rd9+8960];
	st.shared.f32 	[%r33+9604], %f14;
	ld.global.f32 	%f15, [%rd9+9856];
	st.shared.f32 	[%r33+10564], %f15;
	ld.global.f32 	%f16, [%rd9+10752];
	st.shared.f32 	[%r33+11524], %f16;
	ld.global.f32 	%f17, [%rd9+11648];
	st.shared.f32 	[%r33+12484], %f17;
	ld.global.f32 	%f18, [%rd9+12544];
	st.shared.f32 	[%r33+13444], %f18;
	ld.global.f32 	%f19, [%rd9+13440];
	st.shared.f32 	[%r33+14404], %f19;
	ld.global.f32 	%f20, [%rd9+14336];
	st.shared.f32 	[%r33+15364], %f20;
	ld.global.f32 	%f21, [%rd9+15232];
	st.shared.f32 	[%r33+16324], %f21;
	ld.global.f32 	%f22, [%rd9+16128];
	st.shared.f32 	[%r33+17284], %f22;
	ld.global.f32 	%f23, [%rd9+17024];
	st.shared.f32 	[%r33+18244], %f23;
	ld.global.f32 	%f24, [%rd9+17920];
	st.shared.f32 	[%r33+19204], %f24;
	ld.global.f32 	%f25, [%rd9+18816];
	st.shared.f32 	[%r33+20164], %f25;
	ld.global.f32 	%f26, [%rd9+19712];
	st.shared.f32 	[%r33+21124], %f26;
	ld.global.f32 	%f27, [%rd9+20608];
	st.shared.f32 	[%r33+22084], %f27;
	ld.global.f32 	%f28, [%rd9+21504];
	st.shared.f32 	[%r33+23044], %f28;
	ld.global.f32 	%f29, [%rd9+22400];
	st.shared.f32 	[%r33+24004], %f29;
	ld.global.f32 	%f30, [%rd9+23296];
	st.shared.f32 	[%r33+24964], %f30;
	ld.global.f32 	%f31, [%rd9+24192];
	st.shared.f32 	[%r33+25924], %f31;
	bar.sync 	0;
	div.u32 	%r34, %r3, %r11;
	mul.lo.s32 	%r35, %r34, %r11;
	sub.s32 	%r36, %r3, %r35;
	mad.lo.s32 	%r37, %r9, %r25, %r2;
	add.s32 	%r38, %r37, %r34;
	mul.lo.s32 	%r39, %r11, %r10;
	mad.lo.s32 	%r40, %r39, %r38, %r36;
	mul.lo.s32 	%r41, %r19, %r5;
	mad.lo.s32 	%r42, %r41, %r34, %r36;
	mul.lo.s32 	%r43, %r8, %r7;
	mul.lo.s32 	%r44, %r43, %r29;
	shl.b32 	%r45, %r42, 2;
	add.s32 	%r46, %r22, %r45;
	ld.shared.f32 	%f32, [%r46];
	shl.b32 	%r47, %r44, 2;
	mov.u32 	%r48, _ZZ28Filter3x3_Input28x28_Stride1PKfS0_PfiiiiiiiiiiiiiffE10filterData;
	add.s32 	%r49, %r48, %r47;
	ld.shared.f32 	%f33, [%r49+12];
	ld.shared.f32 	%f34, [%r49];
	ld.shared.f32 	%f35, [%r46+4];
	ld.shared.f32 	%f36, [%r49+16];
	mul.f32 	%f37, %f35, %f36;
	fma.rn.f32 	%f38, %f32, %f33, %f37;
	ld.shared.f32 	%f39, [%r49+4];
	mul.f32 	%f40, %f35, %f39;
	fma.rn.f32 	%f41, %f32, %f34, %f40;
	ld.shared.f32 	%f42, [%r46+8];
	ld.shared.f32 	%f43, [%r49+20];
	fma.rn.f32 	%f44, %f42, %f43, %f38;
	ld.shared.f32 	%f45, [%r49+8];
	fma.rn.f32 	%f46, %f42, %f45, %f41;
	ld.shared.f32 	%f47, [%r49+32];
	ld.shared.f32 	%f48, [%r49+28];
	ld.shared.f32 	%f49, [%r49+24];
	cvta.to.global.u64 	%rd10, %rd42;
	shl.b32 	%r50, %r19, 2;
	add.s32 	%r51, %r46, %r50;
	ld.shared.f32 	%f50, [%r51];
	fma.rn.f32 	%f51, %f50, %f49, %f44;
	fma.rn.f32 	%f52, %f50, %f33, %f46;
	ld.shared.f32 	%f53, [%r51+4];
	fma.rn.f32 	%f54, %f53, %f48, %f51;
	fma.rn.f32 	%f55, %f53, %f36, %f52;
	mul.f32 	%f56, %f53, %f39;
	fma.rn.f32 	%f57, %f50, %f34, %f56;
	ld.shared.f32 	%f58, [%r51+8];
	fma.rn.f32 	%f59, %f58, %f47, %f54;
	fma.rn.f32 	%f60, %f58, %f43, %f55;
	fma.rn.f32 	%f61, %f58, %f45, %f57;
	fma.rn.f32 	%f62, %f1, %f59, %f2;
	mul.wide.s32 	%rd11, %r40, 4;
	add.s64 	%rd12, %rd10, %rd11;
	st.global.f32 	[%rd12], %f62;
	add.s32 	%r52, %r51, %r50;
	ld.shared.f32 	%f63, [%r52];
	fma.rn.f32 	%f64, %f63, %f49, %f60;
	fma.rn.f32 	%f65, %f63, %f33, %f61;
	ld.shared.f32 	%f66, [%r52+4];
	fma.rn.f32 	%f67, %f66, %f48, %f64;
	fma.rn.f32 	%f68, %f66, %f36, %f65;
	mul.f32 	%f69, %f66, %f39;
	fma.rn.f32 	%f70, %f63, %f34, %f69;
	ld.shared.f32 	%f71, [%r52+8];
	fma.rn.f32 	%f72, %f71, %f47, %f67;
	fma.rn.f32 	%f73, %f71, %f43, %f68;
	fma.rn.f32 	%f74, %f71, %f45, %f70;
	fma.rn.f32 	%f75, %f1, %f72, %f2;
	mul.wide.s32 	%rd13, %r11, 4;
	add.s64 	%rd14, %rd12, %rd13;
	st.global.f32 	[%rd14], %f75;
	add.s32 	%r53, %r52, %r50;
	ld.shared.f32 	%f76, [%r53];
	fma.rn.f32 	%f77, %f76, %f49, %f73;
	fma.rn.f32 	%f78, %f76, %f33, %f74;
	ld.shared.f32 	%f79, [%r53+4];
	fma.rn.f32 	%f80, %f79, %f48, %f77;
	fma.rn.f32 	%f81, %f79, %f36, %f78;
	mul.f32 	%f82, %f79, %f39;
	fma.rn.f32 	%f83, %f76, %f34, %f82;
	ld.shared.f32 	%f84, [%r53+8];
	fma.rn.f32 	%f85, %f84, %f47, %f80;
	fma.rn.f32 	%f86, %f84, %f43, %f81;
	fma.rn.f32 	%f87, %f84, %f45, %f83;
	fma.rn.f32 	%f88, %f1, %f85, %f2;
	add.s64 	%rd15, %rd14, %rd13;
	st.global.f32 	[%rd15], %f88;
	add.s32 	%r54, %r53, %r50;
	ld.shared.f32 	%f89, [%r54];
	fma.rn.f32 	%f90, %f89, %f49, %f86;
	fma.rn.f32 	%f91, %f89, %f33, %f87;
	ld.shared.f32 	%f92, [%r54+4];
	fma.rn.f32 	%f93, %f92, %f48, %f90;
	fma.rn.f32 	%f94, %f92, %f36, %f91;
	mul.f32 	%f95, %f92, %f39;
	fma.rn.f32 	%f96, %f89, %f34, %f95;
	ld.shared.f32 	%f97, [%r54+8];
	fma.rn.f32 	%f98, %f97, %f47, %f93;
	fma.rn.f32 	%f99, %f97, %f43, %f94;
	fma.rn.f32 	%f100, %f97, %f45, %f96;
	fma.rn.f32 	%f101, %f1, %f98, %f2;
	add.s64 	%rd16, %rd15, %rd13;
	st.global.f32 	[%rd16], %f101;
	add.s32 	%r55, %r54, %r50;
	ld.shared.f32 	%f102, [%r55];
	fma.rn.f32 	%f103, %f102, %f49, %f99;
	fma.rn.f32 	%f104, %f102, %f33, %f100;
	ld.shared.f32 	%f105, [%r55+4];
	fma.rn.f32 	%f106, %f105, %f48, %f103;
	fma.rn.f32 	%f107, %f105, %f36, %f104;
	mul.f32 	%f108, %f105, %f39;
	fma.rn.f32 	%f109, %f102, %f34, %f108;
	ld.shared.f32 	%f110, [%r55+8];
	fma.rn.f32 	%f111, %f110, %f47, %f106;
	fma.rn.f32 	%f112, %f110, %f43, %f107;
	fma.rn.f32 	%f113, %f110, %f45, %f109;
	fma.rn.f32 	%f114, %f1, %f111, %f2;
	add.s64 	%rd17, %rd16, %rd13;
	st.global.f32 	[%rd17], %f114;
	add.s32 	%r56, %r55, %r50;
	ld.shared.f32 	%f115, [%r56];
	fma.rn.f32 	%f116, %f115, %f49, %f112;
	fma.rn.f32 	%f117, %f115, %f33, %f113;
	ld.shared.f32 	%f118, [%r56+4];
	fma.rn.f32 	%f119, %f118, %f48, %f116;
	fma.rn.f32 	%f120, %f118, %f36, %f117;
	mul.f32 	%f121, %f118, %f39;
	fma.rn.f32 	%f122, %f115, %f34, %f121;
	ld.shared.f32 	%f123, [%r56+8];
	fma.rn.f32 	%f124, %f123, %f47, %f119;
	fma.rn.f32 	%f125, %f123, %f43, %f120;
	fma.rn.f32 	%f126, %f123, %f45, %f122;
	fma.rn.f32 	%f127, %f1, %f124, %f2;
	add.s64 	%rd18, %rd17, %rd13;
	st.global.f32 	[%rd18], %f127;
	add.s32 	%r57, %r56, %r50;
	ld.shared.f32 	%f128, [%r57];
	fma.rn.f32 	%f129, %f128, %f49, %f125;
	fma.rn.f32 	%f130, %f128, %f33, %f126;
	ld.shared.f32 	%f131, [%r57+4];
	fma.rn.f32 	%f132, %f131, %f48, %f129;
	fma.rn.f32 	%f133, %f131, %f36, %f130;
	mul.f32 	%f134, %f131, %f39;
	fma.rn.f32 	%f135, %f128, %f34, %f134;
	ld.shared.f32 	%f136, [%r57+8];
	fma.rn.f32 	%f137, %f136, %f47, %f132;
	fma.rn.f32 	%f138, %f136, %f43, %f133;
	fma.rn.f32 	%f139, %f136, %f45, %f135;
	fma.rn.f32 	%f140, %f1, %f137, %f2;
	add.s64 	%rd19, %rd18, %rd13;
	st.global.f32 	[%rd19], %f140;
	add.s32 	%r58, %r57, %r50;
	ld.shared.f32 	%f141, [%r58];
	fma.rn.f32 	%f142, %f141, %f49, %f138;
	fma.rn.f32 	%f143, %f141, %f33, %f139;
	ld.shared.f32 	%f144, [%r58+4];
	fma.rn.f32 	%f145, %f144, %f48, %f142;
	fma.rn.f32 	%f146, %f144, %f36, %f143;
	mul.f32 	%f147, %f144, %f39;
	fma.rn.f32 	%f148, %f141, %f34, %f147;
	ld.shared.f32 	%f149, [%r58+8];
	fma.rn.f32 	%f150, %f149, %f47, %f145;
	fma.rn.f32 	%f151, %f149, %f43, %f146;
	fma.rn.f32 	%f152, %f149, %f45, %f148;
	fma.rn.f32 	%f153, %f1, %f150, %f2;
	add.s64 	%rd20, %rd19, %rd13;
	st.global.f32 	[%rd20], %f153;
	add.s32 	%r59, %r58, %r50;
	ld.shared.f32 	%f154, [%r59];
	fma.rn.f32 	%f155, %f154, %f49, %f151;
	fma.rn.f32 	%f156, %f154, %f33, %f152;
	ld.shared.f32 	%f157, [%r59+4];
	fma.rn.f32 	%f158, %f157, %f48, %f155;
	fma.rn.f32 	%f159, %f157, %f36, %f156;
	mul.f32 	%f160, %f157, %f39;
	fma.rn.f32 	%f161, %f154, %f34, %f160;
	ld.shared.f32 	%f162, [%r59+8];
	fma.rn.f32 	%f163, %f162, %f47, %f158;
	fma.rn.f32 	%f164, %f162, %f43, %f159;
	fma.rn.f32 	%f165, %f162, %f45, %f161;
	fma.rn.f32 	%f166, %f1, %f163, %f2;
	add.s64 	%rd21, %rd20, %rd13;
	st.global.f32 	[%rd21], %f166;
	add.s32 	%r60, %r59, %r50;
	ld.shared.f32 	%f167, [%r60];
	fma.rn.f32 	%f168, %f167, %f49, %f164;
	fma.rn.f32 	%f169, %f167, %f33, %f165;
	ld.shared.f32 	%f170, [%r60+4];
	fma.rn.f32 	%f171, %f170, %f48, %f168;
	fma.rn.f32 	%f172, %f170, %f36, %f169;
	mul.f32 	%f173, %f170, %f39;
	fma.rn.f32 	%f174, %f167, %f34, %f173;
	ld.shared.f32 	%f175, [%r60+8];
	fma.rn.f32 	%f176, %f175, %f47, %f171;
	fma.rn.f32 	%f177, %f175, %f43, %f172;
	fma.rn.f32 	%f178, %f175, %f45, %f174;
	fma.rn.f32 	%f179, %f1, %f176, %f2;
	add.s64 	%rd22, %rd21, %rd13;
	st.global.f32 	[%rd22], %f179;
	add.s32 	%r61, %r60, %r50;
	ld.shared.f32 	%f180, [%r61];
	fma.rn.f32 	%f181, %f180, %f49, %f177;
	fma.rn.f32 	%f182, %f180, %f33, %f178;
	ld.shared.f32 	%f183, [%r61+4];
	fma.rn.f32 	%f184, %f183, %f48, %f181;
	fma.rn.f32 	%f185, %f183, %f36, %f182;
	mul.f32 	%f186, %f183, %f39;
	fma.rn.f32 	%f187, %f180, %f34, %f186;
	ld.shared.f32 	%f188, [%r61+8];
	fma.rn.f32 	%f189, %f188, %f47, %f184;
	fma.rn.f32 	%f190, %f188, %f43, %f185;
	fma.rn.f32 	%f191, %f188, %f45, %f187;
	fma.rn.f32 	%f192, %f1, %f189, %f2;
	add.s64 	%rd23, %rd22, %rd13;
	st.global.f32 	[%rd23], %f192;
	add.s32 	%r62, %r61, %r50;
	ld.shared.f32 	%f193, [%r62];
	fma.rn.f32 	%f194, %f193, %f49, %f190;
	fma.rn.f32 	%f195, %f193, %f33, %f191;
	ld.shared.f32 	%f196, [%r62+4];
	fma.rn.f32 	%f197, %f196, %f48, %f194;
	fma.rn.f32 	%f198, %f196, %f36, %f195;
	mul.f32 	%f199, %f196, %f39;
	fma.rn.f32 	%f200, %f193, %f34, %f199;
	ld.shared.f32 	%f201, [%r62+8];
	fma.rn.f32 	%f202, %f201, %f47, %f197;
	fma.rn.f32 	%f203, %f201, %f43, %f198;
	fma.rn.f32 	%f204, %f201, %f45, %f200;
	fma.rn.f32 	%f205, %f1, %f202, %f2;
	add.s64 	%rd24, %rd23, %rd13;
	st.global.f32 	[%rd24], %f205;
	add.s32 	%r63, %r62, %r50;
	ld.shared.f32 	%f206, [%r63];
	fma.rn.f32 	%f207, %f206, %f49, %f203;
	fma.rn.f32 	%f208, %f206, %f33, %f204;
	ld.shared.f32 	%f209, [%r63+4];
	fma.rn.f32 	%f210, %f209, %f48, %f207;
	fma.rn.f32 	%f211, %f209, %f36, %f208;
	mul.f32 	%f212, %f209, %f39;
	fma.rn.f32 	%f213, %f206, %f34, %f212;
	ld.shared.f32 	%f214, [%r63+8];
	fma.rn.f32 	%f215, %f214, %f47, %f210;
	fma.rn.f32 	%f216, %f214, %f43, %f211;
	fma.rn.f32 	%f217, %f214, %f45, %f213;
	fma.rn.f32 	%f218, %f1, %f215, %f2;
	add.s64 	%rd25, %rd24, %rd13;
	st.global.f32 	[%rd25], %f218;
	add.s32 	%r64, %r63, %r50;
	ld.shared.f32 	%f219, [%r64];
	fma.rn.f32 	%f220, %f219, %f49, %f216;
	fma.rn.f32 	%f221, %f219, %f33, %f217;
	ld.shared.f32 	%f222, [%r64+4];
	fma.rn.f32 	%f223, %f222, %f48, %f220;
	fma.rn.f32 	%f224, %f222, %f36, %f221;
	mul.f32 	%f225, %f222, %f39;
	fma.rn.f32 	%f226, %f219, %f34, %f225;
	ld.shared.f32 	%f227, [%r64+8];
	fma.rn.f32 	%f228, %f227, %f47, %f223;
	fma.rn.f32 	%f229, %f227, %f43, %f224;
	fma.rn.f32 	%f230, %f227, %f45, %f226;
	fma.rn.f32 	%f231, %f1, %f228, %f2;
	add.s64 	%rd26, %rd25, %rd13;
	st.global.f32 	[%rd26], %f231;
	add.s32 	%r65, %r64, %r50;
	ld.shared.f32 	%f232, [%r65];
	fma.rn.f32 	%f233, %f232, %f49, %f229;
	fma.rn.f32 	%f234, %f232, %f33, %f230;
	ld.shared.f32 	%f235, [%r65+4];
	fma.rn.f32 	%f236, %f235, %f48, %f233;
	fma.rn.f32 	%f237, %f235, %f36, %f234;
	mul.f32 	%f238, %f235, %f39;
	fma.rn.f32 	%f239, %f232, %f34, %f238;
	ld.shared.f32 	%f240, [%r65+8];
	fma.rn.f32 	%f241, %f240, %f47, %f236;
	fma.rn.f32 	%f242, %f240, %f43, %f237;
	fma.rn.f32 	%f243, %f240, %f45, %f239;
	fma.rn.f32 	%f244, %f1, %f241, %f2;
	add.s64 	%rd27, %rd26, %rd13;
	st.global.f32 	[%rd27], %f244;
	add.s32 	%r66, %r65, %r50;
	ld.shared.f32 	%f245, [%r66];
	fma.rn.f32 	%f246, %f245, %f49, %f242;
	fma.rn.f32 	%f247, %f245, %f33, %f243;
	ld.shared.f32 	%f248, [%r66+4];
	fma.rn.f32 	%f249, %f248, %f48, %f246;
	fma.rn.f32 	%f250, %f248, %f36, %f247;
	mul.f32 	%f251, %f248, %f39;
	fma.rn.f32 	%f252, %f245, %f34, %f251;
	ld.shared.f32 	%f253, [%r66+8];
	fma.rn.f32 	%f254, %f253, %f47, %f249;
	fma.rn.f32 	%f255, %f253, %f43, %f250;
	fma.rn.f32 	%f256, %f253, %f45, %f252;
	fma.rn.f32 	%f257, %f1, %f254, %f2;
	add.s64 	%rd28, %rd27, %rd13;
	st.global.f32 	[%rd28], %f257;
	add.s32 	%r67, %r66, %r50;
	ld.shared.f32 	%f258, [%r67];
	fma.rn.f32 	%f259, %f258, %f49, %f255;
	fma.rn.f32 	%f260, %f258, %f33, %f256;
	ld.shared.f32 	%f261, [%r67+4];
	fma.rn.f32 	%f262, %f261, %f48, %f259;
	fma.rn.f32 	%f263, %f261, %f36, %f260;
	mul.f32 	%f264, %f261, %f39;
	fma.rn.f32 	%f265, %f258, %f34, %f264;
	ld.shared.f32 	%f266, [%r67+8];
	fma.rn.f32 	%f267, %f266, %f47, %f262;
	fma.rn.f32 	%f268, %f266, %f43, %f263;
	fma.rn.f32 	%f269, %f266, %f45, %f265;
	fma.rn.f32 	%f270, %f1, %f267, %f2;
	add.s64 	%rd29, %rd28, %rd13;
	st.global.f32 	[%rd29], %f270;
	add.s32 	%r68, %r67, %r50;
	ld.shared.f32 	%f271, [%r68];
	fma.rn.f32 	%f272, %f271, %f49, %f268;
	fma.rn.f32 	%f273, %f271, %f33, %f269;
	ld.shared.f32 	%f274, [%r68+4];
	fma.rn.f32 	%f275, %f274, %f48, %f272;
	fma.rn.f32 	%f276, %f274, %f36, %f273;
	mul.f32 	%f277, %f274, %f39;
	fma.rn.f32 	%f278, %f271, %f34, %f277;
	ld.shared.f32 	%f279, [%r68+8];
	fma.rn.f32 	%f280, %f279, %f47, %f275;
	fma.rn.f32 	%f281, %f279, %f43, %f276;
	fma.rn.f32 	%f282, %f279, %f45, %f278;
	fma.rn.f32 	%f283, %f1, %f280, %f2;
	add.s64 	%rd30, %rd29, %rd13;
	st.global.f32 	[%rd30], %f283;
	add.s32 	%r69, %r68, %r50;
	ld.shared.f32 	%f284, [%r69];
	fma.rn.f32 	%f285, %f284, %f49, %f281;
	fma.rn.f32 	%f286, %f284, %f33, %f282;
	ld.shared.f32 	%f287, [%r69+4];
	fma.rn.f32 	%f288, %f287, %f48, %f285;
	fma.rn.f32 	%f289, %f287, %f36, %f286;
	mul.f32 	%f290, %f287, %f39;
	fma.rn.f32 	%f291, %f284, %f34, %f290;
	ld.shared.f32 	%f292, [%r69+8];
	fma.rn.f32 	%f293, %f292, %f47, %f288;
	fma.rn.f32 	%f294, %f292, %f43, %f289;
	fma.rn.f32 	%f295, %f292, %f45, %f291;
	fma.rn.f32 	%f296, %f1, %f293, %f2;
	add.s64 	%rd31, %rd30, %rd13;
	st.global.f32 	[%rd31], %f296;
	add.s32 	%r70, %r69, %r50;
	ld.shared.f32 	%f297, [%r70];
	fma.rn.f32 	%f298, %f297, %f49, %f294;
	fma.rn.f32 	%f299, %f297, %f33, %f295;
	ld.shared.f32 	%f300, [%r70+4];
	fma.rn.f32 	%f301, %f300, %f48, %f298;
	fma.rn.f32 	%f302, %f300, %f36, %f299;
	mul.f32 	%f303, %f300, %f39;
	fma.rn.f32 	%f304, %f297, %f34, %f303;
	ld.shared.f32 	%f305, [%r70+8];
	fma.rn.f32 	%f306, %f305, %f47, %f301;
	fma.rn.f32 	%f307, %f305, %f43, %f302;
	fma.rn.f32 	%f308, %f305, %f45, %f304;
	fma.rn.f32 	%f309, %f1, %f306, %f2;
	add.s64 	%rd32, %rd31, %rd13;
	st.global.f32 	[%rd32], %f309;
	add.s32 	%r71, %r70, %r50;
	ld.shared.f32 	%f310, [%r71];
	fma.rn.f32 	%f311, %f310, %f49, %f307;
	fma.rn.f32 	%f312, %f310, %f33, %f308;
	ld.shared.f32 	%f313, [%r71+4];
	fma.rn.f32 	%f314, %f313, %f48, %f311;
	fma.rn.f32 	%f315, %f313, %f36, %f312;
	mul.f32 	%f316, %f313, %f39;
	fma.rn.f32 	%f317, %f310, %f34, %f316;
	ld.shared.f32 	%f318, [%r71+8];
	fma.rn.f32 	%f319, %f318, %f47, %f314;
	fma.rn.f32 	%f320, %f318, %f43, %f315;
	fma.rn.f32 	%f321, %f318, %f45, %f317;
	fma.rn.f32 	%f322, %f1, %f319, %f2;
	add.s64 	%rd33, %rd32, %rd13;
	st.global.f32 	[%rd33], %f322;
	add.s32 	%r72, %r71, %r50;
	ld.shared.f32 	%f323, [%r72];
	fma.rn.f32 	%f324, %f323, %f49, %f320;
	fma.rn.f32 	%f325, %f323, %f33, %f321;
	ld.shared.f32 	%f326, [%r72+4];
	fma.rn.f32 	%f327, %f326, %f48, %f324;
	fma.rn.f32 	%f328, %f326, %f36, %f325;
	mul.f32 	%f329, %f326, %f39;
	fma.rn.f32 	%f330, %f323, %f34, %f329;
	ld.shared.f32 	%f331, [%r72+8];
	fma.rn.f32 	%f332, %f331, %f47, %f327;
	fma.rn.f32 	%f333, %f331, %f43, %f328;
	fma.rn.f32 	%f334, %f331, %f45, %f330;
	fma.rn.f32 	%f335, %f1, %f332, %f2;
	add.s64 	%rd34, %rd33, %rd13;
	st.global.f32 	[%rd34], %f335;
	add.s32 	%r73, %r72, %r50;
	ld.shared.f32 	%f336, [%r73];
	fma.rn.f32 	%f337, %f336, %f49, %f333;
	fma.rn.f32 	%f338, %f336, %f33, %f334;
	ld.shared.f32 	%f339, [%r73+4];
	fma.rn.f32 	%f340, %f339, %f48, %f337;
	fma.rn.f32 	%f341, %f339, %f36, %f338;
	mul.f32 	%f342, %f339, %f39;
	fma.rn.f32 	%f343, %f336, %f34, %f342;
	ld.shared.f32 	%f344, [%r73+8];
	fma.rn.f32 	%f345, %f344, %f47, %f340;
	fma.rn.f32 	%f346, %f344, %f43, %f341;
	fma.rn.f32 	%f347, %f344, %f45, %f343;
	fma.rn.f32 	%f348, %f1, %f345, %f2;
	add.s64 	%rd35, %rd34, %rd13;
	st.global.f32 	[%rd35], %f348;
	add.s32 	%r74, %r73, %r50;
	ld.shared.f32 	%f349, [%r74];
	fma.rn.f32 	%f350, %f349, %f49, %f346;
	fma.rn.f32 	%f351, %f349, %f33, %f347;
	ld.shared.f32 	%f352, [%r74+4];
	fma.rn.f32 	%f353, %f352, %f48, %f350;
	fma.rn.f32 	%f354, %f352, %f36, %f351;
	mul.f32 	%f355, %f352, %f39;
	fma.rn.f32 	%f356, %f349, %f34, %f355;
	ld.shared.f32 	%f357, [%r74+8];
	fma.rn.f32 	%f358, %f357, %f47, %f353;
	fma.rn.f32 	%f359, %f357, %f43, %f354;
	fma.rn.f32 	%f360, %f357, %f45, %f356;
	fma.rn.f32 	%f361, %f1, %f358, %f2;
	add.s64 	%rd36, %rd35, %rd13;
	st.global.f32 	[%rd36], %f361;
	add.s32 	%r75, %r74, %r50;
	ld.shared.f32 	%f362, [%r75];
	fma.rn.f32 	%f363, %f362, %f49, %f359;
	fma.rn.f32 	%f364, %f362, %f33, %f360;
	ld.shared.f32 	%f365, [%r75+4];
	fma.rn.f32 	%f366, %f365, %f48, %f363;
	fma.rn.f32 	%f367, %f365, %f36, %f364;
	mul.f32 	%f368, %f365, %f39;
	fma.rn.f32 	%f369, %f362, %f34, %f368;
	ld.shared.f32 	%f370, [%r75+8];
	fma.rn.f32 	%f371, %f370, %f47, %f366;
	fma.rn.f32 	%f372, %f370, %f43, %f367;
	fma.rn.f32 	%f373, %f370, %f45, %f369;
	fma.rn.f32 	%f374, %f1, %f371, %f2;
	add.s64 	%rd37, %rd36, %rd13;
	st.global.f32 	[%rd37], %f374;
	add.s32 	%r76, %r75, %r50;
	ld.shared.f32 	%f375, [%r76];
	fma.rn.f32 	%f376, %f375, %f49, %f372;
	fma.rn.f32 	%f377, %f375, %f33, %f373;
	ld.shared.f32 	%f378, [%r76+4];
	fma.rn.f32 	%f379, %f378, %f48, %f376;
	fma.rn.f32 	%f380, %f378, %f36, %f377;
	mul.f32 	%f381, %f378, %f39;
	fma.rn.f32 	%f382, %f375, %f34, %f381;
	ld.shared.f32 	%f383, [%r76+8];
	fma.rn.f32 	%f384, %f383, %f47, %f379;
	fma.rn.f32 	%f385, %f383, %f43, %f380;
	fma.rn.f32 	%f386, %f383, %f45, %f382;
	fma.rn.f32 	%f387, %f1, %f384, %f2;
	add.s64 	%rd38, %rd37, %rd13;
	st.global.f32 	[%rd38], %f387;
	add.s32 	%r77, %r76, %r50;
	ld.shared.f32 	%f388, [%r77];
	fma.rn.f32 	%f389, %f388, %f49, %f385;
	fma.rn.f32 	%f390, %f388, %f33, %f386;
	ld.shared.f32 	%f391, [%r77+4];
	fma.rn.f32 	%f392, %f391, %f48, %f389;
	fma.rn.f32 	%f393, %f391, %f36, %f390;
	ld.shared.f32 	%f394, [%r77+8];
	fma.rn.f32 	%f395, %f394, %f47, %f392;
	fma.rn.f32 	%f396, %f394, %f43, %f393;
	fma.rn.f32 	%f397, %f1, %f395, %f2;
	add.s64 	%rd39, %rd38, %rd13;
	st.global.f32 	[%rd39], %f397;
	fma.rn.f32 	%f398, %f1, %f396, %f2;
	add.s64 	%rd40, %rd39, %rd13;
	st.global.f32 	[%rd40], %f398;
	ret;

}
	// .globl	_Z28Filter3x3_Input28x28_Stride2PKfS0_Pfiiiiiiiiiiiiiff
.visible .entry _Z28Filter3x3_Input28x28_Stride2PKfS0_Pfiiiiiiiiiiiiiff(
	.param .u64 .ptr .align 1 _Z28Filter3x3_Input28x28_Stride2PKfS0_Pfiiiiiiiiiiiiiff_param_0,
	.param .u64 .ptr .align 1 _Z28Filter3x3_Input28x28_Stride2PKfS0_Pfiiiiiiiiiiiiiff_param_1,
	.param .u64 .ptr .align 1 _Z28Filter3x3_Input28x28_Stride2PKfS0_Pfiiiiiiiiiiiiiff_param_2,
	.param .u32 _Z28Filter3x3_Input28x28_Stride2PKfS0_Pfiiiiiiiiiiiiiff_param_3,
	.param .u32 _Z28Filter3x3_Input28x28_Stride2PKfS0_Pfiiiiiiiiiiiiiff_param_4,
	.param .u32 _Z28Filter3x3_Input28x28_Stride2PKfS0_Pfiiiiiiiiiiiiiff_param_5,
	.param .u32 _Z28Filter3x3_Input28x28_Stride2PKfS0_Pfiiiiiiiiiiiiiff_param_6,
	.param .u32 _Z28Filter3x3_Input28x28_Stride2PKfS0_Pfiiiiiiiiiiiiiff_param_7,
	.param .u32 _Z28Filter3x3_Input28x28_Stride2PKfS0_Pfiiiiiiiiiiiiiff_param_8,
	.param .u32 _Z28Filter3x3_Input28x28_Stride2PKfS0_Pfiiiiiiiiiiiiiff_param_9,
	.param .u32 _Z28Filter3x3_Input28x28_Stride2PKfS0_Pfiiiiiiiiiiiiiff_param_10,
	.param .u32 _Z28Filter3x3_Input28x28_Stride2PKfS0_Pfiiiiiiiiiiiiiff_param_11,
	.param .u32 _Z28Filter3x3_Input28x28_Stride2PKfS0_Pfiiiiiiiiiiiiiff_param_12,
	.param .u32 _Z28Filter3x3_Input28x28_Stride2PKfS0_Pfiiiiiiiiiiiiiff_param_13,
	.param .u32 _Z28Filter3x3_Input28x28_Stride2PKfS0_Pfiiiiiiiiiiiiiff_param_14,
	.param .u32 _Z28Filter3x3_Input28x28_Stride2PKfS0_Pfiiiiiiiiiiiiiff_param_15,
	.param .f32 _Z28Filter3x3_Input28x28_Stride2PKfS0_Pfiiiiiiiiiiiiiff_param_16,
	.param .f32 _Z28Filter3x3_Input28x28_Stride2PKfS0_Pfiiiiiiiiiiiiiff_param_17
)
{
	.reg .pred 	%p<2>;
	.reg .b32 	%r<81>;
	.reg .b32 	%f<290>;
	.reg .b64 	%rd<28>;
	// demoted variable
	.shared .align 4 .b8 _ZZ28Filter3x3_Input28x28_Stride2PKfS0_PfiiiiiiiiiiiiiffE10filterData[288];
	// demoted variable
	.shared .align 4 .b8 _ZZ28Filter3x3_Input28x28_Stride2PKfS0_PfiiiiiiiiiiiiiffE9inputData[26880];
	ld.param.u64 	%rd2, [_Z28Filter3x3_Input28x28_Stride2PKfS0_Pfiiiiiiiiiiiiiff_param_1];
	ld.param.u64 	%rd3, [_Z28Filter3x3_Input28x28_Stride2PKfS0_Pfiiiiiiiiiiiiiff_param_2];
	ld.param.u32 	%r4, [_Z28Filter3x3_Input28x28_Stride2PKfS0_Pfiiiiiiiiiiiiiff_param_4];
	ld.param.u32 	%r5, [_Z28Filter3x3_Input28x28_Stride2PKfS0_Pfiiiiiiiiiiiiiff_param_5];
	ld.param.u32 	%r6, [_Z28Filter3x3_Input28x28_Stride2PKfS0_Pfiiiiiiiiiiiiiff_param_6];
	ld.param.u32 	%r7, [_Z28Filter3x3_Input28x28_Stride2PKfS0_Pfiiiiiiiiiiiiiff_param_8];
	ld.param.u32 	%r8, [_Z28Filter3x3_Input28x28_Stride2PKfS0_Pfiiiiiiiiiiiiiff_param_9];
	ld.param.u32 	%r9, [_Z28Filter3x3_Input28x28_Stride2PKfS0_Pfiiiiiiiiiiiiiff_param_11];
	ld.param.u32 	%r10, [_Z28Filter3x3_Input28x28_Stride2PKfS0_Pfiiiiiiiiiiiiiff_param_12];
	ld.param.u32 	%r11, [_Z28Filter3x3_Input28x28_Stride2PKfS0_Pfiiiiiiiiiiiiiff_param_13];
	ld.param.u32 	%r12, [_Z28Filter3x3_Input28x28_Stride2PKfS0_Pfiiiiiiiiiiiiiff_param_14];
	ld.param.f32 	%f1, [_Z28Filter3x3_Input28x28_Stride2PKfS0_Pfiiiiiiiiiiiiiff_param_16];
	ld.param.f32 	%f2, [_Z28Filter3x3_Input28x28_Stride2PKfS0_Pfiiiiiiiiiiiiiff_param_17];
	shl.b32 	%r1, %r12, 1;
	mov.u32 	%r13, %ctaid.y;
	shl.b32 	%r2, %r13, 3;
	mov.u32 	%r3, %tid.x;
	setp.gt.u32 	%p1, %r3, 71;
	@%p1 bra 	$L__BB8_2;
	cvta.to.global.u64 	%rd4, %rd2;
	mul.lo.s32 	%r14, %r7, %r2;
	mad.lo.s32 	%r15, %r14, %r8, %r3;
	mul.wide.s32 	%rd5, %r15, 4;
	add.s64 	%rd6, %rd4, %rd5;
	ld.global.f32 	%f3, [%rd6];
	shl.b32 	%r16, %r3, 2;
	mov.u32 	%r17, _ZZ28Filter3x3_Input28x28_Stride2PKfS0_PfiiiiiiiiiiiiiffE10filterData;
	add.s32 	%r18, %r17, %r16;
	st.shared.f32 	[%r18], %f3;
$L__BB8_2:
	ld.param.u64 	%rd27, [_Z28Filter3x3_Input28x28_Stride2PKfS0_Pfiiiiiiiiiiiiiff_param_0];
	add.s32 	%r19, %r1, %r6;
	cvta.to.global.u64 	%rd7, %rd27;
	cvta.to.global.u64 	%rd8, %rd3;
	mul.lo.s32 	%r20, %r19, %r3;
	shl.b32 	%r21, %r20, 2;
	mov.u32 	%r22, _ZZ28Filter3x3_Input28x28_Stride2PKfS0_PfiiiiiiiiiiiiiffE9inputData;
	add.s32 	%r23, %r22, %r21;
	mov.b32 	%r24, 0;
	st.shared.u32 	[%r23], %r24;
	st.shared.u32 	[%r23+116], %r24;
	mul.lo.s32 	%r25, %r19, %r5;
	shl.b32 	%r26, %r25, 4;
	add.s32 	%r27, %r23, %r26;
	st.shared.u32 	[%r27], %r24;
	st.shared.u32 	[%r27+116], %r24;
	bar.sync 	0;
	mov.u32 	%r28, %ctaid.x;
	div.u32 	%r29, %r3, %r6;
	shl.b32 	%r30, %r29, 1;
	mad.lo.s32 	%r31, %r4, %r28, %r2;
	mul.lo.s32 	%r32, %r6, %r5;
	mad.lo.s32 	%r33, %r32, %r31, %r3;
	add.s32 	%r34, %r3, %r30;
	mul.wide.s32 	%rd9, %r33, 4;
	add.s64 	%rd10, %rd7, %rd9;
	ld.global.f32 	%f4, [%rd10];
	shl.b32 	%r35, %r34, 2;
	add.s32 	%r36, %r22, %r35;
	st.shared.f32 	[%r36+4], %f4;
	ld.global.f32 	%f5, [%rd10+448];
	st.shared.f32 	[%r36+484], %f5;
	ld.global.f32 	%f6, [%rd10+896];
	st.shared.f32 	[%r36+964], %f6;
	ld.global.f32 	%f7, [%rd10+1344];
	st.shared.f32 	[%r36+1444], %f7;
	ld.global.f32 	%f8, [%rd10+1792];
	st.shared.f32 	[%r36+1924], %f8;
	ld.global.f32 	%f9, [%rd10+2240];
	st.shared.f32 	[%r36+2404], %f9;
	ld.global.f32 	%f10, [%rd10+2688];
	st.shared.f32 	[%r36+2884], %f10;
	ld.global.f32 	%f11, [%rd10+3136];
	st.shared.f32 	[%r36+3364], %f11;
	ld.global.f32 	%f12, [%rd10+3584];
	st.shared.f32 	[%r36+3844], %f12;
	ld.global.f32 	%f13, [%rd10+4032];
	st.shared.f32 	[%r36+4324], %f13;
	ld.global.f32 	%f14, [%rd10+4480];
	st.shared.f32 	[%r36+4804], %f14;
	ld.global.f32 	%f15, [%rd10+4928];
	st.shared.f32 	[%r36+5284], %f15;
	ld.global.f32 	%f16, [%rd10+5376];
	st.shared.f32 	[%r36+5764], %f16;
	ld.global.f32 	%f17, [%rd10+5824];
	st.shared.f32 	[%r36+6244], %f17;
	ld.global.f32 	%f18, [%rd10+6272];
	st.shared.f32 	[%r36+6724], %f18;
	ld.global.f32 	%f19, [%rd10+6720];
	st.shared.f32 	[%r36+7204], %f19;
	ld.global.f32 	%f20, [%rd10+7168];
	st.shared.f32 	[%r36+7684], %f20;
	ld.global.f32 	%f21, [%rd10+7616];
	st.shared.f32 	[%r36+8164], %f21;
	ld.global.f32 	%f22, [%rd10+8064];
	st.shared.f32 	[%r36+8644], %f22;
	ld.global.f32 	%f23, [%rd10+8512];
	st.shared.f32 	[%r36+9124], %f23;
	ld.global.f32 	%f24, [%rd10+8960];
	st.shared.f32 	[%r36+9604], %f24;
	ld.global.f32 	%f25, [%rd10+9408];
	st.shared.f32 	[%r36+10084], %f25;
	ld.global.f32 	%f26, [%rd10+9856];
	st.shared.f32 	[%r36+10564], %f26;
	ld.global.f32 	%f27, [%rd10+10304];
	st.shared.f32 	[%r36+11044], %f27;
	ld.global.f32 	%f28, [%rd10+10752];
	st.shared.f32 	[%r36+11524], %f28;
	ld.global.f32 	%f29, [%rd10+11200];
	st.shared.f32 	[%r36+12004], %f29;
	ld.global.f32 	%f30, [%rd10+11648];
	st.shared.f32 	[%r36+12484], %f30;
	ld.global.f32 	%f31, [%rd10+12096];
	st.shared.f32 	[%r36+12964], %f31;
	ld.global.f32 	%f32, [%rd10+12544];
	st.shared.f32 	[%r36+13444], %f32;
	ld.global.f32 	%f33, [%rd10+12992];
	st.shared.f32 	[%r36+13924], %f33;
	ld.global.f32 	%f34, [%rd10+13440];
	st.shared.f32 	[%r36+14404], %f34;
	ld.global.f32 	%f35, [%rd10+13888];
	st.shared.f32 	[%r36+14884], %f35;
	ld.global.f32 	%f36, [%rd10+14336];
	st.shared.f32 	[%r36+15364], %f36;
	ld.global.f32 	%f37, [%rd10+14784];
	st.shared.f32 	[%r36+15844], %f37;
	ld.global.f32 	%f38, [%rd10+15232];
	st.shared.f32 	[%r36+16324], %f38;
	ld.global.f32 	%f39, [%rd10+15680];
	st.shared.f32 	[%r36+16804], %f39;
	ld.global.f32 	%f40, [%rd10+16128];
	st.shared.f32 	[%r36+17284], %f40;
	ld.global.f32 	%f41, [%rd10+16576];
	st.shared.f32 	[%r36+17764], %f41;
	ld.global.f32 	%f42, [%rd10+17024];
	st.shared.f32 	[%r36+18244], %f42;
	ld.global.f32 	%f43, [%rd10+17472];
	st.shared.f32 	[%r36+18724], %f43;
	ld.global.f32 	%f44, [%rd10+17920];
	st.shared.f32 	[%r36+19204], %f44;
	ld.global.f32 	%f45, [%rd10+18368];
	st.shared.f32 	[%r36+19684], %f45;
	ld.global.f32 	%f46, [%rd10+18816];
	st.shared.f32 	[%r36+20164], %f46;
	ld.global.f32 	%f47, [%rd10+19264];
	st.shared.f32 	[%r36+20644], %f47;
	ld.global.f32 	%f48, [%rd10+19712];
	st.shared.f32 	[%r36+21124], %f48;
	ld.global.f32 	%f49, [%rd10+20160];
	st.shared.f32 	[%r36+21604], %f49;
	ld.global.f32 	%f50, [%rd10+20608];
	st.shared.f32 	[%r36+22084], %f50;
	ld.global.f32 	%f51, [%rd10+21056];
	st.shared.f32 	[%r36+22564], %f51;
	ld.global.f32 	%f52, [%rd10+21504];
	st.shared.f32 	[%r36+23044], %f52;
	ld.global.f32 	%f53, [%rd10+21952];
	st.shared.f32 	[%r36+23524], %f53;
	ld.global.f32 	%f54, [%rd10+22400];
	st.shared.f32 	[%r36+24004], %f54;
	ld.global.f32 	%f55, [%rd10+22848];
	st.shared.f32 	[%r36+24484], %f55;
	ld.global.f32 	%f56, [%rd10+23296];
	st.shared.f32 	[%r36+24964], %f56;
	ld.global.f32 	%f57, [%rd10+23744];
	st.shared.f32 	[%r36+25444], %f57;
	ld.global.f32 	%f58, [%rd10+24192];
	st.shared.f32 	[%r36+25924], %f58;
	ld.global.f32 	%f59, [%rd10+24640];
	st.shared.f32 	[%r36+26404], %f59;
	bar.sync 	0;
	div.u32 	%r37, %r3, %r11;
	mul.lo.s32 	%r38, %r37, %r11;
	sub.s32 	%r39, %r3, %r38;
	mad.lo.s32 	%r40, %r9, %r28, %r2;
	add.s32 	%r41, %r40, %r37;
	mul.lo.s32 	%r42, %r11, %r10;
	mad.lo.s32 	%r43, %r42, %r41, %r39;
	shl.b32 	%r44, %r39, 1;
	mad.lo.s32 	%r45, %r25, %r37, %r44;
	mul.lo.s32 	%r46, %r8, %r7;
	mul.lo.s32 	%r47, %r46, %r37;
	shl.b32 	%r48, %r45, 2;
	add.s32 	%r49, %r22, %r48;
	ld.shared.f32 	%f60, [%r49];
	shl.b32 	%r50, %r47, 2;
	mov.u32 	%r51, _ZZ28Filter3x3_Input28x28_Stride2PKfS0_PfiiiiiiiiiiiiiffE10filterData;
	add.s32 	%r52, %r51, %r50;
	ld.shared.f32 	%f61, [%r52+12];
	ld.shared.f32 	%f62, [%r49+4];
	ld.shared.f32 	%f63, [%r52+16];
	mul.f32 	%f64, %f62, %f63;
	fma.rn.f32 	%f65, %f60, %f61, %f64;
	ld.shared.f32 	%f66, [%r49+8];
	ld.shared.f32 	%f67, [%r52+20];
	fma.rn.f32 	%f68, %f66, %f67, %f65;
	shl.b32 	%r53, %r19, 2;
	add.s32 	%r54, %r49, %r53;
	ld.shared.f32 	%f69, [%r54];
	ld.shared.f32 	%f70, [%r52+24];
	fma.rn.f32 	%f71, %f69, %f70, %f68;
	ld.shared.f32 	%f72, [%r52];
	ld.shared.f32 	%f73, [%r54+4];
	ld.shared.f32 	%f74, [%r52+28];
	fma.rn.f32 	%f75, %f73, %f74, %f71;
	ld.shared.f32 	%f76, [%r52+4];
	mul.f32 	%f77, %f73, %f76;
	fma.rn.f32 	%f78, %f69, %f72, %f77;
	ld.shared.f32 	%f79, [%r54+8];
	ld.shared.f32 	%f80, [%r52+32];
	fma.rn.f32 	%f81, %f79, %f80, %f75;
	ld.shared.f32 	%f82, [%r52+8];
	fma.rn.f32 	%f83, %f79, %f82, %f78;
	fma.rn.f32 	%f84, %f1, %f81, %f2;
	mul.wide.s32 	%rd11, %r43, 4;
	add.s64 	%rd12, %rd8, %rd11;
	st.global.f32 	[%rd12], %f84;
	add.s32 	%r55, %r54, %r53;
	ld.shared.f32 	%f85, [%r55];
	fma.rn.f32 	%f86, %f85, %f61, %f83;
	ld.shared.f32 	%f87, [%r55+4];
	fma.rn.f32 	%f88, %f87, %f63, %f86;
	ld.shared.f32 	%f89, [%r55+8];
	fma.rn.f32 	%f90, %f89, %f67, %f88;
	add.s32 	%r56, %r55, %r53;
	ld.shared.f32 	%f91, [%r56];
	fma.rn.f32 	%f92, %f91, %f70, %f90;
	ld.shared.f32 	%f93, [%r56+4];
	fma.rn.f32 	%f94, %f93, %f74, %f92;
	mul.f32 	%f95, %f93, %f76;
	fma.rn.f32 	%f96, %f91, %f72, %f95;
	ld.shared.f32 	%f97, [%r56+8];
	fma.rn.f32 	%f98, %f97, %f80, %f94;
	fma.rn.f32 	%f99, %f97, %f82, %f96;
	fma.rn.f32 	%f100, %f1, %f98, %f2;
	mul.wide.s32 	%rd13, %r11, 4;
	add.s64 	%rd14, %rd12, %rd13;
	st.global.f32 	[%rd14], %f100;
	add.s32 	%r57, %r56, %r53;
	ld.shared.f32 	%f101, [%r57];
	fma.rn.f32 	%f102, %f101, %f61, %f99;
	ld.shared.f32 	%f103, [%r57+4];
	fma.rn.f32 	%f104, %f103, %f63, %f102;
	ld.shared.f32 	%f105, [%r57+8];
	fma.rn.f32 	%f106, %f105, %f67, %f104;
	add.s32 	%r58, %r57, %r53;
	ld.shared.f32 	%f107, [%r58];
	fma.rn.f32 	%f108, %f107, %f70, %f106;
	ld.shared.f32 	%f109, [%r58+4];
	fma.rn.f32 	%f110, %f109, %f74, %f108;
	mul.f32 	%f111, %f109, %f76;
	fma.rn.f32 	%f112, %f107, %f72, %f111;
	ld.shared.f32 	%f113, [%r58+8];
	fma.rn.f32 	%f114, %f113, %f80, %f110;
	fma.rn.f32 	%f115, %f113, %f82, %f112;
	fma.rn.f32 	%f116, %f1, %f114, %f2;
	add.s64 	%rd15, %rd14, %rd13;
	st.global.f32 	[%rd15], %f116;
	add.s32 	%r59, %r58, %r53;
	ld.shared.f32 	%f117, [%r59];
	fma.rn.f32 	%f118, %f117, %f61, %f115;
	ld.shared.f32 	%f119, [%r59+4];
	fma.rn.f32 	%f120, %f119, %f63, %f118;
	ld.shared.f32 	%f121, [%r59+8];
	fma.rn.f32 	%f122, %f121, %f67, %f120;
	add.s32 	%r60, %r59, %r53;
	ld.shared.f32 	%f123, [%r60];
	fma.rn.f32 	%f124, %f123, %f70, %f122;
	ld.shared.f32 	%f125, [%r60+4];
	fma.rn.f32 	%f126, %f125, %f74, %f124;
	mul.f32 	%f127, %f125, %f76;
	fma.rn.f32 	%f128, %f123, %f72, %f127;
	ld.shared.f32 	%f129, [%r60+8];
	fma.rn.f32 	%f130, %f129, %f80, %f126;
	fma.rn.f32 	%f131, %f129, %f82, %f128;
	fma.rn.f32 	%f132, %f1, %f130, %f2;
	add.s64 	%rd16, %rd15, %rd13;
	st.global.f32 	[%rd16], %f132;
	add.s32 	%r61, %r60, %r53;
	ld.shared.f32 	%f133, [%r61];
	fma.rn.f32 	%f134, %f133, %f61, %f131;
	ld.shared.f32 	%f135, [%r61+4];
	fma.rn.f32 	%f136, %f135, %f63, %f134;
	ld.shared.f32 	%f137, [%r61+8];
	fma.rn.f32 	%f138, %f137, %f67, %f136;
	add.s32 	%r62, %r61, %r53;
	ld.shared.f32 	%f139, [%r62];
	fma.rn.f32 	%f140, %f139, %f70, %f138;
	ld.shared.f32 	%f141, [%r62+4];
	fma.rn.f32 	%f142, %f141, %f74, %f140;
	mul.f32 	%f143, %f141, %f76;
	fma.rn.f32 	%f144, %f139, %f72, %f143;
	ld.shared.f32 	%f145, [%r62+8];
	fma.rn.f32 	%f146, %f145, %f80, %f142;
	fma.rn.f32 	%f147, %f145, %f82, %f144;
	fma.rn.f32 	%f148, %f1, %f146, %f2;
	add.s64 	%rd17, %rd16, %rd13;
	st.global.f32 	[%rd17], %f148;
	add.s32 	%r63, %r62, %r53;
	ld.shared.f32 	%f149, [%r63];
	fma.rn.f32 	%f150, %f149, %f61, %f147;
	ld.shared.f32 	%f151, [%r63+4];
	fma.rn.f32 	%f152, %f151, %f63, %f150;
	ld.shared.f32 	%f153, [%r63+8];
	fma.rn.f32 	%f154, %f153, %f67, %f152;
	add.s32 	%r64, %r63, %r53;
	ld.shared.f32 	%f155, [%r64];
	fma.rn.f32 	%f156, %f155, %f70, %f154;
	ld.shared.f32 	%f157, [%r64+4];
	fma.rn.f32 	%f158, %f157, %f74, %f156;
	mul.f32 	%f159, %f157, %f76;
	fma.rn.f32 	%f160, %f155, %f72, %f159;
	ld.shared.f32 	%f161, [%r64+8];
	fma.rn.f32 	%f162, %f161, %f80, %f158;
	fma.rn.f32 	%f163, %f161, %f82, %f160;
	fma.rn.f32 	%f164, %f1, %f162, %f2;
	add.s64 	%rd18, %rd17, %rd13;
	st.global.f32 	[%rd18], %f164;
	add.s32 	%r65, %r64, %r53;
	ld.shared.f32 	%f165, [%r65];
	fma.rn.f32 	%f166, %f165, %f61, %f163;
	ld.shared.f32 	%f167, [%r65+4];
	fma.rn.f32 	%f168, %f167, %f63, %f166;
	ld.shared.f32 	%f169, [%r65+8];
	fma.rn.f32 	%f170, %f169, %f67, %f168;
	add.s32 	%r66, %r65, %r53;
	ld.shared.f32 	%f171, [%r66];
	fma.rn.f32 	%f172, %f171, %f70, %f170;
	ld.shared.f32 	%f173, [%r66+4];
	fma.rn.f32 	%f174, %f173, %f74, %f172;
	mul.f32 	%f175, %f173, %f76;
	fma.rn.f32 	%f176, %f171, %f72, %f175;
	ld.shared.f32 	%f177, [%r66+8];
	fma.rn.f32 	%f178, %f177, %f80, %f174;
	fma.rn.f32 	%f179, %f177, %f82, %f176;
	fma.rn.f32 	%f180, %f1, %f178, %f2;
	add.s64 	%rd19, %rd18, %rd13;
	st.global.f32 	[%rd19], %f180;
	add.s32 	%r67, %r66, %r53;
	ld.shared.f32 	%f181, [%r67];
	fma.rn.f32 	%f182, %f181, %f61, %f179;
	ld.shared.f32 	%f183, [%r67+4];
	fma.rn.f32 	%f184, %f183, %f63, %f182;
	ld.shared.f32 	%f185, [%r67+8];
	fma.rn.f32 	%f186, %f185, %f67, %f184;
	add.s32 	%r68, %r67, %r53;
	ld.shared.f32 	%f187, [%r68];
	fma.rn.f32 	%f188, %f187, %f70, %f186;
	ld.shared.f32 	%f189, [%r68+4];
	fma.rn.f32 	%f190, %f189, %f74, %f188;
	mul.f32 	%f191, %f189, %f76;
	fma.rn.f32 	%f192, %f187, %f72, %f191;
	ld.shared.f32 	%f193, [%r68+8];
	fma.rn.f32 	%f194, %f193, %f80, %f190;
	fma.rn.f32 	%f195, %f193, %f82, %f192;
	fma.rn.f32 	%f196, %f1, %f194, %f2;
	add.s64 	%rd20, %rd19, %rd13;
	st.global.f32 	[%rd20], %f196;
	add.s32 	%r69, %r68, %r53;
	ld.shared.f32 	%f197, [%r69];
	fma.rn.f32 	%f198, %f197, %f61, %f195;
	ld.shared.f32 	%f199, [%r69+4];
	fma.rn.f32 	%f200, %f199, %f63, %f198;
	ld.shared.f32 	%f201, [%r69+8];
	fma.rn.f32 	%f202, %f201, %f67, %f200;
	add.s32 	%r70, %r69, %r53;
	ld.shared.f32 	%f203, [%r70];
	fma.rn.f32 	%f204, %f203, %f70, %f202;
	ld.shared.f32 	%f205, [%r70+4];
	fma.rn.f32 	%f206, %f205, %f74, %f204;
	mul.f32 	%f207, %f205, %f76;
	fma.rn.f32 	%f208, %f203, %f72, %f207;
	ld.shared.f32 	%f209, [%r70+8];
	fma.rn.f32 	%f210, %f209, %f80, %f206;
	fma.rn.f32 	%f211, %f209, %f82, %f208;
	fma.rn.f32 	%f212, %f1, %f210, %f2;
	add.s64 	%rd21, %rd20, %rd13;
	st.global.f32 	[%rd21], %f212;
	add.s32 	%r71, %r70, %r53;
	ld.shared.f32 	%f213, [%r71];
	fma.rn.f32 	%f214, %f213, %f61, %f211;
	ld.shared.f32 	%f215, [%r71+4];
	fma.rn.f32 	%f216, %f215, %f63, %f214;
	ld.shared.f32 	%f217, [%r71+8];
	fma.rn.f32 	%f218, %f217, %f67, %f216;
	add.s32 	%r72, %r71, %r53;
	ld.shared.f32 	%f219, [%r72];
	fma.rn.f32 	%f220, %f219, %f70, %f218;
	ld.shared.f32 	%f221, [%r72+4];
	fma.rn.f32 	%f222, %f221, %f74, %f220;
	mul.f32 	%f223, %f221, %f76;
	fma.rn.f32 	%f224, %f219, %f72, %f223;
	ld.shared.f32 	%f225, [%r72+8];
	fma.rn.f32 	%f226, %f225, %f80, %f222;
	fma.rn.f32 	%f227, %f225, %f82, %f224;
	fma.rn.f32 	%f228, %f1, %f226, %f2;
	add.s64 	%rd22, %rd21, %rd13;
	st.global.f32 	[%rd22], %f228;
	add.s32 	%r73, %r72, %r53;
	ld.shared.f32 	%f229, [%r73];
	fma.rn.f32 	%f230, %f229, %f61, %f227;
	ld.shared.f32 	%f231, [%r73+4];
	fma.rn.f32 	%f232, %f231, %f63, %f230;
	ld.shared.f32 	%f233, [%r73+8];
	fma.rn.f32 	%f234, %f233, %f67, %f232;
	add.s32 	%r74, %r73, %r53;
	ld.shared.f32 	%f235, [%r74];
	fma.rn.f32 	%f236, %f235, %f70, %f234;
	ld.shared.f32 	%f237, [%r74+4];
	fma.rn.f32 	%f238, %f237, %f74, %f236;
	mul.f32 	%f239, %f237, %f76;
	fma.rn.f32 	%f240, %f235, %f72, %f239;
	ld.shared.f32 	%f241, [%r74+8];
	fma.rn.f32 	%f242, %f241, %f80, %f238;
	fma.rn.f32 	%f243, %f241, %f82, %f240;
	fma.rn.f32 	%f244, %f1, %f242, %f2;
	add.s64 	%rd23, %rd22, %rd13;
	st.global.f32 	[%rd23], %f244;
	add.s32 	%r75, %r74, %r53;
	ld.shared.f32 	%f245, [%r75];
	fma.rn.f32 	%f246, %f245, %f61, %f243;
	ld.shared.f32 	%f247, [%r75+4];
	fma.rn.f32 	%f248, %f247, %f63, %f246;
	ld.shared.f32 	%f249, [%r75+8];
	fma.rn.f32 	%f250, %f249, %f67, %f248;
	add.s32 	%r76, %r75, %r53;
	ld.shared.f32 	%f251, [%r76];
	fma.rn.f32 	%f252, %f251, %f70, %f250;
	ld.shared.f32 	%f253, [%r76+4];
	fma.rn.f32 	%f254, %f253, %f74, %f252;
	mul.f32 	%f255, %f253, %f76;
	fma.rn.f32 	%f256, %f251, %f72, %f255;
	ld.shared.f32 	%f257, [%r76+8];
	fma.rn.f32 	%f258, %f257, %f80, %f254;
	fma.rn.f32 	%f259, %f257, %f82, %f256;
	fma.rn.f32 	%f260, %f1, %f258, %f2;
	add.s64 	%rd24, %rd23, %rd13;
	st.global.f32 	[%rd24], %f260;
	add.s32 	%r77, %r76, %r53;
	ld.shared.f32 	%f261, [%r77];
	fma.rn.f32 	%f262, %f261, %f61, %f259;
	ld.shared.f32 	%f263, [%r77+4];
	fma.rn.f32 	%f264, %f263, %f63, %f262;
	ld.shared.f32 	%f265, [%r77+8];
	fma.rn.f32 	%f266, %f265, %f67, %f264;
	add.s32 	%r78, %r77, %r53;
	ld.shared.f32 	%f267, [%r78];
	fma.rn.f32 	%f268, %f267, %f70, %f266;
	ld.shared.f32 	%f269, [%r78+4];
	fma.rn.f32 	%f270, %f269, %f74, %f268;
	mul.f32 	%f271, %f269, %f76;
	fma.rn.f32 	%f272, %f267, %f72, %f271;
	ld.shared.f32 	%f273, [%r78+8];
	fma.rn.f32 	%f274, %f273, %f80, %f270;
	fma.rn.f32 	%f275, %f273, %f82, %f272;
	fma.rn.f32 	%f276, %f1, %f274, %f2;
	add.s64 	%rd25, %rd24, %rd13;
	st.global.f32 	[%rd25], %f276;
	add.s32 	%r79, %r78, %r53;
	ld.shared.f32 	%f277, [%r79];
	fma.rn.f32 	%f278, %f277, %f61, %f275;
	ld.shared.f32 	%f279, [%r79+4];
	fma.rn.f32 	%f280, %f279, %f63, %f278;
	ld.shared.f32 	%f281, [%r79+8];
	fma.rn.f32 	%f282, %f281, %f67, %f280;
	add.s32 	%r80, %r79, %r53;
	ld.shared.f32 	%f283, [%r80];
	fma.rn.f32 	%f284, %f283, %f70, %f282;
	ld.shared.f32 	%f285, [%r80+4];
	fma.rn.f32 	%f286, %f285, %f74, %f284;
	ld.shared.f32 	%f287, [%r80+8];
	fma.rn.f32 	%f288, %f287, %f80, %f286;
	fma.rn.f32 	%f289, %f1, %f288, %f2;
	add.s64 	%rd26, %rd25, %rd13;
	st.global.f32 	[%rd26], %f289;
	ret;

}
	// .globl	_Z28Filter5x5_Input28x28_Stride1PKfS0_Pfiiiiiiiiiiiiiff
.visible .entry _Z28Filter5x5_Input28x28_Stride1PKfS0_Pfiiiiiiiiiiiiiff(
	.param .u64 .ptr .align 1 _Z28Filter5x5_Input28x28_Stride1PKfS0_Pfiiiiiiiiiiiiiff_param_0,
	.param .u64 .ptr .align 1 _Z28Filter5x5_Input28x28_Stride1PKfS0_Pfiiiiiiiiiiiiiff_param_1,
	.param .u64 .ptr .align 1 _Z28Filter5x5_Input28x28_Stride1PKfS0_Pfiiiiiiiiiiiiiff_param_2,
	.param .u32 _Z28Filter5x5_Input28x28_Stride1PKfS0_Pfiiiiiiiiiiiiiff_param_3,
	.param .u32 _Z28Filter5x5_Input28x28_Stride1PKfS0_Pfiiiiiiiiiiiiiff_param_4,
	.param .u32 _Z28Filter5x5_Input28x28_Stride1PKfS0_Pfiiiiiiiiiiiiiff_param_5,
	.param .u32 _Z28Filter5x5_Input28x28_Stride1PKfS0_Pfiiiiiiiiiiiiiff_param_6,
	.param .u32 _Z28Filter5x5_Input28x28_Stride1PKfS0_Pfiiiiiiiiiiiiiff_param_7,
	.param .u32 _Z28Filter5x5_Input28x28_Stride1PKfS0_Pfiiiiiiiiiiiiiff_param_8,
	.param .u32 _Z28Filter5x5_Input28x28_Stride1PKfS0_Pfiiiiiiiiiiiiiff_param_9,
	.param .u32 _Z28Filter5x5_Input28x28_Stride1PKfS0_Pfiiiiiiiiiiiiiff_param_10,
	.param .u32 _Z28Filter5x5_Input28x28_Stride1PKfS0_Pfiiiiiiiiiiiiiff_param_11,
	.param .u32 _Z28Filter5x5_Input28x28_Stride1PKfS0_Pfiiiiiiiiiiiiiff_param_12,
	.param .u32 _Z28Filter5x5_Input28x28_Stride1PKfS0_Pfiiiiiiiiiiiiiff_param_13,
	.param .u32 _Z28Filter5x5_Input28x28_Stride1PKfS0_Pfiiiiiiiiiiiiiff_param_14,
	.param .u32 _Z28Filter5x5_Input28x28_Stride1PKfS0_Pfiiiiiiiiiiiiiff_param_15,
	.param .f32 _Z28Filter5x5_Input28x28_Stride1PKfS0_Pfiiiiiiiiiiiiiff_param_16,
	.param .f32 _Z28Filter5x5_Input28x28_Stride1PKfS0_Pfiiiiiiiiiiiiiff_param_17
)
{
	.reg .pred 	%p<2>;
	.reg .b32 	%r<73>;
	.reg .b32 	%f<895>;
	.reg .b64 	%rd<42>;
	// demoted variable
	.shared .align 4 .b8 _ZZ28Filter5x5_Input28x28_Stride1PKfS0_PfiiiiiiiiiiiiiffE10filterData[800];
	// demoted variable
	.shared .align 4 .b8 _ZZ28Filter5x5_Input28x28_Stride1PKfS0_PfiiiiiiiiiiiiiffE9inputData[28672];
	ld.param.u64 	%rd2, [_Z28Filter5x5_Input28x28_Stride1PKfS0_Pfiiiiiiiiiiiiiff_param_1];
	ld.param.u64 	%rd3, [_Z28Filter5x5_Input28x28_Stride1PKfS0_Pfiiiiiiiiiiiiiff_param_2];
	ld.param.u32 	%r4, [_Z28Filter5x5_Input28x28_Stride1PKfS0_Pfiiiiiiiiiiiiiff_param_4];
	ld.param.u32 	%r5, [_Z28Filter5x5_Input28x28_Stride1PKfS0_Pfiiiiiiiiiiiiiff_param_5];
	ld.param.u32 	%r6, [_Z28Filter5x5_Input28x28_Stride1PKfS0_Pfiiiiiiiiiiiiiff_param_6];
	ld.param.u32 	%r7, [_Z28Filter5x5_Input28x28_Stride1PKfS0_Pfiiiiiiiiiiiiiff_param_8];
	ld.param.u32 	%r8, [_Z28Filter5x5_Input28x28_Stride1PKfS0_Pfiiiiiiiiiiiiiff_param_9];
	ld.param.u32 	%r9, [_Z28Filter5x5_Input28x28_Stride1PKfS0_Pfiiiiiiiiiiiiiff_param_14];
	ld.param.f32 	%f1, [_Z28Filter5x5_Input28x28_Stride1PKfS0_Pfiiiiiiiiiiiiiff_param_16];
	ld.param.f32 	%f2, [_Z28Filter5x5_Input28x28_Stride1PKfS0_Pfiiiiiiiiiiiiiff_param_17];
	shl.b32 	%r1, %r9, 1;
	mov.u32 	%r10, %ctaid.y;
	shl.b32 	%r2, %r10, 3;
	mov.u32 	%r3, %tid.x;
	setp.gt.u32 	%p1, %r3, 199;
	@%p1 bra 	$L__BB9_2;
	cvta.to.global.u64 	%rd4, %rd2;
	mul.lo.s32 	%r11, %r7, %r2;
	mad.lo.s32 	%r12, %r11, %r8, %r3;
	mul.wide.s32 	%rd5, %r12, 4;
	add.s64 	%rd6, %rd4, %rd5;
	ld.global.f32 	%f3, [%rd6];
	shl.b32 	%r13, %r3, 2;
	mov.u32 	%r14, _ZZ28Filter5x5_Input28x28_Stride1PKfS0_PfiiiiiiiiiiiiiffE10filterData;
	add.s32 	%r15, %r14, %r13;
	st.shared.f32 	[%r15], %f3;
$L__BB9_2:
	ld.param.u64 	%rd41, [_Z28Filter5x5_Input28x28_Stride1PKfS0_Pfiiiiiiiiiiiiiff_param_0];
	add.s32 	%r16, %r1, %r6;
	cvta.to.global.u64 	%rd7, %rd41;
	mul.lo.s32 	%r17, %r16, %r3;
	shl.b32 	%r18, %r17, 2;
	mov.u32 	%r19, _ZZ28Filter5x5_Input28x28_Stride1PKfS0_PfiiiiiiiiiiiiiffE9inputData;
	add.s32 	%r20, %r19, %r18;
	mov.b32 	%r21, 0;
	st.shared.u32 	[%r20], %r21;
	st.shared.u32 	[%r20+4], %r21;
	st.shared.u32 	[%r20+120], %r21;
	st.shared.u32 	[%r20+124], %r21;
	bar.sync 	0;
	mov.u32 	%r22, %ctaid.x;
	mad.lo.s32 	%r23, %r4, %r22, %r2;
	mul.lo.s32 	%r24, %r6, %r5;
	mul.lo.s32 	%r25, %r24, %r23;
	add.s32 	%r26, %r25, %r3;
	div.u32 	%r27, %r3, %r6;
	shl.b32 	%r28, %r27, 2;
	add.s32 	%r29, %r28, %r3;
	mul.wide.s32 	%rd8, %r26, 4;
	add.s64 	%rd9, %rd7, %rd8;
	ld.global.f32 	%f4, [%rd9];
	shl.b32 	%r30, %r29, 2;
	add.s32 	%r31, %r19, %r30;
	st.shared.f32 	[%r31+8], %f4;
	ld.global.f32 	%f5, [%rd9+896];
	st.shared.f32 	[%r31+1032], %f5;
	ld.global.f32 	%f6, [%rd9+1792];
	st.shared.f32 	[%r31+2056], %f6;
	ld.global.f32 	%f7, [%rd9+2688];
	st.shared.f32 	[%r31+3080], %f7;
	ld.global.f32 	%f8, [%rd9+3584];
	st.shared.f32 	[%r31+4104], %f8;
	ld.global.f32 	%f9, [%rd9+4480];
	st.shared.f32 	[%r31+5128], %f9;
	ld.global.f32 	%f10, [%rd9+5376];
	st.shared.f32 	[%r31+6152], %f10;
	ld.global.f32 	%f11, [%rd9+6272];
	st.shared.f32 	[%r31+7176], %f11;
	ld.global.f32 	%f12, [%rd9+7168];
	st.shared.f32 	[%r31+8200], %f12;
	ld.global.f32 	%f13, [%rd9+8064];
	st.shared.f32 	[%r31+9224], %f13;
	ld.global.f32 	%f14, [%rd9+8960];
	st.shared.f32 	[%r31+10248], %f14;
	ld.global.f32 	%f15, [%rd9+9856];
	st.shared.f32 	[%r31+11272], %f15;
	ld.global.f32 	%f16, [%rd9+10752];
	st.shared.f32 	[%r31+12296], %f16;
	ld.global.f32 	%f17, [%rd9+11648];
	st.shared.f32 	[%r31+13320], %f17;
	ld.global.f32 	%f18, [%rd9+12544];
	st.shared.f32 	[%r31+14344], %f18;
	ld.global.f32 	%f19, [%rd9+13440];
	st.shared.f32 	[%r31+15368], %f19;
	ld.global.f32 	%f20, [%rd9+14336];
	st.shared.f32 	[%r31+16392], %f20;
	ld.global.f32 	%f21, [%rd9+15232];
	st.shared.f32 	[%r31+17416], %f21;
	ld.global.f32 	%f22, [%rd9+16128];
	st.shared.f32 	[%r31+18440], %f22;
	ld.global.f32 	%f23, [%rd9+17024];
	st.shared.f32 	[%r31+19464], %f23;
	ld.global.f32 	%f24, [%rd9+17920];
	st.shared.f32 	[%r31+20488], %f24;
	ld.global.f32 	%f25, [%rd9+18816];
	st.shared.f32 	[%r31+21512], %f25;
	ld.global.f32 	%f26, [%rd9+19712];
	st.shared.f32 	[%r31+22536], %f26;
	ld.global.f32 	%f27, [%rd9+20608];
	st.shared.f32 	[%r31+23560], %f27;
	ld.global.f32 	%f28, [%rd9+21504];
	st.shared.f32 	[%r31+24584], %f28;
	ld.global.f32 	%f29, [%rd9+22400];
	st.shared.f32 	[%r31+25608], %f29;
	ld.global.f32 	%f30, [%rd9+23296];
	st.shared.f32 	[%r31+26632], %f30;
	ld.global.f32 	%f31, [%rd9+24192];
	st.shared.f32 	[%r31+27656], %f31;
	bar.sync 	0;
	mad.lo.s32 	%r32, %r24, %r27, %r25;
	mul.lo.s32 	%r33, %r27, %r6;
	sub.s32 	%r34, %r3, %r33;
	add.s32 	%r35, %r32, %r34;
	mul.lo.s32 	%r36, %r16, %r5;
	mad.lo.s32 	%r37, %r36, %r27, %r34;
	mul.lo.s32 	%r38, %r8, %r7;
	mul.lo.s32 	%r39, %r38, %r27;
	shl.b32 	%r40, %r37, 2;
	add.s32 	%r41, %r19, %r40;
	ld.shared.f32 	%f32, [%r41];
	shl.b32 	%r42, %r39, 2;
	mov.u32 	%r43, _ZZ28Filter5x5_Input28x28_Stride1PKfS0_PfiiiiiiiiiiiiiffE10filterData;
	add.s32 	%r44, %r43, %r42;
	ld.shared.f32 	%f33, [%r44+40];
	ld.shared.f32 	%f34, [%r44+20];
	ld.shared.f32 	%f35, [%r44];
	ld.shared.f32 	%f36, [%r41+4];
	ld.shared.f32 	%f37, [%r44+44];
	mul.f32 	%f38, %f36, %f37;
	fma.rn.f32 	%f39, %f32, %f33, %f38;
	ld.shared.f32 	%f40, [%r44+24];
	mul.f32 	%f41, %f36, %f40;
	fma.rn.f32 	%f42, %f32, %f34, %f41;
	ld.shared.f32 	%f43, [%r44+4];
	mul.f32 	%f44, %f36, %f43;
	fma.rn.f32 	%f45, %f32, %f35, %f44;
	ld.shared.f32 	%f46, [%r41+8];
	ld.shared.f32 	%f47, [%r44+48];
	fma.rn.f32 	%f48, %f46, %f47, %f39;
	ld.shared.f32 	%f49, [%r44+28];
	fma.rn.f32 	%f50, %f46, %f49, %f42;
	ld.shared.f32 	%f51, [%r44+8];
	fma.rn.f32 	%f52, %f46, %f51, %f45;
	ld.shared.f32 	%f53, [%r41+12];
	ld.shared.f32 	%f54, [%r44+52];
	fma.rn.f32 	%f55, %f53, %f54, %f48;
	ld.shared.f32 	%f56, [%r44+32];
	fma.rn.f32 	%f57, %f53, %f56, %f50;
	ld.shared.f32 	%f58, [%r44+12];
	fma.rn.f32 	%f59, %f53, %f58, %f52;
	ld.shared.f32 	%f60, [%r41+16];
	ld.shared.f32 	%f61, [%r44+56];
	fma.rn.f32 	%f62, %f60, %f61, %f55;
	ld.shared.f32 	%f63, [%r44+36];
	fma.rn.f32 	%f64, %f60, %f63, %f57;
	ld.shared.f32 	%f65, [%r44+16];
	fma.rn.f32 	%f66, %f60, %f65, %f59;
	shl.b32 	%r45, %r16, 2;
	add.s32 	%r46, %r41, %r45;
	ld.shared.f32 	%f67, [%r46];
	ld.shared.f32 	%f68, [%r44+60];
	fma.rn.f32 	%f69, %f67, %f68, %f62;
	fma.rn.f32 	%f70, %f67, %f33, %f64;
	fma.rn.f32 	%f71, %f67, %f34, %f66;
	ld.shared.f32 	%f72, [%r46+4];
	ld.shared.f32 	%f73, [%r44+64];
	fma.rn.f32 	%f74, %f72, %f73, %f69;
	fma.rn.f32 	%f75, %f72, %f37, %f70;
	fma.rn.f32 	%f76, %f72, %f40, %f71;
	mul.f32 	%f77, %f72, %f43;
	fma.rn.f32 	%f78, %f67, %f35, %f77;
	ld.shared.f32 	%f79, [%r46+8];
	ld.shared.f32 	%f80, [%r44+68];
	fma.rn.f32 	%f81, %f79, %f80, %f74;
	fma.rn.f32 	%f82, %f79, %f47, %f75;
	fma.rn.f32 	%f83, %f79, %f49, %f76;
	fma.rn.f32 	%f84, %f79, %f51, %f78;
	ld.shared.f32 	%f85, [%r46+12];
	ld.shared.f32 	%f86, [%r44+72];
	fma.rn.f32 	%f87, %f85, %f86, %f81;
	fma.rn.f32 	%f88, %f85, %f54, %f82;
	fma.rn.f32 	%f89, %f85, %f56, %f83;
	fma.rn.f32 	%f90, %f85, %f58, %f84;
	ld.shared.f32 	%f91, [%r46+16];
	ld.shared.f32 	%f92, [%r44+76];
	fma.rn.f32 	%f93, %f91, %f92, %f87;
	fma.rn.f32 	%f94, %f91, %f61, %f88;
	fma.rn.f32 	%f95, %f91, %f63, %f89;
	fma.rn.f32 	%f96, %f91, %f65, %f90;
	ld.shared.f32 	%f97, [%r44+96];
	ld.shared.f32 	%f98, [%r44+92];
	ld.shared.f32 	%f99, [%r44+88];
	ld.shared.f32 	%f100, [%r44+84];
	ld.shared.f32 	%f101, [%r44+80];
	cvta.to.global.u64 	%rd10, %rd3;
	add.s32 	%r47, %r46, %r45;
	ld.shared.f32 	%f102, [%r47];
	fma.rn.f32 	%f103, %f102, %f101, %f93;
	fma.rn.f32 	%f104, %f102, %f68, %f94;
	fma.rn.f32 	%f105, %f102, %f33, %f95;
	fma.rn.f32 	%f106, %f102, %f34, %f96;
	ld.shared.f32 	%f107, [%r47+4];
	fma.rn.f32 	%f108, %f107, %f100, %f103;
	fma.rn.f32 	%f109, %f107, %f73, %f104;
	fma.rn.f32 	%f110, %f107, %f37, %f105;
	fma.rn.f32 	%f111, %f107, %f40, %f106;
	mul.f32 	%f112, %f107, %f43;
	fma.rn.f32 	%f113, %f102, %f35, %f112;
	ld.shared.f32 	%f114, [%r47+8];
	fma.rn.f32 	%f115, %f114, %f99, %f108;
	fma.rn.f32 	%f116, %f114, %f80, %f109;
	fma.rn.f32 	%f117, %f114, %f47, %f110;
	fma.rn.f32 	%f118, %f114, %f49, %f111;
	fma.rn.f32 	%f119, %f114, %f51, %f113;
	ld.shared.f32 	%f120, [%r47+12];
	fma.rn.f32 	%f121, %f120, %f98, %f115;
	fma.rn.f32 	%f122, %f120, %f86, %f116;
	fma.rn.f32 	%f123, %f120, %f54, %f117;
	fma.rn.f32 	%f124, %f120, %f56, %f118;
	fma.rn.f32 	%f125, %f120, %f58, %f119;
	ld.shared.f32 	%f126, [%r47+16];
	fma.rn.f32 	%f127, %f126, %f97, %f121;
	fma.rn.f32 	%f128, %f126, %f92, %f122;
	fma.rn.f32 	%f129, %f126, %f61, %f123;
	fma.rn.f32 	%f130, %f126, %f63, %f124;
	fma.rn.f32 	%f131, %f126, %f65, %f125;
	fma.rn.f32 	%f132, %f1, %f127, %f2;
	mul.wide.s32 	%rd11, %r35, 4;
	add.s64 	%rd12, %rd10, %rd11;
	st.global.f32 	[%rd12], %f132;
	add.s32 	%r48, %r47, %r45;
	ld.shared.f32 	%f133, [%r48];
	fma.rn.f32 	%f134, %f133, %f101, %f128;
	fma.rn.f32 	%f135, %f133, %f68, %f129;
	fma.rn.f32 	%f136, %f133, %f33, %f130;
	fma.rn.f32 	%f137, %f133, %f34, %f131;
	ld.shared.f32 	%f138, [%r48+4];
	fma.rn.f32 	%f139, %f138, %f100, %f134;
	fma.rn.f32 	%f140, %f138, %f73, %f135;
	fma.rn.f32 	%f141, %f138, %f37, %f136;
	fma.rn.f32 	%f142, %f138, %f40, %f137;
	mul.f32 	%f143, %f138, %f43;
	fma.rn.f32 	%f144, %f133, %f35, %f143;
	ld.shared.f32 	%f145, [%r48+8];
	fma.rn.f32 	%f146, %f145, %f99, %f139;
	fma.rn.f32 	%f147, %f145, %f80, %f140;
	fma.rn.f32 	%f148, %f145, %f47, %f141;
	fma.rn.f32 	%f149, %f145, %f49, %f142;
	fma.rn.f32 	%f150, %f145, %f51, %f144;
	ld.shared.f32 	%f151, [%r48+12];
	fma.rn.f32 	%f152, %f151, %f98, %f146;
	fma.rn.f32 	%f153, %f151, %f86, %f147;
	fma.rn.f32 	%f154, %f151, %f54, %f148;
	fma.rn.f32 	%f155, %f151, %f56, %f149;
	fma.rn.f32 	%f156, %f151, %f58, %f150;
	ld.shared.f32 	%f157, [%r48+16];
	fma.rn.f32 	%f158, %f157, %f97, %f152;
	fma.rn.f32 	%f159, %f157, %f92, %f153;
	fma.rn.f32 	%f160, %f157, %f61, %f154;
	fma.rn.f32 	%f161, %f157, %f63, %f155;
	fma.rn.f32 	%f162, %f157, %f65, %f156;
	fma.rn.f32 	%f163, %f1, %f158, %f2;
	mul.wide.s32 	%rd13, %r6, 4;
	add.s64 	%rd14, %rd12, %rd13;
	st.global.f32 	[%rd14], %f163;
	add.s32 	%r49, %r48, %r45;
	ld.shared.f32 	%f164, [%r49];
	fma.rn.f32 	%f165, %f164, %f101, %f159;
	fma.rn.f32 	%f166, %f164, %f68, %f160;
	fma.rn.f32 	%f167, %f164, %f33, %f161;
	fma.rn.f32 	%f168, %f164, %f34, %f162;
	ld.shared.f32 	%f169, [%r49+4];
	fma.rn.f32 	%f170, %f169, %f100, %f165;
	fma.rn.f32 	%f171, %f169, %f73, %f166;
	fma.rn.f32 	%f172, %f169, %f37, %f167;
	fma.rn.f32 	%f173, %f169, %f40, %f168;
	mul.f32 	%f174, %f169, %f43;
	fma.rn.f32 	%f175, %f164, %f35, %f174;
	ld.shared.f32 	%f176, [%r49+8];
	fma.rn.f32 	%f177, %f176, %f99, %f170;
	fma.rn.f32 	%f178, %f176, %f80, %f171;
	fma.rn.f32 	%f179, %f176, %f47, %f172;
	fma.rn.f32 	%f180, %f176, %f49, %f173;
	fma.rn.f32 	%f181, %f176, %f51, %f175;
	ld.shared.f32 	%f182, [%r49+12];
	fma.rn.f32 	%f183, %f182, %f98, %f177;
	fma.rn.f32 	%f184, %f182, %f86, %f178;
	fma.rn.f32 	%f185, %f182, %f54, %f179;
	fma.rn.f32 	%f186, %f182, %f56, %f180;
	fma.rn.f32 	%f187, %f182, %f58, %f181;
	ld.shared.f32 	%f188, [%r49+16];
	fma.rn.f32 	%f189, %f188, %f97, %f183;
	fma.rn.f32 	%f190, %f188, %f92, %f184;
	fma.rn.f32 	%f191, %f188, %f61, %f185;
	fma.rn.f32 	%f192, %f188, %f63, %f186;
	fma.rn.f32 	%f193, %f188, %f65, %f187;
	fma.rn.f32 	%f194, %f1, %f189, %f2;
	add.s64 	%rd15, %rd14, %rd13;
	st.global.f32 	[%rd15], %f194;
	add.s32 	%r50, %r49, %r45;
	ld.shared.f32 	%f195, [%r50];
	fma.rn.f32 	%f196, %f195, %f101, %f190;
	fma.rn.f32 	%f197, %f195, %f68, %f191;
	fma.rn.f32 	%f198, %f195, %f33, %f192;
	fma.rn.f32 	%f199, %f195, %f34, %f193;
	ld.shared.f32 	%f200, [%r50+4];
	fma.rn.f32 	%f201, %f200, %f100, %f196;
	fma.rn.f32 	%f202, %f200, %f73, %f197;
	fma.rn.f32 	%f203, %f200, %f37, %f198;
	fma.rn.f32 	%f204, %f200, %f40, %f199;
	mul.f32 	%f205, %f200, %f43;
	fma.rn.f32 	%f206, %f195, %f35, %f205;
	ld.shared.f32 	%f207, [%r50+8];
	fma.rn.f32 	%f208, %f207, %f99, %f201;
	fma.rn.f32 	%f209, %f207, %f80, %f202;
	fma.rn.f32 	%f210, %f207, %f47, %f203;
	fma.rn.f32 	%f211, %f207, %f49, %f204;
	fma.rn.f32 	%f212, %f207, %f51, %f206;
	ld.shared.f32 	%f213, [%r50+12];
	fma.rn.f32 	%f214, %f213, %f98, %f208;
	fma.rn.f32 	%f215, %f213, %f86, %f209;
	fma.rn.f32 	%f216, %f213, %f54, %f210;
	fma.rn.f32 	%f217, %f213, %f56, %f211;
	fma.rn.f32 	%f218, %f213, %f58, %f212;
	ld.shared.f32 	%f219, [%r50+16];
	fma.rn.f32 	%f220, %f219, %f97, %f214;
	fma.rn.f32 	%f221, %f219, %f92, %f215;
	fma.rn.f32 	%f222, %f219, %f61, %f216;
	fma.rn.f32 	%f223, %f219, %f63, %f217;
	fma.rn.f32 	%f224, %f219, %f65, %f218;
	fma.rn.f32 	%f225, %f1, %f220, %f2;
	add.s64 	%rd16, %rd15, %rd13;
	st.global.f32 	[%rd16], %f225;
	add.s32 	%r51, %r50, %r45;
	ld.shared.f32 	%f226, [%r51];
	fma.rn.f32 	%f227, %f226, %f101, %f221;
	fma.rn.f32 	%f228, %f226, %f68, %f222;
	fma.rn.f32 	%f229, %f226, %f33, %f223;
	fma.rn.f32 	%f230, %f226, %f34, %f224;
	ld.shared.f32 	%f231, [%r51+4];
	fma.rn.f32 	%f232, %f231, %f100, %f227;
	fma.rn.f32 	%f233, %f231, %f73, %f228;
	fma.rn.f32 	%f234, %f231, %f37, %f229;
	fma.rn.f32 	%f235, %f231, %f40, %f230;
	mul.f32 	%f236, %f231, %f43;
	fma.rn.f32 	%f237, %f226, %f35, %f236;
	ld.shared.f32 	%f238, [%r51+8];
	fma.rn.f32 	%f239, %f238, %f99, %f232;
	fma.rn.f32 	%f240, %f238, %f80, %f233;
	fma.rn.f32 	%f241, %f238, %f47, %f234;
	fma.rn.f32 	%f242, %f238, %f49, %f235;
	fma.rn.f32 	%f243, %f238, %f51, %f237;
	ld.shared.f32 	%f244, [%r51+12];
	fma.rn.f32 	%f245, %f244, %f98, %f239;
	fma.rn.f32 	%f246, %f244, %f86, %f240;
	fma.rn.f32 	%f247, %f244, %f54, %f241;
	fma.rn.f32 	%f248, %f244, %f56, %f242;
	fma.rn.f32 	%f249, %f244, %f58, %f243;
	ld.shared.f32 	%f250, [%r51+16];
	fma.rn.f32 	%f251, %f250, %f97, %f245;
	fma.rn.f32 	%f252, %f250, %f92, %f246;
	fma.rn.f32 	%f253, %f250, %f61, %f247;
	fma.rn.f32 	%f254, %f250, %f63, %f248;
	fma.rn.f32 	%f255, %f250, %f65, %f249;
	fma.rn.f32 	%f256, %f1, %f251, %f2;
	add.s64 	%rd17, %rd16, %rd13;
	st.global.f32 	[%rd17], %f256;
	add.s32 	%r52, %r51, %r45;
	ld.shared.f32 	%f257, [%r52];
	fma.rn.f32 	%f258, %f257, %f101, %f252;
	fma.rn.f32 	%f259, %f257, %f68, %f253;
	fma.rn.f32 	%f260, %f257, %f33, %f254;
	fma.rn.f32 	%f261, %f257, %f34, %f255;
	ld.shared.f32 	%f262, [%r52+4];
	fma.rn.f32 	%f263, %f262, %f100, %f258;
	fma.rn.f32 	%f264, %f262, %f73, %f259;
	fma.rn.f32 	%f265, %f262, %f37, %f260;
	fma.rn.f32 	%f266, %f262, %f40, %f261;
	mul.f32 	%f267, %f262, %f43;
	fma.rn.f32 	%f268, %f257, %f35, %f267;
	ld.shared.f32 	%f269, [%r52+8];
	fma.rn.f32 	%f270, %f269, %f99, %f263;
	fma.rn.f32 	%f271, %f269, %f80, %f264;
	fma.rn.f32 	%f272, %f269, %f47, %f265;
	fma.rn.f32 	%f273, %f269, %f49, %f266;
	fma.rn.f32 	%f274, %f269, %f51, %f268;
	ld.shared.f32 	%f275, [%r52+12];
	fma.rn.f32 	%f276, %f275, %f98, %f270;
	fma.rn.f32 	%f277, %f275, %f86, %f271;
	fma.rn.f32 	%f278, %f275, %f54, %f272;
	fma.rn.f32 	%f279, %f275, %f56, %f273;
	fma.rn.f32 	%f280, %f275, %f58, %f274;
	ld.shared.f32 	%f281, [%r52+16];
	fma.rn.f32 	%f282, %f281, %f97, %f276;
	fma.rn.f32 	%f283, %f281, %f92, %f277;
	fma.rn.f32 	%f284, %f281, %f61, %f278;
	fma.rn.f32 	%f285, %f281, %f63, %f279;
	fma.rn.f32 	%f286, %f281, %f65, %f280;
	fma.rn.f32 	%f287, %f1, %f282, %f2;
	add.s64 	%rd18, %rd17, %rd13;
	st.global.f32 	[%rd18], %f287;
	add.s32 	%r53, %r52, %r45;
	ld.shared.f32 	%f288, [%r53];
	fma.rn.f32 	%f289, %f288, %f101, %f283;
	fma.rn.f32 	%f290, %f288, %f68, %f284;
	fma.rn.f32 	%f291, %f288, %f33, %f285;
	fma.rn.f32 	%f292, %f288, %f34, %f286;
	ld.shared.f32 	%f293, [%r53+4];
	fma.rn.f32 	%f294, %f293, %f100, %f289;
	fma.rn.f32 	%f295, %f293, %f73, %f290;
	fma.rn.f32 	%f296, %f293, %f37, %f291;
	fma.rn.f32 	%f297, %f293, %f40, %f292;
	mul.f32 	%f298, %f293, %f43;
	fma.rn.f32 	%f299, %f288, %f35, %f298;
	ld.shared.f32 	%f300, [%r53+8];
	fma.rn.f32 	%f301, %f300, %f99, %f294;
	fma.rn.f32 	%f302, %f300, %f80, %f295;
	fma.rn.f32 	%f303, %f300, %f47, %f296;
	fma.rn.f32 	%f304, %f300, %f49, %f297;
	fma.rn.f32 	%f305, %f300, %f51, %f299;
	ld.shared.f32 	%f306, [%r53+12];
	fma.rn.f32 	%f307, %f306, %f98, %f301;
	fma.rn.f32 	%f308, %f306, %f86, %f302;
	fma.rn.f32 	%f309, %f306, %f54, %f303;
	fma.rn.f32 	%f310, %f306, %f56, %f304;
	fma.rn.f32 	%f311, %f306, %f58, %f305;
	ld.shared.f32 	%f312, [%r53+16];
	fma.rn.f32 	%f313, %f312, %f97, %f307;
	fma.rn.f32 	%f314, %f312, %f92, %f308;
	fma.rn.f32 	%f315, %f312, %f61, %f309;
	fma.rn.f32 	%f316, %f312, %f63, %f310;
	fma.rn.f32 	%f317, %f312, %f65, %f311;
	fma.rn.f32 	%f318, %f1, %f313, %f2;
	add.s64 	%rd19, %rd18, %rd13;
	st.global.f32 	[%rd19], %f318;
	add.s32 	%r54, %r53, %r45;
	ld.shared.f32 	%f319, [%r54];
	fma.rn.f32 	%f320, %f319, %f101, %f314;
	fma.rn.f32 	%f321, %f319, %f68, %f315;
	fma.rn.f32 	%f322, %f319, %f33, %f316;
	fma.rn.f32 	%f323, %f319, %f34, %f317;
	ld.shared.f32 	%f324, [%r54+4];
	fma.rn.f32 	%f325, %f324, %f100, %f320;
	fma.rn.f32 	%f326, %f324, %f73, %f321;
	fma.rn.f32 	%f327, %f324, %f37, %f322;
	fma.rn.f32 	%f328, %f324, %f40, %f323;
	mul.f32 	%f329, %f324, %f43;
	fma.rn.f32 	%f330, %f319, %f35, %f329;
	ld.shared.f32 	%f331, [%r54+8];
	fma.rn.f32 	%f332, %f331, %f99, %f325;
	fma.rn.f32 	%f333, %f331, %f80, %f326;
	fma.rn.f32 	%f334, %f331, %f47, %f327;
	fma.rn.f32 	%f335, %f331, %f49, %f328;
	fma.rn.f32 	%f336, %f331, %f51, %f330;
	ld.shared.f32 	%f337, [%r54+12];
	fma.rn.f32 	%f338, %f337, %f98, %f332;
	fma.rn.f32 	%f339, %f337, %f86, %f333;
	fma.rn.f32 	%f340, %f337, %f54, %f334;
	fma.rn.f32 	%f341, %f337, %f56, %f335;
	fma.rn.f32 	%f342, %f337, %f58, %f336;
	ld.shared.f32 	%f343, [%r54+16];
	fma.rn.f32 	%f344, %f343, %f97, %f338;
	fma.rn.f32 	%f345, %f343, %f92, %f339;
	fma.rn.f32 	%f346, %f343, %f61, %f340;
	fma.rn.f32 	%f347, %f343, %f63, %f341;
	fma.rn.f32 	%f348, %f343, %f65, %f342;
	fma.rn.f32 	%f349, %f1, %f344, %f2;
	add.s64 	%rd20, %rd19, %rd13;
	st.global.f32 	[%rd20], %f349;
	add.s32 	%r55, %r54, %r45;
	ld.shared.f32 	%f350, [%r55];
	fma.rn.f32 	%f351, %f350, %f101, %f345;
	fma.rn.f32 	%f352, %f350, %f68, %f346;
	fma.rn.f32 	%f353, %f350, %f33, %f347;
	fma.rn.f32 	%f354, %f350, %f34, %f348;
	ld.shared.f32 	%f355, [%r55+4];
	fma.rn.f32 	%f356, %f355, %f100, %f351;
	fma.rn.f32 	%f357, %f355, %f73, %f352;
	fma.rn.f32 	%f358, %f355, %f37, %f353;
	fma.rn.f32 	%f359, %f355, %f40, %f354;
	mul.f32 	%f360, %f355, %f43;
	fma.rn.f32 	%f361, %f350, %f35, %f360;
	ld.shared.f32 	%f362, [%r55+8];
	fma.rn.f32 	%f363, %f362, %f99, %f356;
	fma.rn.f32 	%f364, %f362, %f80, %f357;
	fma.rn.f32 	%f365, %f362, %f47, %f358;
	fma.rn.f32 	%f366, %f362, %f49, %f359;
	fma.rn.f32 	%f367, %f362, %f51, %f361;
	ld.shared.f32 	%f368, [%r55+12];
	fma.rn.f32 	%f369, %f368, %f98, %f363;
	fma.rn.f32 	%f370, %f368, %f86, %f364;
	fma.rn.f32 	%f371, %f368, %f54, %f365;
	fma.rn.f32 	%f372, %f368, %f56, %f366;
	fma.rn.f32 	%f373, %f368, %f58, %f367;
	ld.shared.f32 	%f374, [%r55+16];
	fma.rn.f32 	%f375, %f374, %f97, %f369;
	fma.rn.f32 	%f376, %f374, %f92, %f370;
	fma.rn.f32 	%f377, %f374, %f61, %f371;
	fma.rn.f32 	%f378, %f374, %f63, %f372;
	fma.rn.f32 	%f379, %f374, %f65, %f373;
	fma.rn.f32 	%f380, %f1, %f375, %f2;
	add.s64 	%rd21, %rd20, %rd13;
	st.global.f32 	[%rd21], %f380;
	add.s32 	%r56, %r55, %r45;
	ld.shared.f32 	%f381, [%r56];
	fma.rn.f32 	%f382, %f381, %f101, %f376;
	fma.rn.f32 	%f383, %f381, %f68, %f377;
	fma.rn.f32 	%f384, %f381, %f33, %f378;
	fma.rn.f32 	%f385, %f381, %f34, %f379;
	ld.shared.f32 	%f386, [%r56+4];
	fma.rn.f32 	%f387, %f386, %f100, %f382;
	fma.rn.f32 	%f388, %f386, %f73, %f383;
	fma.rn.f32 	%f389, %f386, %f37, %f384;
	fma.rn.f32 	%f390, %f386, %f40, %f385;
	mul.f32 	%f391, %f386, %f43;
	fma.rn.f32 	%f392, %f381, %f35, %f391;
	ld.shared.f32 	%f393, [%r56+8];
	fma.rn.f32 	%f394, %f393, %f99, %f387;
	fma.rn.f32 	%f395, %f393, %f80, %f388;
	fma.rn.f32 	%f396, %f393, %f47, %f389;
	fma.rn.f32 	%f397, %f393, %f49, %f390;
	fma.rn.f32 	%f398, %f393, %f51, %f392;
	ld.shared.f32 	%f399, [%r56+12];
	fma.rn.f32 	%f400, %f399, %f98, %f394;
	fma.rn.f32 	%f401, %f399, %f86, %f395;
	fma.rn.f32 	%f402, %f399, %f54, %f396;
	fma.rn.f32 	%f403, %f399, %f56, %f397;
	fma.rn.f32 	%f404, %f399, %f58, %f398;
	ld.shared.f32 	%f405, [%r56+16];
	fma.rn.f32 	%f406, %f405, %f97, %f400;
	fma.rn.f32 	%f407, %f405, %f92, %f401;
	fma.rn.f32 	%f408, %f405, %f61, %f402;
	fma.rn.f32 	%f409, %f405, %f63, %f403;
	fma.rn.f32 	%f410, %f405, %f65, %f404;
	fma.rn.f32 	%f411, %f1, %f406, %f2;
	add.s64 	%rd22, %rd21, %rd13;
	st.global.f32 	[%rd22], %f411;
	add.s32 	%r57, %r56, %r45;
	ld.shared.f32 	%f412, [%r57];
	fma.rn.f32 	%f413, %f412, %f101, %f407;
	fma.rn.f32 	%f414, %f412, %f68, %f408;
	fma.rn.f32 	%f415, %f412, %f33, %f409;
	fma.rn.f32 	%f416, %f412, %f34, %f410;
	ld.shared.f32 	%f417, [%r57+4];
	fma.rn.f32 	%f418, %f417, %f100, %f413;
	fma.rn.f32 	%f419, %f417, %f73, %f414;
	fma.rn.f32 	%f420, %f417, %f37, %f415;
	fma.rn.f32 	%f421, %f417, %f40, %f416;
	mul.f32 	%f422, %f417, %f43;
	fma.rn.f32 	%f423, %f412, %f35, %f422;
	ld.shared.f32 	%f424, [%r57+8];
	fma.rn.f32 	%f425, %f424, %f99, %f418;
	fma.rn.f32 	%f426, %f424, %f80, %f419;
	fma.rn.f32 	%f427, %f424, %f47, %f420;
	fma.rn.f32 	%f428, %f424, %f49, %f421;
	fma.rn.f32 	%f429, %f424, %f51, %f423;
	ld.shared.f32 	%f430, [%r57+12];
	fma.rn.f32 	%f431, %f430, %f98, %f425;
	fma.rn.f32 	%f432, %f430, %f86, %f426;
	fma.rn.f32 	%f433, %f430, %f54, %f427;
	fma.rn.f32 	%f434, %f430, %f56, %f428;
	fma.rn.f32 	%f435, %f430, %f58, %f429;
	ld.shared.f32 	%f436, [%r57+16];
	fma.rn.f32 	%f437, %f436, %f97, %f431;
	fma.rn.f32 	%f438, %f436, %f92, %f432;
	fma.rn.f32 	%f439, %f436, %f61, %f433;
	fma.rn.f32 	%f440, %f436, %f63, %f434;
	fma.rn.f32 	%f441, %f436, %f65, %f435;
	fma.rn.f32 	%f442, %f1, %f437, %f2;
	add.s64 	%rd23, %rd22, %rd13;
	st.global.f32 	[%rd23], %f442;
	add.s32 	%r58, %r57, %r45;
	ld.shared.f32 	%f443, [%r58];
	fma.rn.f32 	%f444, %f443, %f101, %f438;
	fma.rn.f32 	%f445, %f443, %f68, %f439;
	fma.rn.f32 	%f446, %f443, %f33, %f440;
	fma.rn.f32 	%f447, %f443, %f34, %f441;
	ld.shared.f32 	%f448, [%r58+4];
	fma.rn.f32 	%f449, %f448, %f100, %f444;
	fma.rn.f32 	%f450, %f448, %f73, %f445;
	fma.rn.f32 	%f451, %f448, %f37, %f446;
	fma.rn.f32 	%f452, %f448, %f40, %f447;
	mul.f32 	%f453, %f448, %f43;
	fma.rn.f32 	%f454, %f443, %f35, %f453;
	ld.shared.f32 	%f455, [%r58+8];
	fma.rn.f32 	%f456, %f455, %f99, %f449;
	fma.rn.f32 	%f457, %f455, %f80, %f450;
	fma.rn.f32 	%f458, %f455, %f47, %f451;
	fma.rn.f32 	%f459, %f455, %f49, %f452;
	fma.rn.f32 	%f460, %f455, %f51, %f454;
	ld.shared.f32 	%f461, [%r58+12];
	fma.rn.f32 	%f462, %f461, %f98, %f456;
	fma.rn.f32 	%f463, %f461, %f86, %f457;
	fma.rn.f32 	%f464, %f461, %f54, %f458;
	fma.rn.f32 	%f465, %f461, %f56, %f459;
	fma.rn.f32 	%f466, %f461, %f58, %f460;
	ld.shared.f32 	%f467, [%r58+16];
	fma.rn.f32 	%f468, %f467, %f97, %f462;
	fma.rn.f32 	%f469, %f467, %f92, %f463;
	fma.rn.f32 	%f470, %f467, %f61, %f464;
	fma.rn.f32 	%f471, %f467, %f63, %f465;
	fma.rn.f32 	%f472, %f467, %f65, %f466;
	fma.rn.f32 	%f473, %f1, %f468, %f2;
	add.s64 	%rd24, %rd23, %rd13;
	st.global.f32 	[%rd24], %f473;
	add.s32 	%r59, %r58, %r45;
	ld.shared.f32 	%f474, [%r59];
	fma.rn.f32 	%f475, %f474, %f101, %f469;
	fma.rn.f32 	%f476, %f474, %f68, %f470;
	fma.rn.f32 	%f477, %f474, %f33, %f471;
	fma.rn.f32 	%f478, %f474, %f34, %f472;
	ld.shared.f32 	%f479, [%r59+4];
	fma.rn.f32 	%f480, %f479, %f100, %f475;
	fma.rn.f32 	%f481, %f479, %f73, %f476;
	fma.rn.f32 	%f482, %f479, %f37, %f477;
	fma.rn.f32 	%f483, %f479, %f40, %f478;
	mul.f32 	%f484, %f479, %f43;
	fma.rn.f32 	%f485, %f474, %f35, %f484;
	ld.shared.f32 	%f486, [%r59+8];
	fma.rn.f32 	%f487, %f486, %f99, %f480;
	fma.rn.f32 	%f488, %f486, %f80, %f481;
	fma.rn.f32 	%f489, %f486, %f47, %f482;
	fma.rn.f32 	%f490, %f486, %f49, %f483;
	fma.rn.f32 	%f491, %f486, %f51, %f485;
	ld.shared.f32 	%f492, [%r59+12];
	fma.rn.f32 	%f493, %f492, %f98, %f487;
	fma.rn.f32 	%f494, %f492, %f86, %f488;
	fma.rn.f32 	%f495, %f492, %f54, %f489;
	fma.rn.f32 	%f496, %f492, %f56, %f490;
	fma.rn.f32 	%f497, %f492, %f58, %f491;
	ld.shared.f32 	%f498, [%r59+16];
	fma.rn.f32 	%f499, %f498, %f97, %f493;
	fma.rn.f32 	%f500, %f498, %f92, %f494;
	fma.rn.f32 	%f501, %f498, %f61, %f495;
	fma.rn.f32 	%f502, %f498, %f63, %f496;
	fma.rn.f32 	%f503, %f498, %f65, %f497;
	fma.rn.f32 	%f504, %f1, %f499, %f2;
	add.s64 	%rd25, %rd24, %rd13;
	st.global.f32 	[%rd25], %f504;
	add.s32 	%r60, %r59, %r45;
	ld.shared.f32 	%f505, [%r60];
	fma.rn.f32 	%f506, %f505, %f101, %f500;
	fma.rn.f32 	%f507, %f505, %f68, %f501;
	fma.rn.f32 	%f508, %f505, %f33, %f502;
	fma.rn.f32 	%f509, %f505, %f34, %f503;
	ld.shared.f32 	%f510, [%r60+4];
	fma.rn.f32 	%f511, %f510, %f100, %f506;
	fma.rn.f32 	%f512, %f510, %f73, %f507;
	fma.rn.f32 	%f513, %f510, %f37, %f508;
	fma.rn.f32 	%f514, %f510, %f40, %f509;
	mul.f32 	%f515, %f510, %f43;
	fma.rn.f32 	%f516, %f505, %f35, %f515;
	ld.shared.f32 	%f517, [%r60+8];
	fma.rn.f32 	%f518, %f517, %f99, %f511;
	fma.rn.f32 	%f519, %f517, %f80, %f512;
	fma.rn.f32 	%f520, %f517, %f47, %f513;
	fma.rn.f32 	%f521, %f517, %f49, %f514;
	fma.rn.f32 	%f522, %f517, %f51, %f516;
	ld.shared.f32 	%f523, [%r60+12];
	fma.rn.f32 	%f524, %f523, %f98, %f518;
	fma.rn.f32 	%f525, %f523, %f86, %f519;
	fma.rn.f32 	%f526, %f523, %f54, %f520;
	fma.rn.f32 	%f527, %f523, %f56, %f521;
	fma.rn.f32 	%f528, %f523, %f58, %f522;
	ld.shared.f32 	%f529, [%r60+16];
	fma.rn.f32 	%f530, %f529, %f97, %f524;
	fma.rn.f32 	%f531, %f529, %f92, %f525;
	fma.rn.f32 	%f532, %f529, %f61, %f526;
	fma.rn.f32 	%f533, %f529, %f63, %f527;
	fma.rn.f32 	%f534, %f529, %f65, %f528;
	fma.rn.f32 	%f535, %f1, %f530, %f2;
	add.s64 	%rd26, %rd25, %rd13;
	st.global.f32 	[%rd26], %f535;
	add.s32 	%r61, %r60, %r45;
	ld.shared.f32 	%f536, [%r61];
	fma.rn.f32 	%f537, %f536, %f101, %f531;
	fma.rn.f32 	%f538, %f536, %f68, %f532;
	fma.rn.f32 	%f539, %f536, %f33, %f533;
	fma.rn.f32 	%f540, %f536, %f34, %f534;
	ld.shared.f32 	%f541, [%r61+4];
	fma.rn.f32 	%f542, %f541, %f100, %f537;
	fma.rn.f32 	%f543, %f541, %f73, %f538;
	fma.rn.f32 	%f544, %f541, %f37, %f539;
	fma.rn.f32 	%f545, %f541, %f40, %f540;
	mul.f32 	%f546, %f541, %f43;
	fma.rn.f32 	%f547, %f536, %f35, %f546;
	ld.shared.f32 	%f548, [%r61+8];
	fma.rn.f32 	%f549, %f548, %f99, %f542;
	fma.rn.f32 	%f550, %f548, %f80, %f543;
	fma.rn.f32 	%f551, %f548, %f47, %f544;
	fma.rn.f32 	%f552, %f548, %f49, %f545;
	fma.rn.f32 	%f553, %f548, %f51, %f547;
	ld.shared.f32 	%f554, [%r61+12];
	fma.rn.f32 	%f555, %f554, %f98, %f549;
	fma.rn.f32 	%f556, %f554, %f86, %f550;
	fma.rn.f32 	%f557, %f554, %f54, %f551;
	fma.rn.f32 	%f558, %f554, %f56, %f552;
	fma.rn.f32 	%f559, %f554, %f58, %f553;
	ld.shared.f32 	%f560, [%r61+16];
	fma.rn.f32 	%f561, %f560, %f97, %f555;
	fma.rn.f32 	%f562, %f560, %f92, %f556;
	fma.rn.f32 	%f563, %f560, %f61, %f557;
	fma.rn.f32 	%f564, %f560, %f63, %f558;
	fma.rn.f32 	%f565, %f560, %f65, %f559;
	fma.rn.f32 	%f566, %f1, %f561, %f2;
	add.s64 	%rd27, %rd26, %rd13;
	st.global.f32 	[%rd27], %f566;
	add.s32 	%r62, %r61, %r45;
	ld.shared.f32 	%f567, [%r62];
	fma.rn.f32 	%f568, %f567, %f101, %f562;
	fma.rn.f32 	%f569, %f567, %f68, %f563;
	fma.rn.f32 	%f570, %f567, %f33, %f564;
	fma.rn.f32 	%f571, %f567, %f34, %f565;
	ld.shared.f32 	%f572, [%r62+4];
	fma.rn.f32 	%f573, %f572, %f100, %f568;
	fma.rn.f32 	%f574, %f572, %f73, %f569;
	fma.rn.f32 	%f575, %f572, %f37, %f570;
	fma.rn.f32 	%f576, %f572, %f40, %f571;
	mul.f32 	%f577, %f572, %f43;
	fma.rn.f32 	%f578, %f567, %f35, %f577;
	ld.shared.f32 	%f579, [%r62+8];
	fma.rn.f32 	%f580, %f579, %f99, %f573;
	fma.rn.f32 	%f581, %f579, %f80, %f574;
	fma.rn.f32 	%f582, %f579, %f47, %f575;
	fma.rn.f32 	%f583, %f579, %f49, %f576;
	fma.rn.f32 	%f584, %f579, %f51, %f578;
	ld.shared.f32 	%f585, [%r62+12];
	fma.rn.f32 	%f586, %f585, %f98, %f580;
	fma.rn.f32 	%f587, %f585, %f86, %f581;
	fma.rn.f32 	%f588, %f585, %f54, %f582;
	fma.rn.f32 	%f589, %f585, %f56, %f583;
	fma.rn.f32 	%f590, %f585, %f58, %f584;
	ld.shared.f32 	%f591, [%r62+16];
	fma.rn.f32 	%f592, %f591, %f97, %f586;
	fma.rn.f32 	%f593, %f591, %f92, %f587;
	fma.rn.f32 	%f594, %f591, %f61, %f588;
	fma.rn.f32 	%f595, %f591, %f63, %f589;
	fma.rn.f32 	%f596, %f591, %f65, %f590;
	fma.rn.f32 	%f597, %f1, %f592, %f2;
	add.s64 	%rd28, %rd27, %rd13;
	st.global.f32 	[%rd28], %f597;
	add.s32 	%r63, %r62, %r45;
	ld.shared.f32 	%f598, [%r63];
	fma.rn.f32 	%f599, %f598, %f101, %f593;
	fma.rn.f32 	%f600, %f598, %f68, %f594;
	fma.rn.f32 	%f601, %f598, %f33, %f595;
	fma.rn.f32 	%f602, %f598, %f34, %f596;
	ld.shared.f32 	%f603, [%r63+4];
	fma.rn.f32 	%f604, %f603, %f100, %f599;
	fma.rn.f32 	%f605, %f603, %f73, %f600;
	fma.rn.f32 	%f606, %f603, %f37, %f601;
	fma.rn.f32 	%f607, %f603, %f40, %f602;
	mul.f32 	%f608, %f603, %f43;
	fma.rn.f32 	%f609, %f598, %f35, %f608;
	ld.shared.f32 	%f610, [%r63+8];
	fma.rn.f32 	%f611, %f610, %f99, %f604;
	fma.rn.f32 	%f612, %f610, %f80, %f605;
	fma.rn.f32 	%f613, %f610, %f47, %f606;
	fma.rn.f32 	%f614, %f610, %f49, %f607;
	fma.rn.f32 	%f615, %f610, %f51, %f609;
	ld.shared.f32 	%f616, [%r63+12];
	fma.rn.f32 	%f617, %f616, %f98, %f611;
	fma.rn.f32 	%f618, %f616, %f86, %f612;
	fma.rn.f32 	%f619, %f616, %f54, %f613;
	fma.rn.f32 	%f620, %f616, %f56, %f614;
	fma.rn.f32 	%f621, %f616, %f58, %f615;
	ld.shared.f32 	%f622, [%r63+16];
	fma.rn.f32 	%f623, %f622, %f97, %f617;
	fma.rn.f32 	%f624, %f622, %f92, %f618;
	fma.rn.f32 	%f625, %f622, %f61, %f619;
	fma.rn.f32 	%f626, %f622, %f63, %f620;
	fma.rn.f32 	%f627, %f622, %f65, %f621;
	fma.rn.f32 	%f628, %f1, %f623, %f2;
	add.s64 	%rd29, %rd28, %rd13;
	st.global.f32 	[%rd29], %f628;
	add.s32 	%r64, %r63, %r45;
	ld.shared.f32 	%f629, [%r64];
	fma.rn.f32 	%f630, %f629, %f101, %f624;
	fma.rn.f32 	%f631, %f629, %f68, %f625;
	fma.rn.f32 	%f632, %f629, %f33, %f626;
	fma.rn.f32 	%f633, %f629, %f34, %f627;
	ld.shared.f32 	%f634, [%r64+4];
	fma.rn.f32 	%f635, %f634, %f100, %f630;
	fma.rn.f32 	%f636, %f634, %f73, %f631;
	fma.rn.f32 	%f637, %f634, %f37, %f632;
	fma.rn.f32 	%f638, %f634, %f40, %f633;
	mul.f32 	%f639, %f634, %f43;
	fma.rn.f32 	%f640, %f629, %f35, %f639;
	ld.shared.f32 	%f641, [%r64+8];
	fma.rn.f32 	%f642, %f641, %f99, %f635;
	fma.rn.f32 	%f643, %f641, %f80, %f636;
	fma.rn.f32 	%f644, %f641, %f47, %f637;
	fma.rn.f32 	%f645, %f641, %f49, %f638;
	fma.rn.f32 	%f646, %f641, %f51, %f640;
	ld.shared.f32 	%f647, [%r64+12];
	fma.rn.f32 	%f648, %f647, %f98, %f642;
	fma.rn.f32 	%f649, %f647, %f86, %f643;
	fma.rn.f32 	%f650, %f647, %f54, %f644;
	fma.rn.f32 	%f651, %f647, %f56, %f645;
	fma.rn.f32 	%f652, %f647, %f58, %f646;
	ld.shared.f32 	%f653, [%r64+16];
	fma.rn.f32 	%f654, %f653, %f97, %f648;
	fma.rn.f32 	%f655, %f653, %f92, %f649;
	fma.rn.f32 	%f656, %f653, %f61, %f650;
	fma.rn.f32 	%f657, %f653, %f63, %f651;
	fma.rn.f32 	%f658, %f653, %f65, %f652;
	fma.rn.f32 	%f659, %f1, %f654, %f2;
	add.s64 	%rd30, %rd29, %rd13;
	st.global.f32 	[%rd30], %f659;
	add.s32 	%r65, %r64, %r45;
	ld.shared.f32 	%f660, [%r65];
	fma.rn.f32 	%f661, %f660, %f101, %f655;
	fma.rn.f32 	%f662, %f660, %f68, %f656;
	fma.rn.f32 	%f663, %f660, %f33, %f657;
	fma.rn.f32 	%f664, %f660, %f34, %f658;
	ld.shared.f32 	%f665, [%r65+4];
	fma.rn.f32 	%f666, %f665, %f100, %f661;
	fma.rn.f32 	%f667, %f665, %f73, %f662;
	fma.rn.f32 	%f668, %f665, %f37, %f663;
	fma.rn.f32 	%f669, %f665, %f40, %f664;
	mul.f32 	%f670, %f665, %f43;
	fma.rn.f32 	%f671, %f660, %f35, %f670;
	ld.shared.f32 	%f672, [%r65+8];
	fma.rn.f32 	%f673, %f672, %f99, %f666;
	fma.rn.f32 	%f674, %f672, %f80, %f667;
	fma.rn.f32 	%f675, %f672, %f47, %f668;
	fma.rn.f32 	%f676, %f672, %f49, %f669;
	fma.rn.f32 	%f677, %f672, %f51, %f671;
	ld.shared.f32 	%f678, [%r65+12];
	fma.rn.f32 	%f679, %f678, %f98, %f673;
	fma.rn.f32 	%f680, %f678, %f86, %f674;
	fma.rn.f32 	%f681, %f678, %f54, %f675;
	fma.rn.f32 	%f682, %f678, %f56, %f676;
	fma.rn.f32 	%f683, %f678, %f58, %f677;
	ld.shared.f32 	%f684, [%r65+16];
	fma.rn.f32 	%f685, %f684, %f97, %f679;
	fma.rn.f32 	%f686, %f684, %f92, %f680;
	fma.rn.f32 	%f687, %f684, %f61, %f681;
	fma.rn.f32 	%f688, %f684, %f63, %f682;
	fma.rn.f32 	%f689, %f684, %f65, %f683;
	fma.rn.f32 	%f690, %f1, %f685, %f2;
	add.s64 	%rd31, %rd30, %rd13;
	st.global.f32 	[%rd31], %f690;
	add.s32 	%r66, %r65, %r45;
	ld.shared.f32 	%f691, [%r66];
	fma.rn.f32 	%f692, %f691, %f101, %f686;
	fma.rn.f32 	%f693, %f691, %f68, %f687;
	fma.rn.f32 	%f694, %f691, %f33, %f688;
	fma.rn.f32 	%f695, %f691, %f34, %f689;
	ld.shared.f32 	%f696, [%r66+4];
	fma.rn.f32 	%f697, %f696, %f100, %f692;
	fma.rn.f32 	%f698, %f696, %f73, %f693;
	fma.rn.f32 	%f699, %f696, %f37, %f694;
	fma.rn.f32 	%f700, %f696, %f40, %f695;
	mul.f32 	%f701, %f696, %f43;
	fma.rn.f32 	%f702, %f691, %f35, %f701;
	ld.shared.f32 	%f703, [%r66+8];
	fma.rn.f32 	%f704, %f703, %f99, %f697;
	fma.rn.f32 	%f705, %f703, %f80, %f698;
	fma.rn.f32 	%f706, %f703, %f47, %f699;
	fma.rn.f32 	%f707, %f703, %f49, %f700;
	fma.rn.f32 	%f708, %f703, %f51, %f702;
	ld.shared.f32 	%f709, [%r66+12];
	fma.rn.f32 	%f710, %f709, %f98, %f704;
	fma.rn.f32 	%f711, %f709, %f86, %f705;
	fma.rn.f32 	%f712, %f709, %f54, %f706;
	fma.rn.f32 	%f713, %f709, %f56, %f707;
	fma.rn.f32 	%f714, %f709, %f58, %f708;
	ld.shared.f32 	%f715, [%r66+16];
	fma.rn.f32 	%f716, %f715, %f97, %f710;
	fma.rn.f32 	%f717, %f715, %f92, %f711;
	fma.rn.f32 	%f718, %f715, %f61, %f712;
	fma.rn.f32 	%f719, %f715, %f63, %f713;
	fma.rn.f32 	%f720, %f715, %f65, %f714;
	fma.rn.f32 	%f721, %f1, %f716, %f2;
	add.s64 	%rd32, %rd31, %rd13;
	st.global.f32 	[%rd32], %f721;
	add.s32 	%r67, %r66, %r45;
	ld.shared.f32 	%f722, [%r67];
	fma.rn.f32 	%f723, %f722, %f101, %f717;
	fma.rn.f32 	%f724, %f722, %f68, %f718;
	fma.rn.f32 	%f725, %f722, %f33, %f719;
	fma.rn.f32 	%f726, %f722, %f34, %f720;
	ld.shared.f32 	%f727, [%r67+4];
	fma.rn.f32 	%f728, %f727, %f100, %f723;
	fma.rn.f32 	%f729, %f727, %f73, %f724;
	fma.rn.f32 	%f730, %f727, %f37, %f725;
	fma.rn.f32 	%f731, %f727, %f40, %f726;
	mul.f32 	%f732, %f727, %f43;
	fma.rn.f32 	%f733, %f722, %f35, %f732;
	ld.shared.f32 	%f734, [%r67+8];
	fma.rn.f32 	%f735, %f734, %f99, %f728;
	fma.rn.f32 	%f736, %f734, %f80, %f729;
	fma.rn.f32 	%f737, %f734, %f47, %f730;
	fma.rn.f32 	%f738, %f734, %f49, %f731;
	fma.rn.f32 	%f739, %f734, %f51, %f733;
	ld.shared.f32 	%f740, [%r67+12];
	fma.rn.f32 	%f741, %f740, %f98, %f735;
	fma.rn.f32 	%f742, %f740, %f86, %f736;
	fma.rn.f32 	%f743, %f740, %f54, %f737;
	fma.rn.f32 	%f744, %f740, %f56, %f738;
	fma.rn.f32 	%f745, %f740, %f58, %f739;
	ld.shared.f32 	%f746, [%r67+16];
	fma.rn.f32 	%f747, %f746, %f97, %f741;
	fma.rn.f32 	%f748, %f746, %f92, %f742;
	fma.rn.f32 	%f749, %f746, %f61, %f743;
	fma.rn.f32 	%f750, %f746, %f63, %f744;
	fma.rn.f32 	%f751, %f746, %f65, %f745;
	fma.rn.f32 	%f752, %f1, %f747, %f2;
	add.s64 	%rd33, %rd32, %rd13;
	st.global.f32 	[%rd33], %f752;
	add.s32 	%r68, %r67, %r45;
	ld.shared.f32 	%f753, [%r68];
	fma.rn.f32 	%f754, %f753, %f101, %f748;
	fma.rn.f32 	%f755, %f753, %f68, %f749;
	fma.rn.f32 	%f756, %f753, %f33, %f750;
	fma.rn.f32 	%f757, %f753, %f34, %f751;
	ld.shared.f32 	%f758, [%r68+4];
	fma.rn.f32 	%f759, %f758, %f100, %f754;
	fma.rn.f32 	%f760, %f758, %f73, %f755;
	fma.rn.f32 	%f761, %f758, %f37, %f756;
	fma.rn.f32 	%f762, %f758, %f40, %f757;
	mul.f32 	%f763, %f758, %f43;
	fma.rn.f32 	%f764, %f753, %f35, %f763;
	ld.shared.f32 	%f765, [%r68+8];
	fma.rn.f32 	%f766, %f765, %f99, %f759;
	fma.rn.f32 	%f767, %f765, %f80, %f760;
	fma.rn.f32 	%f768, %f765, %f47, %f761;
	fma.rn.f32 	%f769, %f765, %f49, %f762;
	fma.rn.f32 	%f770, %f765, %f51, %f764;
	ld.shared.f32 	%f771, [%r68+12];
	fma.rn.f32 	%f772, %f771, %f98, %f766;
	fma.rn.f32 	%f773, %f771, %f86, %f767;
	fma.rn.f32 	%f774, %f771, %f54, %f768;
	fma.rn.f32 	%f775, %f771, %f56, %f769;
	fma.rn.f32 	%f776, %f771, %f58, %f770;
	ld.shared.f32 	%f777, [%r68+16];
	fma.rn.f32 	%f778, %f777, %f97, %f772;
	fma.rn.f32 	%f779, %f777, %f92, %f773;
	fma.rn.f32 	%f780, %f777, %f61, %f774;
	fma.rn.f32 	%f781, %f777, %f63, %f775;
	fma.rn.f32 	%f782, %f777, %f65, %f776;
	fma.rn.f32 	%f783, %f1, %f778, %f2;
	add.s64 	%rd34, %rd33, %rd13;
	st.global.f32 	[%rd34], %f783;
	add.s32 	%r69, %r68, %r45;
	ld.shared.f32 	%f784, [%r69];
	fma.rn.f32 	%f785, %f784, %f101, %f779;
	fma.rn.f32 	%f786, %f784, %f68, %f780;
	fma.rn.f32 	%f787, %f784, %f33, %f781;
	fma.rn.f32 	%f788, %f784, %f34, %f782;
	ld.shared.f32 	%f789, [%r69+4];
	fma.rn.f32 	%f790, %f789, %f100, %f785;
	fma.rn.f32 	%f791, %f789, %f73, %f786;
	fma.rn.f32 	%f792, %f789, %f37, %f787;
	fma.rn.f32 	%f793, %f789, %f40, %f788;
	mul.f32 	%f794, %f789, %f43;
	fma.rn.f32 	%f795, %f784, %f35, %f794;
	ld.shared.f32 	%f796, [%r69+8];
	fma.rn.f32 	%f797, %f796, %f99, %f790;
	fma.rn.f32 	%f798, %f796, %f80, %f791;
	fma.rn.f32 	%f799, %f796, %f47, %f792;
	fma.rn.f32 	%f800, %f796, %f49, %f793;
	fma.rn.f32 	%f801, %f796, %f51, %f795;
	ld.shared.f32 	%f802, [%r69+12];
	fma.rn.f32 	%f803, %f802, %f98, %f797;
	fma.rn.f32 	%f804, %f802, %f86, %f798;
	fma.rn.f32 	%f805, %f802, %f54, %f799;
	fma.rn.f32 	%f806, %f802, %f56, %f800;
	fma.rn.f32 	%f807, %f802, %f58, %f801;
	ld.shared.f32 	%f808, [%r69+16];
	fma.rn.f32 	%f809, %f808, %f97, %f803;
	fma.rn.f32 	%f810, %f808, %f92, %f804;
	fma.rn.f32 	%f811, %f808, %f61, %f805;
	fma.rn.f32 	%f812, %f808, %f63, %f806;
	fma.rn.f32 	%f813, %f808, %f65, %f807;
	fma.rn.f32 	%f814, %f1, %f809, %f2;
	add.s64 	%rd35, %rd34, %rd13;
	st.global.f32 	[%rd35], %f814;
	add.s32 	%r70, %r69, %r45;
	ld.shared.f32 	%f815, [%r70];
	fma.rn.f32 	%f816, %f815, %f101, %f810;
	fma.rn.f32 	%f817, %f815, %f68, %f811;
	fma.rn.f32 	%f818, %f815, %f33, %f812;
	fma.rn.f32 	%f819, %f815, %f34, %f813;
	ld.shared.f32 	%f820, [%r70+4];
	fma.rn.f32 	%f821, %f820, %f100, %f816;
	fma.rn.f32 	%f822, %f820, %f73, %f817;
	fma.rn.f32 	%f823, %f820, %f37, %f818;
	fma.rn.f32 	%f824, %f820, %f40, %f819;
	mul.f32 	%f825, %f820, %f43;
	fma.rn.f32 	%f826, %f815, %f35, %f825;
	ld.shared.f32 	%f827, [%r70+8];
	fma.rn.f32 	%f828, %f827, %f99, %f821;
	fma.rn.f32 	%f829, %f827, %f80, %f822;
	fma.rn.f32 	%f830, %f827, %f47, %f823;
	fma.rn.f32 	%f831, %f827, %f49, %f824;
	fma.rn.f32 	%f832, %f827, %f51, %f826;
	ld.shared.f32 	%f833, [%r70+12];
	fma.rn.f32 	%f834, %f833, %f98, %f828;
	fma.rn.f32 	%f835, %f833, %f86, %f829;
	fma.rn.f32 	%f836, %f833, %f54, %f830;
	fma.rn.f32 	%f837, %f833, %f56, %f831;
	fma.rn.f32 	%f838, %f833, %f58, %f832;
	ld.shared.f32 	%f839, [%r70+16];
	fma.rn.f32 	%f840, %f839, %f97, %f834;
	fma.rn.f32 	%f841, %f839, %f92, %f835;
	fma.rn.f32 	%f842, %f839, %f61, %f836;
	fma.rn.f32 	%f843, %f839, %f63, %f837;
	fma.rn.f32 	%f844, %f839, %f65, %f838;
	fma.rn.f32 	%f845, %f1, %f840, %f2;
	add.s64 	%rd36, %rd35, %rd13;
	st.global.f32 	[%rd36], %f845;
	add.s32 	%r71, %r70, %r45;
	ld.shared.f32 	%f846, [%r71];
	fma.rn.f32 	%f847, %f846, %f101, %f841;
	fma.rn.f32 	%f848, %f846, %f68, %f842;
	fma.rn.f32 	%f849, %f846, %f33, %f843;
	fma.rn.f32 	%f850, %f846, %f34, %f844;
	ld.shared.f32 	%f851, [%r71+4];
	fma.rn.f32 	%f852, %f851, %f100, %f847;
	fma.rn.f32 	%f853, %f851, %f73, %f848;
	fma.rn.f32 	%f854, %f851, %f37, %f849;
	fma.rn.f32 	%f855, %f851, %f40, %f850;
	ld.shared.f32 	%f856, [%r71+8];
	fma.rn.f32 	%f857, %f856, %f99, %f852;
	fma.rn.f32 	%f858, %f856, %f80, %f853;
	fma.rn.f32 	%f859, %f856, %f47, %f854;
	fma.rn.f32 	%f860, %f856, %f49, %f855;
	ld.shared.f32 	%f861, [%r71+12];
	fma.rn.f32 	%f862, %f861, %f98, %f857;
	fma.rn.f32 	%f863, %f861, %f86, %f858;
	fma.rn.f32 	%f864, %f861, %f54, %f859;
	fma.rn.f32 	%f865, %f861, %f56, %f860;
	ld.shared.f32 	%f866, [%r71+16];
	fma.rn.f32 	%f867, %f866, %f97, %f862;
	fma.rn.f32 	%f868, %f866, %f92, %f863;
	fma.rn.f32 	%f869, %f866, %f61, %f864;
	fma.rn.f32 	%f870, %f866, %f63, %f865;
	fma.rn.f32 	%f871, %f1, %f867, %f2;
	add.s64 	%rd37, %rd36, %rd13;
	st.global.f32 	[%rd37], %f871;
	add.s32 	%r72, %r71, %r45;
	ld.shared.f32 	%f872, [%r72];
	fma.rn.f32 	%f873, %f872, %f101, %f868;
	fma.rn.f32 	%f874, %f872, %f68, %f869;
	fma.rn.f32 	%f875, %f872, %f33, %f870;
	ld.shared.f32 	%f876, [%r72+4];
	fma.rn.f32 	%f877, %f876, %f100, %f873;
	fma.rn.f32 	%f878, %f876, %f73, %f874;
	fma.rn.f32 	%f879, %f876, %f37, %f875;
	ld.shared.f32 	%f880, [%r72+8];
	fma.rn.f32 	%f881, %f880, %f99, %f877;
	fma.rn.f32 	%f882, %f880, %f80, %f878;
	fma.rn.f32 	%f883, %f880, %f47, %f879;
	ld.shared.f32 	%f884, [%r72+12];
	fma.rn.f32 	%f885, %f884, %f98, %f881;
	fma.rn.f32 	%f886, %f884, %f86, %f882;
	fma.rn.f32 	%f887, %f884, %f54, %f883;
	ld.shared.f32 	%f888, [%r72+16];
	fma.rn.f32 	%f889, %f888, %f97, %f885;
	fma.rn.f32 	%f890, %f888, %f92, %f886;
	fma.rn.f32 	%f891, %f888, %f61, %f887;
	fma.rn.f32 	%f892, %f1, %f889, %f2;
	add.s64 	%rd38, %rd37, %rd13;
	st.global.f32 	[%rd38], %f892;
	fma.rn.f32 	%f893, %f1, %f890, %f2;
	add.s64 	%rd39, %rd38, %rd13;
	st.global.f32 	[%rd39], %f893;
	fma.rn.f32 	%f894, %f1, %f891, %f2;
	add.s64 	%rd40, %rd39, %rd13;
	st.global.f32 	[%rd40], %f894;
	ret;

}
	// .globl	_Z28Filter3x3_Input56x56_Stride1PKfS0_Pfiiiiiiiiiiiiiff
.visible .entry _Z28Filter3x3_Input56x56_Stride1PKfS0_Pfiiiiiiiiiiiiiff(
	.param .u64 .ptr .align 1 _Z28Filter3x3_Input56x56_Stride1PKfS0_Pfiiiiiiiiiiiiiff_param_0,
	.param .u64 .ptr .align 1 _Z28Filter3x3_Input56x56_Stride1PKfS0_Pfiiiiiiiiiiiiiff_param_1,
	.param .u64 .ptr .align 1 _Z28Filter3x3_Input56x56_Stride1PKfS0_Pfiiiiiiiiiiiiiff_param_2,
	.param .u32 _Z28Filter3x3_Input56x56_Stride1PKfS0_Pfiiiiiiiiiiiiiff_param_3,
	.param .u32 _Z28Filter3x3_Input56x56_Stride1PKfS0_Pfiiiiiiiiiiiiiff_param_4,
	.param .u32 _Z28Filter3x3_Input56x56_Stride1PKfS0_Pfiiiiiiiiiiiiiff_param_5,
	.param .u32 _Z28Filter3x3_Input56x56_Stride1PKfS0_Pfiiiiiiiiiiiiiff_param_6,
	.param .u32 _Z28Filter3x3_Input56x56_Stride1PKfS0_Pfiiiiiiiiiiiiiff_param_7,
	.param .u32 _Z28Filter3x3_Input56x56_Stride1PKfS0_Pfiiiiiiiiiiiiiff_param_8,
	.param .u32 _Z28Filter3x3_Input56x56_Stride1PKfS0_Pfiiiiiiiiiiiiiff_param_9,
	.param .u32 _Z28Filter3x3_Input56x56_Stride1PKfS0_Pfiiiiiiiiiiiiiff_param_10,
	.param .u32 _Z28Filter3x3_Input56x56_Stride1PKfS0_Pfiiiiiiiiiiiiiff_param_11,
	.param .u32 _Z28Filter3x3_Input56x56_Stride1PKfS0_Pfiiiiiiiiiiiiiff_param_12,
	.param .u32 _Z28Filter3x3_Input56x56_Stride1PKfS0_Pfiiiiiiiiiiiiiff_param_13,
	.param .u32 _Z28Filter3x3_Input56x56_Stride1PKfS0_Pfiiiiiiiiiiiiiff_param_14,
	.param .u32 _Z28Filter3x3_Input56x56_Stride1PKfS0_Pfiiiiiiiiiiiiiff_param_15,
	.param .f32 _Z28Filter3x3_Input56x56_Stride1PKfS0_Pfiiiiiiiiiiiiiff_param_16,
	.param .f32 _Z28Filter3x3_Input56x56_Stride1PKfS0_Pfiiiiiiiiiiiiiff_param_17
)
{
	.reg .pred 	%p<5>;
	.reg .b32 	%r<67>;
	.reg .b32 	%f<215>;
	.reg .b64 	%rd<27>;
	// demoted variable
	.shared .align 4 .b8 _ZZ28Filter3x3_Input56x56_Stride1PKfS0_PfiiiiiiiiiiiiiffE10filterData[36];
	// demoted variable
	.shared .align 4 .b8 _ZZ28Filter3x3_Input56x56_Stride1PKfS0_PfiiiiiiiiiiiiiffE9inputData[13456];
	ld.param.u64 	%rd1, [_Z28Filter3x3_Input56x56_Stride1PKfS0_Pfiiiiiiiiiiiiiff_param_0];
	ld.param.u64 	%rd2, [_Z28Filter3x3_Input56x56_Stride1PKfS0_Pfiiiiiiiiiiiiiff_param_1];
	ld.param.u64 	%rd3, [_Z28Filter3x3_Input56x56_Stride1PKfS0_Pfiiiiiiiiiiiiiff_param_2];
	ld.param.u32 	%r5, [_Z28Filter3x3_Input56x56_Stride1PKfS0_Pfiiiiiiiiiiiiiff_param_4];
	ld.param.u32 	%r6, [_Z28Filter3x3_Input56x56_Stride1PKfS0_Pfiiiiiiiiiiiiiff_param_5];
	ld.param.u32 	%r7, [_Z28Filter3x3_Input56x56_Stride1PKfS0_Pfiiiiiiiiiiiiiff_param_6];
	ld.param.u32 	%r8, [_Z28Filter3x3_Input56x56_Stride1PKfS0_Pfiiiiiiiiiiiiiff_param_8];
	ld.param.u32 	%r9, [_Z28Filter3x3_Input56x56_Stride1PKfS0_Pfiiiiiiiiiiiiiff_param_9];
	ld.param.u32 	%r10, [_Z28Filter3x3_Input56x56_Stride1PKfS0_Pfiiiiiiiiiiiiiff_param_14];
	ld.param.f32 	%f1, [_Z28Filter3x3_Input56x56_Stride1PKfS0_Pfiiiiiiiiiiiiiff_param_16];
	ld.param.f32 	%f2, [_Z28Filter3x3_Input56x56_Stride1PKfS0_Pfiiiiiiiiiiiiiff_param_17];
	shl.b32 	%r1, %r10, 1;
	mov.u32 	%r2, %ctaid.y;
	mul.lo.s32 	%r11, %r8, %r2;
	mul.lo.s32 	%r3, %r11, %r9;
	mov.u32 	%r4, %tid.x;
	setp.gt.u32 	%p1, %r4, 8;
	@%p1 bra 	$L__BB10_2;
	cvta.to.global.u64 	%rd4, %rd2;
	add.s32 	%r12, %r3, %r4;
	mul.wide.s32 	%rd5, %r12, 4;
	add.s64 	%rd6, %rd4, %rd5;
	ld.global.f32 	%f3, [%rd6];
	shl.b32 	%r13, %r4, 2;
	mov.u32 	%r14, _ZZ28Filter3x3_Input56x56_Stride1PKfS0_PfiiiiiiiiiiiiiffE10filterData;
	add.s32 	%r15, %r14, %r13;
	st.shared.f32 	[%r15], %f3;
$L__BB10_2:
	add.s32 	%r16, %r4, -32;
	setp.gt.u32 	%p2, %r16, 55;
	@%p2 bra 	$L__BB10_4;
	mov.u32 	%r17, _ZZ28Filter3x3_Input56x56_Stride1PKfS0_PfiiiiiiiiiiiiiffE9inputData;
	mad.lo.s32 	%r18, %r4, 232, %r17;
	mov.b32 	%r19, 0;
	st.shared.u32 	[%r18+-7192], %r19;
	st.shared.u32 	[%r18+-6964], %r19;
$L__BB10_4:
	add.s32 	%r20, %r4, -96;
	setp.gt.u32 	%p3, %r20, 57;
	@%p3 bra 	$L__BB10_6;
	shl.b32 	%r21, %r4, 2;
	mov.u32 	%r22, _ZZ28Filter3x3_Input56x56_Stride1PKfS0_PfiiiiiiiiiiiiiffE9inputData;
	add.s32 	%r23, %r22, %r21;
	mov.b32 	%r24, 0;
	st.shared.u32 	[%r23+-384], %r24;
$L__BB10_6:
	add.s32 	%r25, %r4, -160;
	setp.gt.u32 	%p4, %r25, 57;
	@%p4 bra 	$L__BB10_8;
	shl.b32 	%r26, %r4, 2;
	mov.u32 	%r27, _ZZ28Filter3x3_Input56x56_Stride1PKfS0_PfiiiiiiiiiiiiiffE9inputData;
	add.s32 	%r28, %r27, %r26;
	mov.b32 	%r29, 0;
	st.shared.u32 	[%r28+12584], %r29;
$L__BB10_8:
	add.s32 	%r30, %r1, %r7;
	cvta.to.global.u64 	%rd7, %rd1;
	bar.sync 	0;
	mov.u32 	%r31, %ctaid.x;
	mad.lo.s32 	%r32, %r5, %r31, %r2;
	mul.lo.s32 	%r33, %r7, %r6;
	mul.lo.s32 	%r34, %r33, %r32;
	add.s32 	%r35, %r34, %r4;
	div.u32 	%r36, %r4, %r7;
	shl.b32 	%r37, %r36, 1;
	add.s32 	%r38, %r4, %r30;
	add.s32 	%r39, %r38, %r37;
	mul.wide.s32 	%rd8, %r35, 4;
	add.s64 	%rd9, %rd7, %rd8;
	ld.global.f32 	%f4, [%rd9];
	shl.b32 	%r40, %r39, 2;
	mov.u32 	%r41, _ZZ28Filter3x3_Input56x56_Stride1PKfS0_PfiiiiiiiiiiiiiffE9inputData;
	add.s32 	%r42, %r41, %r40;
	st.shared.f32 	[%r42+4], %f4;
	ld.global.f32 	%f5, [%rd9+896];
	st.shared.f32 	[%r42+932], %f5;
	ld.global.f32 	%f6, [%rd9+1792];
	st.shared.f32 	[%r42+1860], %f6;
	ld.global.f32 	%f7, [%rd9+2688];
	st.shared.f32 	[%r42+2788], %f7;
	ld.global.f32 	%f8, [%rd9+3584];
	st.shared.f32 	[%r42+3716], %f8;
	ld.global.f32 	%f9, [%rd9+4480];
	st.shared.f32 	[%r42+4644], %f9;
	ld.global.f32 	%f10, [%rd9+5376];
	st.shared.f32 	[%r42+5572], %f10;
	ld.global.f32 	%f11, [%rd9+6272];
	st.shared.f32 	[%r42+6500], %f11;
	ld.global.f32 	%f12, [%rd9+7168];
	st.shared.f32 	[%r42+7428], %f12;
	ld.global.f32 	%f13, [%rd9+8064];
	st.shared.f32 	[%r42+8356], %f13;
	ld.global.f32 	%f14, [%rd9+8960];
	st.shared.f32 	[%r42+9284], %f14;
	ld.global.f32 	%f15, [%rd9+9856];
	st.shared.f32 	[%r42+10212], %f15;
	ld.global.f32 	%f16, [%rd9+10752];
	st.shared.f32 	[%r42+11140], %f16;
	ld.global.f32 	%f17, [%rd9+11648];
	st.shared.f32 	[%r42+12068], %f17;
	bar.sync 	0;
	mul.lo.s32 	%r43, %r36, %r7;
	mad.lo.s32 	%r44, %r43, 14, %r34;
	sub.s32 	%r45, %r4, %r43;
	add.s32 	%r46, %r44, %r45;
	mul.lo.s32 	%r47, %r30, %r36;
	mad.lo.s32 	%r48, %r47, 14, %r45;
	shl.b32 	%r49, %r48, 2;
	add.s32 	%r50, %r41, %r49;
	ld.shared.f32 	%f18, [%r50];
	ld.shared.f32 	%f19, [_ZZ28Filter3x3_Input56x56_Stride1PKfS0_PfiiiiiiiiiiiiiffE10filterData];
	ld.shared.f32 	%f20, [%r50+4];
	ld.shared.f32 	%f21, [_ZZ28Filter3x3_Input56x56_Stride1PKfS0_PfiiiiiiiiiiiiiffE10filterData+4];
	mul.f32 	%f22, %f20, %f21;
	fma.rn.f32 	%f23, %f18, %f19, %f22;
	ld.shared.f32 	%f24, [%r50+8];
	ld.shared.f32 	%f25, [_ZZ28Filter3x3_Input56x56_Stride1PKfS0_PfiiiiiiiiiiiiiffE10filterData+8];
	fma.rn.f32 	%f26, %f24, %f25, %f23;
	shl.b32 	%r51, %r30, 2;
	add.s32 	%r52, %r50, %r51;
	ld.shared.f32 	%f27, [%r52];
	ld.shared.f32 	%f28, [_ZZ28Filter3x3_Input56x56_Stride1PKfS0_PfiiiiiiiiiiiiiffE10filterData+12];
	fma.rn.f32 	%f29, %f27, %f28, %f26;
	ld.shared.f32 	%f30, [%r52+4];
	ld.shared.f32 	%f31, [_ZZ28Filter3x3_Input56x56_Stride1PKfS0_PfiiiiiiiiiiiiiffE10filterData+16];
	fma.rn.f32 	%f32, %f30, %f31, %f29;
	mul.f32 	%f33, %f30, %f21;
	fma.rn.f32 	%f34, %f27, %f19, %f33;
	ld.shared.f32 	%f35, [%r52+8];
	ld.shared.f32 	%f36, [_ZZ28Filter3x3_Input56x56_Stride1PKfS0_PfiiiiiiiiiiiiiffE10filterData+20];
	fma.rn.f32 	%f37, %f35, %f36, %f32;
	fma.rn.f32 	%f38, %f35, %f25, %f34;
	ld.shared.f32 	%f39, [_ZZ28Filter3x3_Input56x56_Stride1PKfS0_PfiiiiiiiiiiiiiffE10filterData+32];
	ld.shared.f32 	%f40, [_ZZ28Filter3x3_Input56x56_Stride1PKfS0_PfiiiiiiiiiiiiiffE10filterData+28];
	ld.shared.f32 	%f41, [_ZZ28Filter3x3_Input56x56_Stride1PKfS0_PfiiiiiiiiiiiiiffE10filterData+24];
	cvta.to.global.u64 	%rd10, %rd3;
	add.s32 	%r53, %r52, %r51;
	ld.shared.f32 	%f42, [%r53];
	fma.rn.f32 	%f43, %f42, %f41, %f37;
	fma.rn.f32 	%f44, %f42, %f28, %f38;
	ld.shared.f32 	%f45, [%r53+4];
	fma.rn.f32 	%f46, %f45, %f40, %f43;
	fma.rn.f32 	%f47, %f45, %f31, %f44;
	mul.f32 	%f48, %f45, %f21;
	fma.rn.f32 	%f49, %f42, %f19, %f48;
	ld.shared.f32 	%f50, [%r53+8];
	fma.rn.f32 	%f51, %f50, %f39, %f46;
	fma.rn.f32 	%f52, %f50, %f36, %f47;
	fma.rn.f32 	%f53, %f50, %f25, %f49;
	fma.rn.f32 	%f54, %f1, %f51, %f2;
	mul.wide.s32 	%rd11, %r46, 4;
	add.s64 	%rd12, %rd10, %rd11;
	st.global.f32 	[%rd12], %f54;
	add.s32 	%r54, %r53, %r51;
	ld.shared.f32 	%f55, [%r54];
	fma.rn.f32 	%f56, %f55, %f41, %f52;
	fma.rn.f32 	%f57, %f55, %f28, %f53;
	ld.shared.f32 	%f58, [%r54+4];
	fma.rn.f32 	%f59, %f58, %f40, %f56;
	fma.rn.f32 	%f60, %f58, %f31, %f57;
	mul.f32 	%f61, %f58, %f21;
	fma.rn.f32 	%f62, %f55, %f19, %f61;
	ld.shared.f32 	%f63, [%r54+8];
	fma.rn.f32 	%f64, %f63, %f39, %f59;
	fma.rn.f32 	%f65, %f63, %f36, %f60;
	fma.rn.f32 	%f66, %f63, %f25, %f62;
	fma.rn.f32 	%f67, %f1, %f64, %f2;
	mul.wide.s32 	%rd13, %r7, 4;
	add.s64 	%rd14, %rd12, %rd13;
	st.global.f32 	[%rd14], %f67;
	add.s32 	%r55, %r54, %r51;
	ld.shared.f32 	%f68, [%r55];
	fma.rn.f32 	%f69, %f68, %f41, %f65;
	fma.rn.f32 	%f70, %f68, %f28, %f66;
	ld.shared.f32 	%f71, [%r55+4];
	fma.rn.f32 	%f72, %f71, %f40, %f69;
	fma.rn.f32 	%f73, %f71, %f31, %f70;
	mul.f32 	%f74, %f71, %f21;
	fma.rn.f32 	%f75, %f68, %f19, %f74;
	ld.shared.f32 	%f76, [%r55+8];
	fma.rn.f32 	%f77, %f76, %f39, %f72;
	fma.rn.f32 	%f78, %f76, %f36, %f73;
	fma.rn.f32 	%f79, %f76, %f25, %f75;
	fma.rn.f32 	%f80, %f1, %f77, %f2;
	add.s64 	%rd15, %rd14, %rd13;
	st.global.f32 	[%rd15], %f80;
	add.s32 	%r56, %r55, %r51;
	ld.shared.f32 	%f81, [%r56];
	fma.rn.f32 	%f82, %f81, %f41, %f78;
	fma.rn.f32 	%f83, %f81, %f28, %f79;
	ld.shared.f32 	%f84, [%r56+4];
	fma.rn.f32 	%f85, %f84, %f40, %f82;
	fma.rn.f32 	%f86, %f84, %f31, %f83;
	mul.f32 	%f87, %f84, %f21;
	fma.rn.f32 	%f88, %f81, %f19, %f87;
	ld.shared.f32 	%f89, [%r56+8];
	fma.rn.f32 	%f90, %f89, %f39, %f85;
	fma.rn.f32 	%f91, %f89, %f36, %f86;
	fma.rn.f32 	%f92, %f89, %f25, %f88;
	fma.rn.f32 	%f93, %f1, %f90, %f2;
	add.s64 	%rd16, %rd15, %rd13;
	st.global.f32 	[%rd16], %f93;
	add.s32 	%r57, %r56, %r51;
	ld.shared.f32 	%f94, [%r57];
	fma.rn.f32 	%f95, %f94, %f41, %f91;
	fma.rn.f32 	%f96, %f94, %f28, %f92;
	ld.shared.f32 	%f97, [%r57+4];
	fma.rn.f32 	%f98, %f97, %f40, %f95;
	fma.rn.f32 	%f99, %f97, %f31, %f96;
	mul.f32 	%f100, %f97, %f21;
	fma.rn.f32 	%f101, %f94, %f19, %f100;
	ld.shared.f32 	%f102, [%r57+8];
	fma.rn.f32 	%f103, %f102, %f39, %f98;
	fma.rn.f32 	%f104, %f102, %f36, %f99;
	fma.rn.f32 	%f105, %f102, %f25, %f101;
	fma.rn.f32 	%f106, %f1, %f103, %f2;
	add.s64 	%rd17, %rd16, %rd13;
	st.global.f32 	[%rd17], %f106;
	add.s32 	%r58, %r57, %r51;
	ld.shared.f32 	%f107, [%r58];
	fma.rn.f32 	%f108, %f107, %f41, %f104;
	fma.rn.f32 	%f109, %f107, %f28, %f105;
	ld.shared.f32 	%f110, [%r58+4];
	fma.rn.f32 	%f111, %f110, %f40, %f108;
	fma.rn.f32 	%f112, %f110, %f31, %f109;
	mul.f32 	%f113, %f110, %f21;
	fma.rn.f32 	%f114, %f107, %f19, %f113;
	ld.shared.f32 	%f115, [%r58+8];
	fma.rn.f32 	%f116, %f115, %f39, %f111;
	fma.rn.f32 	%f117, %f115, %f36, %f112;
	fma.rn.f32 	%f118, %f115, %f25, %f114;
	fma.rn.f32 	%f119, %f1, %f116, %f2;
	add.s64 	%rd18, %rd17, %rd13;
	st.global.f32 	[%rd18], %f119;
	add.s32 	%r59, %r58, %r51;
	ld.shared.f32 	%f120, [%r59];
	fma.rn.f32 	%f121, %f120, %f41, %f117;
	fma.rn.f32 	%f122, %f120, %f28, %f118;
	ld.shared.f32 	%f123, [%r59+4];
	fma.rn.f32 	%f124, %f123, %f40, %f121;
	fma.rn.f32 	%f125, %f123, %f31, %f122;
	mul.f32 	%f126, %f123, %f21;
	fma.rn.f32 	%f127, %f120, %f19, %f126;
	ld.shared.f32 	%f128, [%r59+8];
	fma.rn.f32 	%f129, %f128, %f39, %f124;
	fma.rn.f32 	%f130, %f128, %f36, %f125;
	fma.rn.f32 	%f131, %f128, %f25, %f127;
	fma.rn.f32 	%f132, %f1, %f129, %f2;
	add.s64 	%rd19, %rd18, %rd13;
	st.global.f32 	[%rd19], %f132;
	add.s32 	%r60, %r59, %r51;
	ld.shared.f32 	%f133, [%r60];
	fma.rn.f32 	%f134, %f133, %f41, %f130;
	fma.rn.f32 	%f135, %f133, %f28, %f131;
	ld.shared.f32 	%f136, [%r60+4];
	fma.rn.f32 	%f137, %f136, %f40, %f134;
	fma.rn.f32 	%f138, %f136, %f31, %f135;
	mul.f32 	%f139, %f136, %f21;
	fma.rn.f32 	%f140, %f133, %f19, %f139;
	ld.shared.f32 	%f141, [%r60+8];
	fma.rn.f32 	%f142, %f141, %f39, %f137;
	fma.rn.f32 	%f143, %f141, %f36, %f138;
	fma.rn.f32 	%f144, %f141, %f25, %f140;
	fma.rn.f32 	%f145, %f1, %f142, %f2;
	add.s64 	%rd20, %rd19, %rd13;
	st.global.f32 	[%rd20], %f145;
	add.s32 	%r61, %r60, %r51;
	ld.shared.f32 	%f146, [%r61];
	fma.rn.f32 	%f147, %f146, %f41, %f143;
	fma.rn.f32 	%f148, %f146, %f28, %f144;
	ld.shared.f32 	%f149, [%r61+4];
	fma.rn.f32 	%f150, %f149, %f40, %f147;
	fma.rn.f32 	%f151, %f149, %f31, %f148;
	mul.f32 	%f152, %f149, %f21;
	fma.rn.f32 	%f153, %f146, %f19, %f152;
	ld.shared.f32 	%f154, [%r61+8];
	fma.rn.f32 	%f155, %f154, %f39, %f150;
	fma.rn.f32 	%f156, %f154, %f36, %f151;
	fma.rn.f32 	%f157, %f154, %f25, %f153;
	fma.rn.f32 	%f158, %f1, %f155, %f2;
	add.s64 	%rd21, %rd20, %rd13;
	st.global.f32 	[%rd21], %f158;
	add.s32 	%r62, %r61, %r51;
	ld.shared.f32 	%f159, [%r62];
	fma.rn.f32 	%f160, %f159, %f41, %f156;
	fma.rn.f32 	%f161, %f159, %f28, %f157;
	ld.shared.f32 	%f162, [%r62+4];
	fma.rn.f32 	%f163, %f162, %f40, %f160;
	fma.rn.f32 	%f164, %f162, %f31, %f161;
	mul.f32 	%f165, %f162, %f21;
	fma.rn.f32 	%f166, %f159, %f19, %f165;
	ld.shared.f32 	%f167, [%r62+8];
	fma.rn.f32 	%f168, %f167, %f39, %f163;
	fma.rn.f32 	%f169, %f167, %f36, %f164;
	fma.rn.f32 	%f170, %f167, %f25, %f166;
	fma.rn.f32 	%f171, %f1, %f168, %f2;
	add.s64 	%rd22, %rd21, %rd13;
	st.global.f32 	[%rd22], %f171;
	add.s32 	%r63, %r62, %r51;
	ld.shared.f32 	%f172, [%r63];
	fma.rn.f32 	%f173, %f172, %f41, %f169;
	fma.rn.f32 	%f174, %f172, %f28, %f170;
	ld.shared.f32 	%f175, [%r63+4];
	fma.rn.f32 	%f176, %f175, %f40, %f173;
	fma.rn.f32 	%f177, %f175, %f31, %f174;
	mul.f32 	%f178, %f175, %f21;
	fma.rn.f32 	%f179, %f172, %f19, %f178;
	ld.shared.f32 	%f180, [%r63+8];
	fma.rn.f32 	%f181, %f180, %f39, %f176;
	fma.rn.f32 	%f182, %f180, %f36, %f177;
	fma.rn.f32 	%f183, %f180, %f25, %f179;
	fma.rn.f32 	%f184, %f1, %f181, %f2;
	add.s64 	%rd23, %rd22, %rd13;
	st.global.f32 	[%rd23], %f184;
	add.s32 	%r64, %r63, %r51;
	ld.shared.f32 	%f185, [%r64];
	fma.rn.f32 	%f186, %f185, %f41, %f182;
	fma.rn.f32 	%f187, %f185, %f28, %f183;
	ld.shared.f32 	%f188, [%r64+4];
	fma.rn.f32 	%f189, %f188, %f40, %f186;
	fma.rn.f32 	%f190, %f188, %f31, %f187;
	mul.f32 	%f191, %f188, %f21;
	fma.rn.f32 	%f192, %f185, %f19, %f191;
	ld.shared.f32 	%f193, [%r64+8];
	fma.rn.f32 	%f194, %f193, %f39, %f189;
	fma.rn.f32 	%f195, %f193, %f36, %f190;
	fma.rn.f32 	%f196, %f193, %f25, %f192;
	fma.rn.f32 	%f197, %f1, %f194, %f2;
	add.s64 	%rd24, %rd23, %rd13;
	st.global.f32 	[%rd24], %f197;
	add.s32 	%r65, %r64, %r51;
	ld.shared.f32 	%f198, [%r65];
	fma.rn.f32 	%f199, %f198, %f41, %f195;
	fma.rn.f32 	%f200, %f198, %f28, %f196;
	ld.shared.f32 	%f201, [%r65+4];
	fma.rn.f32 	%f202, %f201, %f40, %f199;
	fma.rn.f32 	%f203, %f201, %f31, %f200;
	ld.shared.f32 	%f204, [%r65+8];
	fma.rn.f32 	%f205, %f204, %f39, %f202;
	fma.rn.f32 	%f206, %f204, %f36, %f203;
	fma.rn.f32 	%f207, %f1, %f205, %f2;
	add.s64 	%rd25, %rd24, %rd13;
	st.global.f32 	[%rd25], %f207;
	add.s32 	%r66, %r65, %r51;
	ld.shared.f32 	%f208, [%r66];
	fma.rn.f32 	%f209, %f208, %f41, %f206;
	ld.shared.f32 	%f210, [%r66+4];
	fma.rn.f32 	%f211, %f210, %f40, %f209;
	ld.shared.f32 	%f212, [%r66+8];
	fma.rn.f32 	%f213, %f212, %f39, %f211;
	fma.rn.f32 	%f214, %f1, %f213, %f2;
	add.s64 	%rd26, %rd25, %rd13;
	st.global.f32 	[%rd26], %f214;
	ret;

}
	// .globl	_Z28Filter3x3_Input56x56_Stride2PKfS0_Pfiiiiiiiiiiiiiff
.visible .entry _Z28Filter3x3_Input56x56_Stride2PKfS0_Pfiiiiiiiiiiiiiff(
	.param .u64 .ptr .align 1 _Z28Filter3x3_Input56x56_Stride2PKfS0_Pfiiiiiiiiiiiiiff_param_0,
	.param .u64 .ptr .align 1 _Z28Filter3x3_Input56x56_Stride2PKfS0_Pfiiiiiiiiiiiiiff_param_1,
	.param .u64 .ptr .align 1 _Z28Filter3x3_Input56x56_Stride2PKfS0_Pfiiiiiiiiiiiiiff_param_2,
	.param .u32 _Z28Filter3x3_Input56x56_Stride2PKfS0_Pfiiiiiiiiiiiiiff_param_3,
	.param .u32 _Z28Filter3x3_Input56x56_Stride2PKfS0_Pfiiiiiiiiiiiiiff_param_4,
	.param .u32 _Z28Filter3x3_Input56x56_Stride2PKfS0_Pfiiiiiiiiiiiiiff_param_5,
	.param .u32 _Z28Filter3x3_Input56x56_Stride2PKfS0_Pfiiiiiiiiiiiiiff_param_6,
	.param .u32 _Z28Filter3x3_Input56x56_Stride2PKfS0_Pfiiiiiiiiiiiiiff_param_7,
	.param .u32 _Z28Filter3x3_Input56x56_Stride2PKfS0_Pfiiiiiiiiiiiiiff_param_8,
	.param .u32 _Z28Filter3x3_Input56x56_Stride2PKfS0_Pfiiiiiiiiiiiiiff_param_9,
	.param .u32 _Z28Filter3x3_Input56x56_Stride2PKfS0_Pfiiiiiiiiiiiiiff_param_10,
	.param .u32 _Z28Filter3x3_Input56x56_Stride2PKfS0_Pfiiiiiiiiiiiiiff_param_11,
	.param .u32 _Z28Filter3x3_Input56x56_Stride2PKfS0_Pfiiiiiiiiiiiiiff_param_12,
	.param .u32 _Z28Filter3x3_Input56x56_Stride2PKfS0_Pfiiiiiiiiiiiiiff_param_13,
	.param .u32 _Z28Filter3x3_Input56x56_Stride2PKfS0_Pfiiiiiiiiiiiiiff_param_14,
	.param .u32 _Z28Filter3x3_Input56x56_Stride2PKfS0_Pfiiiiiiiiiiiiiff_param_15,
	.param .f32 _Z28Filter3x3_Input56x56_Stride2PKfS0_Pfiiiiiiiiiiiiiff_param_16,
	.param .f32 _Z28Filter3x3_Input56x56_Stride2PKfS0_Pfiiiiiiiiiiiiiff_param_17
)
{
	.reg .pred 	%p<2>;
	.reg .b32 	%r<109>;
	.reg .b32 	%f<570>;
	.reg .b64 	%rd<42>;
	// demoted variable
	.shared .align 4 .b8 _ZZ28Filter3x3_Input56x56_Stride2PKfS0_PfiiiiiiiiiiiiiffE10filterData[72];
	// demoted variable
	.shared .align 4 .b8 _ZZ28Filter3x3_Input56x56_Stride2PKfS0_PfiiiiiiiiiiiiiffE9inputData[25984];
	ld.param.u64 	%rd2, [_Z28Filter3x3_Input56x56_Stride2PKfS0_Pfiiiiiiiiiiiiiff_param_1];
	ld.param.u64 	%rd3, [_Z28Filter3x3_Input56x56_Stride2PKfS0_Pfiiiiiiiiiiiiiff_param_2];
	ld.param.u32 	%r4, [_Z28Filter3x3_Input56x56_Stride2PKfS0_Pfiiiiiiiiiiiiiff_param_4];
	ld.param.u32 	%r5, [_Z28Filter3x3_Input56x56_Stride2PKfS0_Pfiiiiiiiiiiiiiff_param_5];
	ld.param.u32 	%r6, [_Z28Filter3x3_Input56x56_Stride2PKfS0_Pfiiiiiiiiiiiiiff_param_6];
	ld.param.u32 	%r7, [_Z28Filter3x3_Input56x56_Stride2PKfS0_Pfiiiiiiiiiiiiiff_param_8];
	ld.param.u32 	%r8, [_Z28Filter3x3_Input56x56_Stride2PKfS0_Pfiiiiiiiiiiiiiff_param_9];
	ld.param.u32 	%r9, [_Z28Filter3x3_Input56x56_Stride2PKfS0_Pfiiiiiiiiiiiiiff_param_11];
	ld.param.u32 	%r10, [_Z28Filter3x3_Input56x56_Stride2PKfS0_Pfiiiiiiiiiiiiiff_param_12];
	ld.param.u32 	%r11, [_Z28Filter3x3_Input56x56_Stride2PKfS0_Pfiiiiiiiiiiiiiff_param_13];
	ld.param.u32 	%r12, [_Z28Filter3x3_Input56x56_Stride2PKfS0_Pfiiiiiiiiiiiiiff_param_14];
	ld.param.f32 	%f1, [_Z28Filter3x3_Input56x56_Stride2PKfS0_Pfiiiiiiiiiiiiiff_param_16];
	ld.param.f32 	%f2, [_Z28Filter3x3_Input56x56_Stride2PKfS0_Pfiiiiiiiiiiiiiff_param_17];
	shl.b32 	%r1, %r12, 1;
	mov.u32 	%r13, %ctaid.y;
	shl.b32 	%r2, %r13, 1;
	mov.u32 	%r3, %tid.x;
	setp.gt.u32 	%p1, %r3, 17;
	@%p1 bra 	$L__BB11_2;
	cvta.to.global.u64 	%rd4, %rd2;
	mul.lo.s32 	%r14, %r7, %r2;
	mad.lo.s32 	%r15, %r14, %r8, %r3;
	mul.wide.s32 	%rd5, %r15, 4;
	add.s64 	%rd6, %rd4, %rd5;
	ld.global.f32 	%f3, [%rd6];
	shl.b32 	%r16, %r3, 2;
	mov.u32 	%r17, _ZZ28Filter3x3_Input56x56_Stride2PKfS0_PfiiiiiiiiiiiiiffE10filterData;
	add.s32 	%r18, %r17, %r16;
	st.shared.f32 	[%r18], %f3;
$L__BB11_2:
	ld.param.u64 	%rd41, [_Z28Filter3x3_Input56x56_Stride2PKfS0_Pfiiiiiiiiiiiiiff_param_0];
	add.s32 	%r19, %r1, %r6;
	cvta.to.global.u64 	%rd7, %rd41;
	cvta.to.global.u64 	%rd8, %rd3;
	mul.lo.s32 	%r20, %r19, %r3;
	shl.b32 	%r21, %r20, 2;
	mov.u32 	%r22, _ZZ28Filter3x3_Input56x56_Stride2PKfS0_PfiiiiiiiiiiiiiffE9inputData;
	add.s32 	%r23, %r22, %r21;
	mov.b32 	%r24, 0;
	st.shared.u32 	[%r23], %r24;
	st.shared.u32 	[%r23+228], %r24;
	mul.lo.s32 	%r25, %r19, %r5;
	shl.b32 	%r26, %r25, 2;
	add.s32 	%r27, %r23, %r26;
	st.shared.u32 	[%r27], %r24;
	st.shared.u32 	[%r27+228], %r24;
	bar.sync 	0;
	mov.u32 	%r28, %ctaid.x;
	div.u32 	%r29, %r3, %r6;
	shl.b32 	%r30, %r29, 1;
	mad.lo.s32 	%r31, %r4, %r28, %r2;
	mul.lo.s32 	%r32, %r6, %r5;
	mad.lo.s32 	%r33, %r32, %r31, %r3;
	add.s32 	%r34, %r3, %r30;
	mul.wide.s32 	%rd9, %r33, 4;
	add.s64 	%rd10, %rd7, %rd9;
	ld.global.f32 	%f4, [%rd10];
	shl.b32 	%r35, %r34, 2;
	add.s32 	%r36, %r22, %r35;
	st.shared.f32 	[%r36+4], %f4;
	ld.global.f32 	%f5, [%rd10+224];
	st.shared.f32 	[%r36+236], %f5;
	ld.global.f32 	%f6, [%rd10+448];
	st.shared.f32 	[%r36+468], %f6;
	ld.global.f32 	%f7, [%rd10+672];
	st.shared.f32 	[%r36+700], %f7;
	ld.global.f32 	%f8, [%rd10+896];
	st.shared.f32 	[%r36+932], %f8;
	ld.global.f32 	%f9, [%rd10+1120];
	st.shared.f32 	[%r36+1164], %f9;
	ld.global.f32 	%f10, [%rd10+1344];
	st.shared.f32 	[%r36+1396], %f10;
	ld.global.f32 	%f11, [%rd10+1568];
	st.shared.f32 	[%r36+1628], %f11;
	ld.global.f32 	%f12, [%rd10+1792];
	st.shared.f32 	[%r36+1860], %f12;
	ld.global.f32 	%f13, [%rd10+2016];
	st.shared.f32 	[%r36+2092], %f13;
	ld.global.f32 	%f14, [%rd10+2240];
	st.shared.f32 	[%r36+2324], %f14;
	ld.global.f32 	%f15, [%rd10+2464];
	st.shared.f32 	[%r36+2556], %f15;
	ld.global.f32 	%f16, [%rd10+2688];
	st.shared.f32 	[%r36+2788], %f16;
	ld.global.f32 	%f17, [%rd10+2912];
	st.shared.f32 	[%r36+3020], %f17;
	ld.global.f32 	%f18, [%rd10+3136];
	st.shared.f32 	[%r36+3252], %f18;
	ld.global.f32 	%f19, [%rd10+3360];
	st.shared.f32 	[%r36+3484], %f19;
	ld.global.f32 	%f20, [%rd10+3584];
	st.shared.f32 	[%r36+3716], %f20;
	ld.global.f32 	%f21, [%rd10+3808];
	st.shared.f32 	[%r36+3948], %f21;
	ld.global.f32 	%f22, [%rd10+4032];
	st.shared.f32 	[%r36+4180], %f22;
	ld.global.f32 	%f23, [%rd10+4256];
	st.shared.f32 	[%r36+4412], %f23;
	ld.global.f32 	%f24, [%rd10+4480];
	st.shared.f32 	[%r36+4644], %f24;
	ld.global.f32 	%f25, [%rd10+4704];
	st.shared.f32 	[%r36+4876], %f25;
	ld.global.f32 	%f26, [%rd10+4928];
	st.shared.f32 	[%r36+5108], %f26;
	ld.global.f32 	%f27, [%rd10+5152];
	st.shared.f32 	[%r36+5340], %f27;
	ld.global.f32 	%f28, [%rd10+5376];
	st.shared.f32 	[%r36+5572], %f28;
	ld.global.f32 	%f29, [%rd10+5600];
	st.shared.f32 	[%r36+5804], %f29;
	ld.global.f32 	%f30, [%rd10+5824];
	st.shared.f32 	[%r36+6036], %f30;
	ld.global.f32 	%f31, [%rd10+6048];
	st.shared.f32 	[%r36+6268], %f31;
	ld.global.f32 	%f32, [%rd10+6272];
	st.shared.f32 	[%r36+6500], %f32;
	ld.global.f32 	%f33, [%rd10+6496];
	st.shared.f32 	[%r36+6732], %f33;
	ld.global.f32 	%f34, [%rd10+6720];
	st.shared.f32 	[%r36+6964], %f34;
	ld.global.f32 	%f35, [%rd10+6944];
	st.shared.f32 	[%r36+7196], %f35;
	ld.global.f32 	%f36, [%rd10+7168];
	st.shared.f32 	[%r36+7428], %f36;
	ld.global.f32 	%f37, [%rd10+7392];
	st.shared.f32 	[%r36+7660], %f37;
	ld.global.f32 	%f38, [%rd10+7616];
	st.shared.f32 	[%r36+7892], %f38;
	ld.global.f32 	%f39, [%rd10+7840];
	st.shared.f32 	[%r36+8124], %f39;
	ld.global.f32 	%f40, [%rd10+8064];
	st.shared.f32 	[%r36+8356], %f40;
	ld.global.f32 	%f41, [%rd10+8288];
	st.shared.f32 	[%r36+8588], %f41;
	ld.global.f32 	%f42, [%rd10+8512];
	st.shared.f32 	[%r36+8820], %f42;
	ld.global.f32 	%f43, [%rd10+8736];
	st.shared.f32 	[%r36+9052], %f43;
	ld.global.f32 	%f44, [%rd10+8960];
	st.shared.f32 	[%r36+9284], %f44;
	ld.global.f32 	%f45, [%rd10+9184];
	st.shared.f32 	[%r36+9516], %f45;
	ld.global.f32 	%f46, [%rd10+9408];
	st.shared.f32 	[%r36+9748], %f46;
	ld.global.f32 	%f47, [%rd10+9632];
	st.shared.f32 	[%r36+9980], %f47;
	ld.global.f32 	%f48, [%rd10+9856];
	st.shared.f32 	[%r36+10212], %f48;
	ld.global.f32 	%f49, [%rd10+10080];
	st.shared.f32 	[%r36+10444], %f49;
	ld.global.f32 	%f50, [%rd10+10304];
	st.shared.f32 	[%r36+10676], %f50;
	ld.global.f32 	%f51, [%rd10+10528];
	st.shared.f32 	[%r36+10908], %f51;
	ld.global.f32 	%f52, [%rd10+10752];
	st.shared.f32 	[%r36+11140], %f52;
	ld.global.f32 	%f53, [%rd10+10976];
	st.shared.f32 	[%r36+11372], %f53;
	ld.global.f32 	%f54, [%rd10+11200];
	st.shared.f32 	[%r36+11604], %f54;
	ld.global.f32 	%f55, [%rd10+11424];
	st.shared.f32 	[%r36+11836], %f55;
	ld.global.f32 	%f56, [%rd10+11648];
	st.shared.f32 	[%r36+12068], %f56;
	ld.global.f32 	%f57, [%rd10+11872];
	st.shared.f32 	[%r36+12300], %f57;
	ld.global.f32 	%f58, [%rd10+12096];
	st.shared.f32 	[%r36+12532], %f58;
	ld.global.f32 	%f59, [%rd10+12320];
	st.shared.f32 	[%r36+12764], %f59;
	ld.global.f32 	%f60, [%rd10+12544];
	st.shared.f32 	[%r36+12996], %f60;
	ld.global.f32 	%f61, [%rd10+12768];
	st.shared.f32 	[%r36+13228], %f61;
	ld.global.f32 	%f62, [%rd10+12992];
	st.shared.f32 	[%r36+13460], %f62;
	ld.global.f32 	%f63, [%rd10+13216];
	st.shared.f32 	[%r36+13692], %f63;
	ld.global.f32 	%f64, [%rd10+13440];
	st.shared.f32 	[%r36+13924], %f64;
	ld.global.f32 	%f65, [%rd10+13664];
	st.shared.f32 	[%r36+14156], %f65;
	ld.global.f32 	%f66, [%rd10+13888];
	st.shared.f32 	[%r36+14388], %f66;
	ld.global.f32 	%f67, [%rd10+14112];
	st.shared.f32 	[%r36+14620], %f67;
	ld.global.f32 	%f68, [%rd10+14336];
	st.shared.f32 	[%r36+14852], %f68;
	ld.global.f32 	%f69, [%rd10+14560];
	st.shared.f32 	[%r36+15084], %f69;
	ld.global.f32 	%f70, [%rd10+14784];
	st.shared.f32 	[%r36+15316], %f70;
	ld.global.f32 	%f71, [%rd10+15008];
	st.shared.f32 	[%r36+15548], %f71;
	ld.global.f32 	%f72, [%rd10+15232];
	st.shared.f32 	[%r36+15780], %f72;
	ld.global.f32 	%f73, [%rd10+15456];
	st.shared.f32 	[%r36+16012], %f73;
	ld.global.f32 	%f74, [%rd10+15680];
	st.shared.f32 	[%r36+16244], %f74;
	ld.global.f32 	%f75, [%rd10+15904];
	st.shared.f32 	[%r36+16476], %f75;
	ld.global.f32 	%f76, [%rd10+16128];
	st.shared.f32 	[%r36+16708], %f76;
	ld.global.f32 	%f77, [%rd10+16352];
	st.shared.f32 	[%r36+16940], %f77;
	ld.global.f32 	%f78, [%rd10+16576];
	st.shared.f32 	[%r36+17172], %f78;
	ld.global.f32 	%f79, [%rd10+16800];
	st.shared.f32 	[%r36+17404], %f79;
	ld.global.f32 	%f80, [%rd10+17024];
	st.shared.f32 	[%r36+17636], %f80;
	ld.global.f32 	%f81, [%rd10+17248];
	st.shared.f32 	[%r36+17868], %f81;
	ld.global.f32 	%f82, [%rd10+17472];
	st.shared.f32 	[%r36+18100], %f82;
	ld.global.f32 	%f83, [%rd10+17696];
	st.shared.f32 	[%r36+18332], %f83;
	ld.global.f32 	%f84, [%rd10+17920];
	st.shared.f32 	[%r36+18564], %f84;
	ld.global.f32 	%f85, [%rd10+18144];
	st.shared.f32 	[%r36+18796], %f85;
	ld.global.f32 	%f86, [%rd10+18368];
	st.shared.f32 	[%r36+19028], %f86;
	ld.global.f32 	%f87, [%rd10+18592];
	st.shared.f32 	[%r36+19260], %f87;
	ld.global.f32 	%f88, [%rd10+18816];
	st.shared.f32 	[%r36+19492], %f88;
	ld.global.f32 	%f89, [%rd10+19040];
	st.shared.f32 	[%r36+19724], %f89;
	ld.global.f32 	%f90, [%rd10+19264];
	st.shared.f32 	[%r36+19956], %f90;
	ld.global.f32 	%f91, [%rd10+19488];
	st.shared.f32 	[%r36+20188], %f91;
	ld.global.f32 	%f92, [%rd10+19712];
	st.shared.f32 	[%r36+20420], %f92;
	ld.global.f32 	%f93, [%rd10+19936];
	st.shared.f32 	[%r36+20652], %f93;
	ld.global.f32 	%f94, [%rd10+20160];
	st.shared.f32 	[%r36+20884], %f94;
	ld.global.f32 	%f95, [%rd10+20384];
	st.shared.f32 	[%r36+21116], %f95;
	ld.global.f32 	%f96, [%rd10+20608];
	st.shared.f32 	[%r36+21348], %f96;
	ld.global.f32 	%f97, [%rd10+20832];
	st.shared.f32 	[%r36+21580], %f97;
	ld.global.f32 	%f98, [%rd10+21056];
	st.shared.f32 	[%r36+21812], %f98;
	ld.global.f32 	%f99, [%rd10+21280];
	st.shared.f32 	[%r36+22044], %f99;
	ld.global.f32 	%f100, [%rd10+21504];
	st.shared.f32 	[%r36+22276], %f100;
	ld.global.f32 	%f101, [%rd10+21728];
	st.shared.f32 	[%r36+22508], %f101;
	ld.global.f32 	%f102, [%rd10+21952];
	st.shared.f32 	[%r36+22740], %f102;
	ld.global.f32 	%f103, [%rd10+22176];
	st.shared.f32 	[%r36+22972], %f103;
	ld.global.f32 	%f104, [%rd10+22400];
	st.shared.f32 	[%r36+23204], %f104;
	ld.global.f32 	%f105, [%rd10+22624];
	st.shared.f32 	[%r36+23436], %f105;
	ld.global.f32 	%f106, [%rd10+22848];
	st.shared.f32 	[%r36+23668], %f106;
	ld.global.f32 	%f107, [%rd10+23072];
	st.shared.f32 	[%r36+23900], %f107;
	ld.global.f32 	%f108, [%rd10+23296];
	st.shared.f32 	[%r36+24132], %f108;
	ld.global.f32 	%f109, [%rd10+23520];
	st.shared.f32 	[%r36+24364], %f109;
	ld.global.f32 	%f110, [%rd10+23744];
	st.shared.f32 	[%r36+24596], %f110;
	ld.global.f32 	%f111, [%rd10+23968];
	st.shared.f32 	[%r36+24828], %f111;
	ld.global.f32 	%f112, [%rd10+24192];
	st.shared.f32 	[%r36+25060], %f112;
	ld.global.f32 	%f113, [%rd10+24416];
	st.shared.f32 	[%r36+25292], %f113;
	ld.global.f32 	%f114, [%rd10+24640];
	st.shared.f32 	[%r36+25524], %f114;
	ld.global.f32 	%f115, [%rd10+24864];
	st.shared.f32 	[%r36+25756], %f115;
	bar.sync 	0;
	div.u32 	%r37, %r3, %r11;
	mul.lo.s32 	%r38, %r37, %r11;
	sub.s32 	%r39, %r3, %r38;
	mad.lo.s32 	%r40, %r9, %r28, %r2;
	add.s32 	%r41, %r40, %r37;
	mul.lo.s32 	%r42, %r11, %r10;
	mad.lo.s32 	%r43, %r42, %r41, %r39;
	shl.b32 	%r44, %r39, 1;
	mad.lo.s32 	%r45, %r25, %r37, %r44;
	mul.lo.s32 	%r46, %r8, %r7;
	mul.lo.s32 	%r47, %r46, %r37;
	shl.b32 	%r48, %r45, 2;
	add.s32 	%r49, %r22, %r48;
	ld.shared.f32 	%f116, [%r49];
	shl.b32 	%r50, %r47, 2;
	mov.u32 	%r51, _ZZ28Filter3x3_Input56x56_Stride2PKfS0_PfiiiiiiiiiiiiiffE10filterData;
	add.s32 	%r52, %r51, %r50;
	ld.shared.f32 	%f117, [%r52+12];
	ld.shared.f32 	%f118, [%r49+4];
	ld.shared.f32 	%f119, [%r52+16];
	mul.f32 	%f120, %f118, %f119;
	fma.rn.f32 	%f121, %f116, %f117, %f120;
	ld.shared.f32 	%f122, [%r49+8];
	ld.shared.f32 	%f123, [%r52+20];
	fma.rn.f32 	%f124, %f122, %f123, %f121;
	shl.b32 	%r53, %r19, 2;
	add.s32 	%r54, %r49, %r53;
	ld.shared.f32 	%f125, [%r54];
	ld.shared.f32 	%f126, [%r52+24];
	fma.rn.f32 	%f127, %f125, %f126, %f124;
	ld.shared.f32 	%f128, [%r52];
	ld.shared.f32 	%f129, [%r54+4];
	ld.shared.f32 	%f130, [%r52+28];
	fma.rn.f32 	%f131, %f129, %f130, %f127;
	ld.shared.f32 	%f132, [%r52+4];
	mul.f32 	%f133, %f129, %f132;
	fma.rn.f32 	%f134, %f125, %f128, %f133;
	ld.shared.f32 	%f135, [%r54+8];
	ld.shared.f32 	%f136, [%r52+32];
	fma.rn.f32 	%f137, %f135, %f136, %f131;
	ld.shared.f32 	%f138, [%r52+8];
	fma.rn.f32 	%f139, %f135, %f138, %f134;
	fma.rn.f32 	%f140, %f1, %f137, %f2;
	mul.wide.s32 	%rd11, %r43, 4;
	add.s64 	%rd12, %rd8, %rd11;
	st.global.f32 	[%rd12], %f140;
	add.s32 	%r55, %r54, %r53;
	ld.shared.f32 	%f141, [%r55];
	fma.rn.f32 	%f142, %f141, %f117, %f139;
	ld.shared.f32 	%f143, [%r55+4];
	fma.rn.f32 	%f144, %f143, %f119, %f142;
	ld.shared.f32 	%f145, [%r55+8];
	fma.rn.f32 	%f146, %f145, %f123, %f144;
	add.s32 	%r56, %r55, %r53;
	ld.shared.f32 	%f147, [%r56];
	fma.rn.f32 	%f148, %f147, %f126, %f146;
	ld.shared.f32 	%f149, [%r56+4];
	fma.rn.f32 	%f150, %f149, %f130, %f148;
	mul.f32 	%f151, %f149, %f132;
	fma.rn.f32 	%f152, %f147, %f128, %f151;
	ld.shared.f32 	%f153, [%r56+8];
	fma.rn.f32 	%f154, %f153, %f136, %f150;
	fma.rn.f32 	%f155, %f153, %f138, %f152;
	fma.rn.f32 	%f156, %f1, %f154, %f2;
	mul.wide.s32 	%rd13, %r11, 4;
	add.s64 	%rd14, %rd12, %rd13;
	st.global.f32 	[%rd14], %f156;
	add.s32 	%r57, %r56, %r53;
	ld.shared.f32 	%f157, [%r57];
	fma.rn.f32 	%f158, %f157, %f117, %f155;
	ld.shared.f32 	%f159, [%r57+4];
	fma.rn.f32 	%f160, %f159, %f119, %f158;
	ld.shared.f32 	%f161, [%r57+8];
	fma.rn.f32 	%f162, %f161, %f123, %f160;
	add.s32 	%r58, %r57, %r53;
	ld.shared.f32 	%f163, [%r58];
	fma.rn.f32 	%f164, %f163, %f126, %f162;
	ld.shared.f32 	%f165, [%r58+4];
	fma.rn.f32 	%f166, %f165, %f130, %f164;
	mul.f32 	%f167, %f165, %f132;
	fma.rn.f32 	%f168, %f163, %f128, %f167;
	ld.shared.f32 	%f169, [%r58+8];
	fma.rn.f32 	%f170, %f169, %f136, %f166;
	fma.rn.f32 	%f171, %f169, %f138, %f168;
	fma.rn.f32 	%f172, %f1, %f170, %f2;
	add.s64 	%rd15, %rd14, %rd13;
	st.global.f32 	[%rd15], %f172;
	add.s32 	%r59, %r58, %r53;
	ld.shared.f32 	%f173, [%r59];
	fma.rn.f32 	%f174, %f173, %f117, %f171;
	ld.shared.f32 	%f175, [%r59+4];
	fma.rn.f32 	%f176, %f175, %f119, %f174;
	ld.shared.f32 	%f177, [%r59+8];
	fma.rn.f32 	%f178, %f177, %f123, %f176;
	add.s32 	%r60, %r59, %r53;
	ld.shared.f32 	%f179, [%r60];
	fma.rn.f32 	%f180, %f179, %f126, %f178;
	ld.shared.f32 	%f181, [%r60+4];
	fma.rn.f32 	%f182, %f181, %f130, %f180;
	mul.f32 	%f183, %f181, %f132;
	fma.rn.f32 	%f184, %f179, %f128, %f183;
	ld.shared.f32 	%f185, [%r60+8];
	fma.rn.f32 	%f186, %f185, %f136, %f182;
	fma.rn.f32 	%f187, %f185, %f138, %f184;
	fma.rn.f32 	%f188, %f1, %f186, %f2;
	add.s64 	%rd16, %rd15, %rd13;
	st.global.f32 	[%rd16], %f188;
	add.s32 	%r61, %r60, %r53;
	ld.shared.f32 	%f189, [%r61];
	fma.rn.f32 	%f190, %f189, %f117, %f187;
	ld.shared.f32 	%f191, [%r61+4];
	fma.rn.f32 	%f192, %f191, %f119, %f190;
	ld.shared.f32 	%f193, [%r61+8];
	fma.rn.f32 	%f194, %f193, %f123, %f192;
	add.s32 	%r62, %r61, %r53;
	ld.shared.f32 	%f195, [%r62];
	fma.rn.f32 	%f196, %f195, %f126, %f194;
	ld.shared.f32 	%f197, [%r62+4];
	fma.rn.f32 	%f198, %f197, %f130, %f196;
	mul.f32 	%f199, %f197, %f132;
	fma.rn.f32 	%f200, %f195, %f128, %f199;
	ld.shared.f32 	%f201, [%r62+8];
	fma.rn.f32 	%f202, %f201, %f136, %f198;
	fma.rn.f32 	%f203, %f201, %f138, %f200;
	fma.rn.f32 	%f204, %f1, %f202, %f2;
	add.s64 	%rd17, %rd16, %rd13;
	st.global.f32 	[%rd17], %f204;
	add.s32 	%r63, %r62, %r53;
	ld.shared.f32 	%f205, [%r63];
	fma.rn.f32 	%f206, %f205, %f117, %f203;
	ld.shared.f32 	%f207, [%r63+4];
	fma.rn.f32 	%f208, %f207, %f119, %f206;
	ld.shared.f32 	%f209, [%r63+8];
	fma.rn.f32 	%f210, %f209, %f123, %f208;
	add.s32 	%r64, %r63, %r53;
	ld.shared.f32 	%f211, [%r64];
	fma.rn.f32 	%f212, %f211, %f126, %f210;
	ld.shared.f32 	%f213, [%r64+4];
	fma.rn.f32 	%f214, %f213, %f130, %f212;
	mul.f32 	%f215, %f213, %f132;
	fma.rn.f32 	%f216, %f211, %f128, %f215;
	ld.shared.f32 	%f217, [%r64+8];
	fma.rn.f32 	%f218, %f217, %f136, %f214;
	fma.rn.f32 	%f219, %f217, %f138, %f216;
	fma.rn.f32 	%f220, %f1, %f218, %f2;
	add.s64 	%rd18, %rd17, %rd13;
	st.global.f32 	[%rd18], %f220;
	add.s32 	%r65, %r64, %r53;
	ld.shared.f32 	%f221, [%r65];
	fma.rn.f32 	%f222, %f221, %f117, %f219;
	ld.shared.f32 	%f223, [%r65+4];
	fma.rn.f32 	%f224, %f223, %f119, %f222;
	ld.shared.f32 	%f225, [%r65+8];
	fma.rn.f32 	%f226, %f225, %f123, %f224;
	add.s32 	%r66, %r65, %r53;
	ld.shared.f32 	%f227, [%r66];
	fma.rn.f32 	%f228, %f227, %f126, %f226;
	ld.shared.f32 	%f229, [%r66+4];
	fma.rn.f32 	%f230, %f229, %f130, %f228;
	mul.f32 	%f231, %f229, %f132;
	fma.rn.f32 	%f232, %f227, %f128, %f231;
	ld.shared.f32 	%f233, [%r66+8];
	fma.rn.f32 	%f234, %f233, %f136, %f230;
	fma.rn.f32 	%f235, %f233, %f138, %f232;
	fma.rn.f32 	%f236, %f1, %f234, %f2;
	add.s64 	%rd19, %rd18, %rd13;
	st.global.f32 	[%rd19], %f236;
	add.s32 	%r67, %r66, %r53;
	ld.shared.f32 	%f237, [%r67];
	fma.rn.f32 	%f238, %f237, %f117, %f235;
	ld.shared.f32 	%f239, [%r67+4];
	fma.rn.f32 	%f240, %f239, %f119, %f238;
	ld.shared.f32 	%f241, [%r67+8];
	fma.rn.f32 	%f242, %f241, %f123, %f240;
	add.s32 	%r68, %r67, %r53;
	ld.shared.f32 	%f243, [%r68];
	fma.rn.f32 	%f244, %f243, %f126, %f242;
	ld.shared.f32 	%f245, [%r68+4];
	fma.rn.f32 	%f246, %f245, %f130, %f244;
	mul.f32 	%f247, %f245, %f132;
	fma.rn.f32 	%f248, %f243, %f128, %f247;
	ld.shared.f32 	%f249, [%r68+8];
	fma.rn.f32 	%f250, %f249, %f136, %f246;
	fma.rn.f32 	%f251, %f249, %f138, %f248;
	fma.rn.f32 	%f252, %f1, %f250, %f2;
	add.s64 	%rd20, %rd19, %rd13;
	st.global.f32 	[%rd20], %f252;
	add.s32 	%r69, %r68, %r53;
	ld.shared.f32 	%f253, [%r69];
	fma.rn.f32 	%f254, %f253, %f117, %f251;
	ld.shared.f32 	%f255, [%r69+4];
	fma.rn.f32 	%f256, %f255, %f119, %f254;
	ld.shared.f32 	%f257, [%r69+8];
	fma.rn.f32 	%f258, %f257, %f123, %f256;
	add.s32 	%r70, %r69, %r53;
	ld.shared.f32 	%f259, [%r70];
	fma.rn.f32 	%f260, %f259, %f126, %f258;
	ld.shared.f32 	%f261, [%r70+4];
	fma.rn.f32 	%f262, %f261, %f130, %f260;
	mul.f32 	%f263, %f261, %f132;
	fma.rn.f32 	%f264, %f259, %f128, %f263;
	ld.shared.f32 	%f265, [%r70+8];
	fma.rn.f32 	%f266, %f265, %f136, %f262;
	fma.rn.f32 	%f267, %f265, %f138, %f264;
	fma.rn.f32 	%f268, %f1, %f266, %f2;
	add.s64 	%rd21, %rd20, %rd13;
	st.global.f32 	[%rd21], %f268;
	add.s32 	%r71, %r70, %r53;
	ld.shared.f32 	%f269, [%r71];
	fma.rn.f32 	%f270, %f269, %f117, %f267;
	ld.shared.f32 	%f271, [%r71+4];
	fma.rn.f32 	%f272, %f271, %f119, %f270;
	ld.shared.f32 	%f273, [%r71+8];
	fma.rn.f32 	%f274, %f273, %f123, %f272;
	add.s32 	%r72, %r71, %r53;
	ld.shared.f32 	%f275, [%r72];
	fma.rn.f32 	%f276, %f275, %f126, %f274;
	ld.shared.f32 	%f277, [%r72+4];
	fma.rn.f32 	%f278, %f277, %f130, %f276;
	mul.f32 	%f279, %f277, %f132;
	fma.rn.f32 	%f280, %f275, %f128, %f279;
	ld.shared.f32 	%f281, [%r72+8];
	fma.rn.f32 	%f282, %f281, %f136, %f278;
	fma.rn.f32 	%f283, %f281, %f138, %f280;
	fma.rn.f32 	%f284, %f1, %f282, %f2;
	add.s64 	%rd22, %rd21, %rd13;
	st.global.f32 	[%rd22], %f284;
	add.s32 	%r73, %r72, %r53;
	ld.shared.f32 	%f285, [%r73];
	fma.rn.f32 	%f286, %f285, %f117, %f283;
	ld.shared.f32 	%f287, [%r73+4];
	fma.rn.f32 	%f288, %f287, %f119, %f286;
	ld.shared.f32 	%f289, [%r73+8];
	fma.rn.f32 	%f290, %f289, %f123, %f288;
	add.s32 	%r74, %r73, %r53;
	ld.shared.f32 	%f291, [%r74];
	fma.rn.f32 	%f292, %f291, %f126, %f290;
	ld.shared.f32 	%f293, [%r74+4];
	fma.rn.f32 	%f294, %f293, %f130, %f292;
	mul.f32 	%f295, %f293, %f132;
	fma.rn.f32 	%f296, %f291, %f128, %f295;
	ld.shared.f32 	%f297, [%r74+8];
	fma.rn.f32 	%f298, %f297, %f136, %f294;
	fma.rn.f32 	%f299, %f297, %f138, %f296;
	fma.rn.f32 	%f300, %f1, %f298, %f2;
	add.s64 	%rd23, %rd22, %rd13;
	st.global.f32 	[%rd23], %f300;
	add.s32 	%r75, %r74, %r53;
	ld.shared.f32 	%f301, [%r75];
	fma.rn.f32 	%f302, %f301, %f117, %f299;
	ld.shared.f32 	%f303, [%r75+4];
	fma.rn.f32 	%f304, %f303, %f119, %f302;
	ld.shared.f32 	%f305, [%r75+8];
	fma.rn.f32 	%f306, %f305, %f123, %f304;
	add.s32 	%r76, %r75, %r53;
	ld.shared.f32 	%f307, [%r76];
	fma.rn.f32 	%f308, %f307, %f126, %f306;
	ld.shared.f32 	%f309, [%r76+4];
	fma.rn.f32 	%f310, %f309, %f130, %f308;
	mul.f32 	%f311, %f309, %f132;
	fma.rn.f32 	%f312, %f307, %f128, %f311;
	ld.shared.f32 	%f313, [%r76+8];
	fma.rn.f32 	%f314, %f313, %f136, %f310;
	fma.rn.f32 	%f315, %f313, %f138, %f312;
	fma.rn.f32 	%f316, %f1, %f314, %f2;
	add.s64 	%rd24, %rd23, %rd13;
	st.global.f32 	[%rd24], %f316;
	add.s32 	%r77, %r76, %r53;
	ld.shared.f32 	%f317, [%r77];
	fma.rn.f32 	%f318, %f317, %f117, %f315;
	ld.shared.f32 	%f319, [%r77+4];
	fma.rn.f32 	%f320, %f319, %f119, %f318;
	ld.shared.f32 	%f321, [%r77+8];
	fma.rn.f32 	%f322, %f321, %f123, %f320;
	add.s32 	%r78, %r77, %r53;
	ld.shared.f32 	%f323, [%r78];
	fma.rn.f32 	%f324, %f323, %f126, %f322;
	ld.shared.f32 	%f325, [%r78+4];
	fma.rn.f32 	%f326, %f325, %f130, %f324;
	mul.f32 	%f327, %f325, %f132;
	fma.rn.f32 	%f328, %f323, %f128, %f327;
	ld.shared.f32 	%f329, [%r78+8];
	fma.rn.f32 	%f330, %f329, %f136, %f326;
	fma.rn.f32 	%f331, %f329, %f138, %f328;
	fma.rn.f32 	%f332, %f1, %f330, %f2;
	add.s64 	%rd25, %rd24, %rd13;
	st.global.f32 	[%rd25], %f332;
	add.s32 	%r79, %r78, %r53;
	ld.shared.f32 	%f333, [%r79];
	fma.rn.f32 	%f334, %f333, %f117, %f331;
	ld.shared.f32 	%f335, [%r79+4];
	fma.rn.f32 	%f336, %f335, %f119, %f334;
	ld.shared.f32 	%f337, [%r79+8];
	fma.rn.f32 	%f338, %f337, %f123, %f336;
	add.s32 	%r80, %r79, %r53;
	ld.shared.f32 	%f339, [%r80];
	fma.rn.f32 	%f340, %f339, %f126, %f338;
	ld.shared.f32 	%f341, [%r80+4];
	fma.rn.f32 	%f342, %f341, %f130, %f340;
	mul.f32 	%f343, %f341, %f132;
	fma.rn.f32 	%f344, %f339, %f128, %f343;
	ld.shared.f32 	%f345, [%r80+8];
	fma.rn.f32 	%f346, %f345, %f136, %f342;
	fma.rn.f32 	%f347, %f345, %f138, %f344;
	fma.rn.f32 	%f348, %f1, %f346, %f2;
	add.s64 	%rd26, %rd25, %rd13;
	st.global.f32 	[%rd26], %f348;
	add.s32 	%r81, %r80, %r53;
	ld.shared.f32 	%f349, [%r81];
	fma.rn.f32 	%f350, %f349, %f117, %f347;
	ld.shared.f32 	%f351, [%r81+4];
	fma.rn.f32 	%f352, %f351, %f119, %f350;
	ld.shared.f32 	%f353, [%r81+8];
	fma.rn.f32 	%f354, %f353, %f123, %f352;
	add.s32 	%r82, %r81, %r53;
	ld.shared.f32 	%f355, [%r82];
	fma.rn.f32 	%f356, %f355, %f126, %f354;
	ld.shared.f32 	%f357, [%r82+4];
	fma.rn.f32 	%f358, %f357, %f130, %f356;
	mul.f32 	%f359, %f357, %f132;
	fma.rn.f32 	%f360, %f355, %f128, %f359;
	ld.shared.f32 	%f361, [%r82+8];
	fma.rn.f32 	%f362, %f361, %f136, %f358;
	fma.rn.f32 	%f363, %f361, %f138, %f360;
	fma.rn.f32 	%f364, %f1, %f362, %f2;
	add.s64 	%rd27, %rd26, %rd13;
	st.global.f32 	[%rd27], %f364;
	add.s32 	%r83, %r82, %r53;
	ld.shared.f32 	%f365, [%r83];
	fma.rn.f32 	%f366, %f365, %f117, %f363;
	ld.shared.f32 	%f367, [%r83+4];
	fma.rn.f32 	%f368, %f367, %f119, %f366;
	ld.shared.f32 	%f369, [%r83+8];
	fma.rn.f32 	%f370, %f369, %f123, %f368;
	add.s32 	%r84, %r83, %r53;
	ld.shared.f32 	%f371, [%r84];
	fma.rn.f32 	%f372, %f371, %f126, %f370;
	ld.shared.f32 	%f373, [%r84+4];
	fma.rn.f32 	%f374, %f373, %f130, %f372;
	mul.f32 	%f375, %f373, %f132;
	fma.rn.f32 	%f376, %f371, %f128, %f375;
	ld.shared.f32 	%f377, [%r84+8];
	fma.rn.f32 	%f378, %f377, %f136, %f374;
	fma.rn.f32 	%f379, %f377, %f138, %f376;
	fma.rn.f32 	%f380, %f1, %f378, %f2;
	add.s64 	%rd28, %rd27, %rd13;
	st.global.f32 	[%rd28], %f380;
	add.s32 	%r85, %r84, %r53;
	ld.shared.f32 	%f381, [%r85];
	fma.rn.f32 	%f382, %f381, %f117, %f379;
	ld.shared.f32 	%f383, [%r85+4];
	fma.rn.f32 	%f384, %f383, %f119, %f382;
	ld.shared.f32 	%f385, [%r85+8];
	fma.rn.f32 	%f386, %f385, %f123, %f384;
	add.s32 	%r86, %r85, %r53;
	ld.shared.f32 	%f387, [%r86];
	fma.rn.f32 	%f388, %f387, %f126, %f386;
	ld.shared.f32 	%f389, [%r86+4];
	fma.rn.f32 	%f390, %f389, %f130, %f388;
	mul.f32 	%f391, %f389, %f132;
	fma.rn.f32 	%f392, %f387, %f128, %f391;
	ld.shared.f32 	%f393, [%r86+8];
	fma.rn.f32 	%f394, %f393, %f136, %f390;
	fma.rn.f32 	%f395, %f393, %f138, %f392;
	fma.rn.f32 	%f396, %f1, %f394, %f2;
	add.s64 	%rd29, %rd28, %rd13;
	st.global.f32 	[%rd29], %f396;
	add.s32 	%r87, %r86, %r53;
	ld.shared.f32 	%f397, [%r87];
	fma.rn.f32 	%f398, %f397, %f117, %f395;
	ld.shared.f32 	%f399, [%r87+4];
	fma.rn.f32 	%f400, %f399, %f119, %f398;
	ld.shared.f32 	%f401, [%r87+8];
	fma.rn.f32 	%f402, %f401, %f123, %f400;
	add.s32 	%r88, %r87, %r53;
	ld.shared.f32 	%f403, [%r88];
	fma.rn.f32 	%f404, %f403, %f126, %f402;
	ld.shared.f32 	%f405, [%r88+4];
	fma.rn.f32 	%f406, %f405, %f130, %f404;
	mul.f32 	%f407, %f405, %f132;
	fma.rn.f32 	%f408, %f403, %f128, %f407;
	ld.shared.f32 	%f409, [%r88+8];
	fma.rn.f32 	%f410, %f409, %f136, %f406;
	fma.rn.f32 	%f411, %f409, %f138, %f408;
	fma.rn.f32 	%f412, %f1, %f410, %f2;
	add.s64 	%rd30, %rd29, %rd13;
	st.global.f32 	[%rd30], %f412;
	add.s32 	%r89, %r88, %r53;
	ld.shared.f32 	%f413, [%r89];
	fma.rn.f32 	%f414, %f413, %f117, %f411;
	ld.shared.f32 	%f415, [%r89+4];
	fma.rn.f32 	%f416, %f415, %f119, %f414;
	ld.shared.f32 	%f417, [%r89+8];
	fma.rn.f32 	%f418, %f417, %f123, %f416;
	add.s32 	%r90, %r89, %r53;
	ld.shared.f32 	%f419, [%r90];
	fma.rn.f32 	%f420, %f419, %f126, %f418;
	ld.shared.f32 	%f421, [%r90+4];
	fma.rn.f32 	%f422, %f421, %f130, %f420;
	mul.f32 	%f423, %f421, %f132;
	fma.rn.f32 	%f424, %f419, %f128, %f423;
	ld.shared.f32 	%f425, [%r90+8];
	fma.rn.f32 	%f426, %f425, %f136, %f422;
	fma.rn.f32 	%f427, %f425, %f138, %f424;
	fma.rn.f32 	%f428, %f1, %f426, %f2;
	add.s64 	%rd31, %rd30, %rd13;
	st.global.f32 	[%rd31], %f428;
	add.s32 	%r91, %r90, %r53;
	ld.shared.f32 	%f429, [%r91];
	fma.rn.f32 	%f430, %f429, %f117, %f427;
	ld.shared.f32 	%f431, [%r91+4];
	fma.rn.f32 	%f432, %f431, %f119, %f430;
	ld.shared.f32 	%f433, [%r91+8];
	fma.rn.f32 	%f434, %f433, %f123, %f432;
	add.s32 	%r92, %r91, %r53;
	ld.shared.f32 	%f435, [%r92];
	fma.rn.f32 	%f436, %f435, %f126, %f434;
	ld.shared.f32 	%f437, [%r92+4];
	fma.rn.f32 	%f438, %f437, %f130, %f436;
	mul.f32 	%f439, %f437, %f132;
	fma.rn.f32 	%f440, %f435, %f128, %f439;
	ld.shared.f32 	%f441, [%r92+8];
	fma.rn.f32 	%f442, %f441, %f136, %f438;
	fma.rn.f32 	%f443, %f441, %f138, %f440;
	fma.rn.f32 	%f444, %f1, %f442, %f2;
	add.s64 	%rd32, %rd31, %rd13;
	st.global.f32 	[%rd32], %f444;
	add.s32 	%r93, %r92, %r53;
	ld.shared.f32 	%f445, [%r93];
	fma.rn.f32 	%f446, %f445, %f117, %f443;
	ld.shared.f32 	%f447, [%r93+4];
	fma.rn.f32 	%f448, %f447, %f119, %f446;
	ld.shared.f32 	%f449, [%r93+8];
	fma.rn.f32 	%f450, %f449, %f123, %f448;
	add.s32 	%r94, %r93, %r53;
	ld.shared.f32 	%f451, [%r94];
	fma.rn.f32 	%f452, %f451, %f126, %f450;
	ld.shared.f32 	%f453, [%r94+4];
	fma.rn.f32 	%f454, %f453, %f130, %f452;
	mul.f32 	%f455, %f453, %f132;
	fma.rn.f32 	%f456, %f451, %f128, %f455;
	ld.shared.f32 	%f457, [%r94+8];
	fma.rn.f32 	%f458, %f457, %f136, %f454;
	fma.rn.f32 	%f459, %f457, %f138, %f456;
	fma.rn.f32 	%f460, %f1, %f458, %f2;
	add.s64 	%rd33, %rd32, %rd13;
	st.global.f32 	[%rd33], %f460;
	add.s32 	%r95, %r94, %r53;
	ld.shared.f32 	%f461, [%r95];
	fma.rn.f32 	%f462, %f461, %f117, %f459;
	ld.shared.f32 	%f463, [%r95+4];
	fma.rn.f32 	%f464, %f463, %f119, %f462;
	ld.shared.f32 	%f465, [%r95+8];
	fma.rn.f32 	%f466, %f465, %f123, %f464;
	add.s32 	%r96, %r95, %r53;
	ld.shared.f32 	%f467, [%r96];
	fma.rn.f32 	%f468, %f467, %f126, %f466;
	ld.shared.f32 	%f469, [%r96+4];
	fma.rn.f32 	%f470, %f469, %f130, %f468;
	mul.f32 	%f471, %f469, %f132;
	fma.rn.f32 	%f472, %f467, %f128, %f471;
	ld.shared.f32 	%f473, [%r96+8];
	fma.rn.f32 	%f474, %f473, %f136, %f470;
	fma.rn.f32 	%f475, %f473, %f138, %f472;
	fma.rn.f32 	%f476, %f1, %f474, %f2;
	add.s64 	%rd34, %rd33, %rd13;
	st.global.f32 	[%rd34], %f476;
	add.s32 	%r97, %r96, %r53;
	ld.shared.f32 	%f477, [%r97];
	fma.rn.f32 	%f478, %f477, %f117, %f475;
	ld.shared.f32 	%f479, [%r97+4];
	fma.rn.f32 	%f480, %f479, %f119, %f478;
	ld.shared.f32 	%f481, [%r97+8];
	fma.rn.f32 	%f482, %f481, %f123, %f480;
	add.s32 	%r98, %r97, %r53;
	ld.shared.f32 	%f483, [%r98];
	fma.rn.f32 	%f484, %f483, %f126, %f482;
	ld.shared.f32 	%f485, [%r98+4];
	fma.rn.f32 	%f486, %f485, %f130, %f484;
	mul.f32 	%f487, %f485, %f132;
	fma.rn.f32 	%f488, %f483, %f128, %f487;
	ld.shared.f32 	%f489, [%r98+8];
	fma.rn.f32 	%f490, %f489, %f136, %f486;
	fma.rn.f32 	%f491, %f489, %f138, %f488;
	fma.rn.f32 	%f492, %f1, %f490, %f2;
	add.s64 	%rd35, %rd34, %rd13;
	st.global.f32 	[%rd35], %f492;
	add.s32 	%r99, %r98, %r53;
	ld.shared.f32 	%f493, [%r99];
	fma.rn.f32 	%f494, %f493, %f117, %f491;
	ld.shared.f32 	%f495, [%r99+4];
	fma.rn.f32 	%f496, %f495, %f119, %f494;
	ld.shared.f32 	%f497, [%r99+8];
	fma.rn.f32 	%f498, %f497, %f123, %f496;
	add.s32 	%r100, %r99, %r53;
	ld.shared.f32 	%f499, [%r100];
	fma.rn.f32 	%f500, %f499, %f126, %f498;
	ld.shared.f32 	%f501, [%r100+4];
	fma.rn.f32 	%f502, %f501, %f130, %f500;
	mul.f32 	%f503, %f501, %f132;
	fma.rn.f32 	%f504, %f499, %f128, %f503;
	ld.shared.f32 	%f505, [%r100+8];
	fma.rn.f32 	%f506, %f505, %f136, %f502;
	fma.rn.f32 	%f507, %f505, %f138, %f504;
	fma.rn.f32 	%f508, %f1, %f506, %f2;
	add.s64 	%rd36, %rd35, %rd13;
	st.global.f32 	[%rd36], %f508;
	add.s32 	%r101, %r100, %r53;
	ld.shared.f32 	%f509, [%r101];
	fma.rn.f32 	%f510, %f509, %f117, %f507;
	ld.shared.f32 	%f511, [%r101+4];
	fma.rn.f32 	%f512, %f511, %f119, %f510;
	ld.shared.f32 	%f513, [%r101+8];
	fma.rn.f32 	%f514, %f513, %f123, %f512;
	add.s32 	%r102, %r101, %r53;
	ld.shared.f32 	%f515, [%r102];
	fma.rn.f32 	%f516, %f515, %f126, %f514;
	ld.shared.f32 	%f517, [%r102+4];
	fma.rn.f32 	%f518, %f517, %f130, %f516;
	mul.f32 	%f519, %f517, %f132;
	fma.rn.f32 	%f520, %f515, %f128, %f519;
	ld.shared.f32 	%f521, [%r102+8];
	fma.rn.f32 	%f522, %f521, %f136, %f518;
	fma.rn.f32 	%f523, %f521, %f138, %f520;
	fma.rn.f32 	%f524, %f1, %f522, %f2;
	add.s64 	%rd37, %rd36, %rd13;
	st.global.f32 	[%rd37], %f524;
	add.s32 	%r103, %r102, %r53;
	ld.shared.f32 	%f525, [%r103];
	fma.rn.f32 	%f526, %f525, %f117, %f523;
	ld.shared.f32 	%f527, [%r103+4];
	fma.rn.f32 	%f528, %f527, %f119, %f526;
	ld.shared.f32 	%f529, [%r103+8];
	fma.rn.f32 	%f530, %f529, %f123, %f528;
	add.s32 	%r104, %r103, %r53;
	ld.shared.f32 	%f531, [%r104];
	fma.rn.f32 	%f532, %f531, %f126, %f530;
	ld.shared.f32 	%f533, [%r104+4];
	fma.rn.f32 	%f534, %f533, %f130, %f532;
	mul.f32 	%f535, %f533, %f132;
	fma.rn.f32 	%f536, %f531, %f128, %f535;
	ld.shared.f32 	%f537, [%r104+8];
	fma.rn.f32 	%f538, %f537, %f136, %f534;
	fma.rn.f32 	%f539, %f537, %f138, %f536;
	fma.rn.f32 	%f540, %f1, %f538, %f2;
	add.s64 	%rd38, %rd37, %rd13;
	st.global.f32 	[%rd38], %f540;
	add.s32 	%r105, %r104, %r53;
	ld.shared.f32 	%f541, [%r105];
	fma.rn.f32 	%f542, %f541, %f117, %f539;
	ld.shared.f32 	%f543, [%r105+4];
	fma.rn.f32 	%f544, %f543, %f119, %f542;
	ld.shared.f32 	%f545, [%r105+8];
	fma.rn.f32 	%f546, %f545, %f123, %f544;
	add.s32 	%r106, %r105, %r53;
	ld.shared.f32 	%f547, [%r106];
	fma.rn.f32 	%f548, %f547, %f126, %f546;
	ld.shared.f32 	%f549, [%r106+4];
	fma.rn.f32 	%f550, %f549, %f130, %f548;
	mul.f32 	%f551, %f549, %f132;
	fma.rn.f32 	%f552, %f547, %f128, %f551;
	ld.shared.f32 	%f553, [%r106+8];
	fma.rn.f32 	%f554, %f553, %f136, %f550;
	fma.rn.f32 	%f555, %f553, %f138, %f552;
	fma.rn.f32 	%f556, %f1, %f554, %f2;
	add.s64 	%rd39, %rd38, %rd13;
	st.global.f32 	[%rd39], %f556;
	add.s32 	%r107, %r106, %r53;
	ld.shared.f32 	%f557, [%r107];
	fma.rn.f32 	%f558, %f557, %f117, %f555;
	ld.shared.f32 	%f559, [%r107+4];
	fma.rn.f32 	%f560, %f559, %f119, %f558;
	ld.shared.f32 	%f561, [%r107+8];
	fma.rn.f32 	%f562, %f561, %f123, %f560;
	add.s32 	%r108, %r107, %r53;
	ld.shared.f32 	%f563, [%r108];
	fma.rn.f32 	%f564, %f563, %f126, %f562;
	ld.shared.f32 	%f565, [%r108+4];
	fma.rn.f32 	%f566, %f565, %f130, %f564;
	ld.shared.f32 	%f567, [%r108+8];
	fma.rn.f32 	%f568, %f567, %f136, %f566;
	fma.rn.f32 	%f569, %f1, %f568, %f2;
	add.s64 	%rd40, %rd39, %rd13;
	st.global.f32 	[%rd40], %f569;
	ret;

}
	// .globl	_Z28Filter5x5_Input56x56_Stride2PKfS0_Pfiiiiiiiiiiiiiff
.visible .entry _Z28Filter5x5_Input56x56_Stride2PKfS0_Pfiiiiiiiiiiiiiff(
	.param .u64 .ptr .align 1 _Z28Filter5x5_Input56x56_Stride2PKfS0_Pfiiiiiiiiiiiiiff_param_0,
	.param .u64 .ptr .align 1 _Z28Filter5x5_Input56x56_Stride2PKfS0_Pfiiiiiiiiiiiiiff_param_1,
	.param .u64 .ptr .align 1 _Z28Filter5x5_Input56x56_Stride2PKfS0_Pfiiiiiiiiiiiiiff_param_2,
	.param .u32 _Z28Filter5x5_Input56x56_Stride2PKfS0_Pfiiiiiiiiiiiiiff_param_3,
	.param .u32 _Z28Filter5x5_Input56x56_Stride2PKfS0_Pfiiiiiiiiiiiiiff_param_4,
	.param .u32 _Z28Filter5x5_Input56x56_Stride2PKfS0_Pfiiiiiiiiiiiiiff_param_5,
	.param .u32 _Z28Filter5x5_Input56x56_Stride2PKfS0_Pfiiiiiiiiiiiiiff_param_6,
	.param .u32 _Z28Filter5x5_Input56x56_Stride2PKfS0_Pfiiiiiiiiiiiiiff_param_7,
	.param .u32 _Z28Filter5x5_Input56x56_Stride2PKfS0_Pfiiiiiiiiiiiiiff_param_8,
	.param .u32 _Z28Filter5x5_Input56x56_Stride2PKfS0_Pfiiiiiiiiiiiiiff_param_9,
	.param .u32 _Z28Filter5x5_Input56x56_Stride2PKfS0_Pfiiiiiiiiiiiiiff_param_10,
	.param .u32 _Z28Filter5x5_Input56x56_Stride2PKfS0_Pfiiiiiiiiiiiiiff_param_11,
	.param .u32 _Z28Filter5x5_Input56x56_Stride2PKfS0_Pfiiiiiiiiiiiiiff_param_12,
	.param .u32 _Z28Filter5x5_Input56x56_Stride2PKfS0_Pfiiiiiiiiiiiiiff_param_13,
	.param .u32 _Z28Filter5x5_Input56x56_Stride2PKfS0_Pfiiiiiiiiiiiiiff_param_14,
	.param .u32 _Z28Filter5x5_Input56x56_Stride2PKfS0_Pfiiiiiiiiiiiiiff_param_15,
	.param .f32 _Z28Filter5x5_Input56x56_Stride2PKfS0_Pfiiiiiiiiiiiiiff_param_16,
	.param .f32 _Z28Filter5x5_Input56x56_Stride2PKfS0_Pfiiiiiiiiiiiiiff_param_17
)
{
	.reg .pred 	%p<2>;
	.reg .b32 	%r<111>;
	.reg .b32 	%f<1134>;
	.reg .b64 	%rd<43>;
	// demoted variable
	.shared .align 4 .b8 _ZZ28Filter5x5_Input56x56_Stride2PKfS0_PfiiiiiiiiiiiiiffE10filterData[200];
	// demoted variable
	.shared .align 4 .b8 _ZZ28Filter5x5_Input56x56_Stride2PKfS0_PfiiiiiiiiiiiiiffE9inputData[26880];
	ld.param.u64 	%rd2, [_Z28Filter5x5_Input56x56_Stride2PKfS0_Pfiiiiiiiiiiiiiff_param_1];
	ld.param.u32 	%r4, [_Z28Filter5x5_Input56x56_Stride2PKfS0_Pfiiiiiiiiiiiiiff_param_4];
	ld.param.u32 	%r5, [_Z28Filter5x5_Input56x56_Stride2PKfS0_Pfiiiiiiiiiiiiiff_param_5];
	ld.param.u32 	%r6, [_Z28Filter5x5_Input56x56_Stride2PKfS0_Pfiiiiiiiiiiiiiff_param_6];
	ld.param.u32 	%r7, [_Z28Filter5x5_Input56x56_Stride2PKfS0_Pfiiiiiiiiiiiiiff_param_8];
	ld.param.u32 	%r8, [_Z28Filter5x5_Input56x56_Stride2PKfS0_Pfiiiiiiiiiiiiiff_param_9];
	ld.param.u32 	%r9, [_Z28Filter5x5_Input56x56_Stride2PKfS0_Pfiiiiiiiiiiiiiff_param_11];
	ld.param.u32 	%r10, [_Z28Filter5x5_Input56x56_Stride2PKfS0_Pfiiiiiiiiiiiiiff_param_12];
	ld.param.u32 	%r11, [_Z28Filter5x5_Input56x56_Stride2PKfS0_Pfiiiiiiiiiiiiiff_param_13];
	ld.param.u32 	%r12, [_Z28Filter5x5_Input56x56_Stride2PKfS0_Pfiiiiiiiiiiiiiff_param_14];
	ld.param.f32 	%f1, [_Z28Filter5x5_Input56x56_Stride2PKfS0_Pfiiiiiiiiiiiiiff_param_16];
	ld.param.f32 	%f2, [_Z28Filter5x5_Input56x56_Stride2PKfS0_Pfiiiiiiiiiiiiiff_param_17];
	shl.b32 	%r1, %r12, 1;
	mov.u32 	%r13, %ctaid.y;
	shl.b32 	%r2, %r13, 1;
	mov.u32 	%r3, %tid.x;
	setp.gt.u32 	%p1, %r3, 49;
	@%p1 bra 	$L__BB12_2;
	cvta.to.global.u64 	%rd4, %rd2;
	mul.lo.s32 	%r14, %r7, %r2;
	mad.lo.s32 	%r15, %r14, %r8, %r3;
	mul.wide.s32 	%rd5, %r15, 4;
	add.s64 	%rd6, %rd4, %rd5;
	ld.global.f32 	%f3, [%rd6];
	shl.b32 	%r16, %r3, 2;
	mov.u32 	%r17, _ZZ28Filter5x5_Input56x56_Stride2PKfS0_PfiiiiiiiiiiiiiffE10filterData;
	add.s32 	%r18, %r17, %r16;
	st.shared.f32 	[%r18], %f3;
$L__BB12_2:
	ld.param.u64 	%rd42, [_Z28Filter5x5_Input56x56_Stride2PKfS0_Pfiiiiiiiiiiiiiff_param_2];
	ld.param.u64 	%rd41, [_Z28Filter5x5_Input56x56_Stride2PKfS0_Pfiiiiiiiiiiiiiff_param_0];
	add.s32 	%r19, %r1, %r6;
	cvta.to.global.u64 	%rd7, %rd41;
	mul.lo.s32 	%r20, %r19, %r3;
	shl.b32 	%r21, %r20, 2;
	mov.u32 	%r22, _ZZ28Filter5x5_Input56x56_Stride2PKfS0_PfiiiiiiiiiiiiiffE9inputData;
	add.s32 	%r23, %r22, %r21;
	mov.b32 	%r24, 0;
	st.shared.u32 	[%r23], %r24;
	st.shared.u32 	[%r23+4], %r24;
	shl.b32 	%r25, %r19, 2;
	add.s32 	%r26, %r23, %r25;
	st.shared.u32 	[%r26+-8], %r24;
	st.shared.u32 	[%r26+-4], %r24;
	mul.lo.s32 	%r27, %r19, %r5;
	shl.b32 	%r28, %r27, 2;
	add.s32 	%r29, %r23, %r28;
	st.shared.u32 	[%r29], %r24;
	st.shared.u32 	[%r29+4], %r24;
	add.s32 	%r30, %r29, %r25;
	st.shared.u32 	[%r30+-8], %r24;
	st.shared.u32 	[%r30+-4], %r24;
	bar.sync 	0;
	mov.u32 	%r31, %ctaid.x;
	div.u32 	%r32, %r3, %r6;
	shl.b32 	%r33, %r32, 2;
	mad.lo.s32 	%r34, %r4, %r31, %r2;
	mul.lo.s32 	%r35, %r6, %r5;
	mad.lo.s32 	%r36, %r35, %r34, %r3;
	add.s32 	%r37, %r3, %r33;
	mul.wide.s32 	%rd8, %r36, 4;
	add.s64 	%rd9, %rd7, %rd8;
	ld.global.f32 	%f4, [%rd9];
	shl.b32 	%r38, %r37, 2;
	add.s32 	%r39, %r22, %r38;
	st.shared.f32 	[%r39+8], %f4;
	ld.global.f32 	%f5, [%rd9+224];
	st.shared.f32 	[%r39+248], %f5;
	ld.global.f32 	%f6, [%rd9+448];
	st.shared.f32 	[%r39+488], %f6;
	ld.global.f32 	%f7, [%rd9+672];
	st.shared.f32 	[%r39+728], %f7;
	ld.global.f32 	%f8, [%rd9+896];
	st.shared.f32 	[%r39+968], %f8;
	ld.global.f32 	%f9, [%rd9+1120];
	st.shared.f32 	[%r39+1208], %f9;
	ld.global.f32 	%f10, [%rd9+1344];
	st.shared.f32 	[%r39+1448], %f10;
	ld.global.f32 	%f11, [%rd9+1568];
	st.shared.f32 	[%r39+1688], %f11;
	ld.global.f32 	%f12, [%rd9+1792];
	st.shared.f32 	[%r39+1928], %f12;
	ld.global.f32 	%f13, [%rd9+2016];
	st.shared.f32 	[%r39+2168], %f13;
	ld.global.f32 	%f14, [%rd9+2240];
	st.shared.f32 	[%r39+2408], %f14;
	ld.global.f32 	%f15, [%rd9+2464];
	st.shared.f32 	[%r39+2648], %f15;
	ld.global.f32 	%f16, [%rd9+2688];
	st.shared.f32 	[%r39+2888], %f16;
	ld.global.f32 	%f17, [%rd9+2912];
	st.shared.f32 	[%r39+3128], %f17;
	ld.global.f32 	%f18, [%rd9+3136];
	st.shared.f32 	[%r39+3368], %f18;
	ld.global.f32 	%f19, [%rd9+3360];
	st.shared.f32 	[%r39+3608], %f19;
	ld.global.f32 	%f20, [%rd9+3584];
	st.shared.f32 	[%r39+3848], %f20;
	ld.global.f32 	%f21, [%rd9+3808];
	st.shared.f32 	[%r39+4088], %f21;
	ld.global.f32 	%f22, [%rd9+4032];
	st.shared.f32 	[%r39+4328], %f22;
	ld.global.f32 	%f23, [%rd9+4256];
	st.shared.f32 	[%r39+4568], %f23;
	ld.global.f32 	%f24, [%rd9+4480];
	st.shared.f32 	[%r39+4808], %f24;
	ld.global.f32 	%f25, [%rd9+4704];
	st.shared.f32 	[%r39+5048], %f25;
	ld.global.f32 	%f26, [%rd9+4928];
	st.shared.f32 	[%r39+5288], %f26;
	ld.global.f32 	%f27, [%rd9+5152];
	st.shared.f32 	[%r39+5528], %f27;
	ld.global.f32 	%f28, [%rd9+5376];
	st.shared.f32 	[%r39+5768], %f28;
	ld.global.f32 	%f29, [%rd9+5600];
	st.shared.f32 	[%r39+6008], %f29;
	ld.global.f32 	%f30, [%rd9+5824];
	st.shared.f32 	[%r39+6248], %f30;
	ld.global.f32 	%f31, [%rd9+6048];
	st.shared.f32 	[%r39+6488], %f31;
	ld.global.f32 	%f32, [%rd9+6272];
	st.shared.f32 	[%r39+6728], %f32;
	ld.global.f32 	%f33, [%rd9+6496];
	st.shared.f32 	[%r39+6968], %f33;
	ld.global.f32 	%f34, [%rd9+6720];
	st.shared.f32 	[%r39+7208], %f34;
	ld.global.f32 	%f35, [%rd9+6944];
	st.shared.f32 	[%r39+7448], %f35;
	ld.global.f32 	%f36, [%rd9+7168];
	st.shared.f32 	[%r39+7688], %f36;
	ld.global.f32 	%f37, [%rd9+7392];
	st.shared.f32 	[%r39+7928], %f37;
	ld.global.f32 	%f38, [%rd9+7616];
	st.shared.f32 	[%r39+8168], %f38;
	ld.global.f32 	%f39, [%rd9+7840];
	st.shared.f32 	[%r39+8408], %f39;
	ld.global.f32 	%f40, [%rd9+8064];
	st.shared.f32 	[%r39+8648], %f40;
	ld.global.f32 	%f41, [%rd9+8288];
	st.shared.f32 	[%r39+8888], %f41;
	ld.global.f32 	%f42, [%rd9+8512];
	st.shared.f32 	[%r39+9128], %f42;
	ld.global.f32 	%f43, [%rd9+8736];
	st.shared.f32 	[%r39+9368], %f43;
	ld.global.f32 	%f44, [%rd9+8960];
	st.shared.f32 	[%r39+9608], %f44;
	ld.global.f32 	%f45, [%rd9+9184];
	st.shared.f32 	[%r39+9848], %f45;
	ld.global.f32 	%f46, [%rd9+9408];
	st.shared.f32 	[%r39+10088], %f46;
	ld.global.f32 	%f47, [%rd9+9632];
	st.shared.f32 	[%r39+10328], %f47;
	ld.global.f32 	%f48, [%rd9+9856];
	st.shared.f32 	[%r39+10568], %f48;
	ld.global.f32 	%f49, [%rd9+10080];
	st.shared.f32 	[%r39+10808], %f49;
	ld.global.f32 	%f50, [%rd9+10304];
	st.shared.f32 	[%r39+11048], %f50;
	ld.global.f32 	%f51, [%rd9+10528];
	st.shared.f32 	[%r39+11288], %f51;
	ld.global.f32 	%f52, [%rd9+10752];
	st.shared.f32 	[%r39+11528], %f52;
	ld.global.f32 	%f53, [%rd9+10976];
	st.shared.f32 	[%r39+11768], %f53;
	ld.global.f32 	%f54, [%rd9+11200];
	st.shared.f32 	[%r39+12008], %f54;
	ld.global.f32 	%f55, [%rd9+11424];
	st.shared.f32 	[%r39+12248], %f55;
	ld.global.f32 	%f56, [%rd9+11648];
	st.shared.f32 	[%r39+12488], %f56;
	ld.global.f32 	%f57, [%rd9+11872];
	st.shared.f32 	[%r39+12728], %f57;
	ld.global.f32 	%f58, [%rd9+12096];
	st.shared.f32 	[%r39+12968], %f58;
	ld.global.f32 	%f59, [%rd9+12320];
	st.shared.f32 	[%r39+13208], %f59;
	ld.global.f32 	%f60, [%rd9+12544];
	st.shared.f32 	[%r39+13448], %f60;
	ld.global.f32 	%f61, [%rd9+12768];
	st.shared.f32 	[%r39+13688], %f61;
	ld.global.f32 	%f62, [%rd9+12992];
	st.shared.f32 	[%r39+13928], %f62;
	ld.global.f32 	%f63, [%rd9+13216];
	st.shared.f32 	[%r39+14168], %f63;
	ld.global.f32 	%f64, [%rd9+13440];
	st.shared.f32 	[%r39+14408], %f64;
	ld.global.f32 	%f65, [%rd9+13664];
	st.shared.f32 	[%r39+14648], %f65;
	ld.global.f32 	%f66, [%rd9+13888];
	st.shared.f32 	[%r39+14888], %f66;
	ld.global.f32 	%f67, [%rd9+14112];
	st.shared.f32 	[%r39+15128], %f67;
	ld.global.f32 	%f68, [%rd9+14336];
	st.shared.f32 	[%r39+15368], %f68;
	ld.global.f32 	%f69, [%rd9+14560];
	st.shared.f32 	[%r39+15608], %f69;
	ld.global.f32 	%f70, [%rd9+14784];
	st.shared.f32 	[%r39+15848], %f70;
	ld.global.f32 	%f71, [%rd9+15008];
	st.shared.f32 	[%r39+16088], %f71;
	ld.global.f32 	%f72, [%rd9+15232];
	st.shared.f32 	[%r39+16328], %f72;
	ld.global.f32 	%f73, [%rd9+15456];
	st.shared.f32 	[%r39+16568], %f73;
	ld.global.f32 	%f74, [%rd9+15680];
	st.shared.f32 	[%r39+16808], %f74;
	ld.global.f32 	%f75, [%rd9+15904];
	st.shared.f32 	[%r39+17048], %f75;
	ld.global.f32 	%f76, [%rd9+16128];
	st.shared.f32 	[%r39+17288], %f76;
	ld.global.f32 	%f77, [%rd9+16352];
	st.shared.f32 	[%r39+17528], %f77;
	ld.global.f32 	%f78, [%rd9+16576];
	st.shared.f32 	[%r39+17768], %f78;
	ld.global.f32 	%f79, [%rd9+16800];
	st.shared.f32 	[%r39+18008], %f79;
	ld.global.f32 	%f80, [%rd9+17024];
	st.shared.f32 	[%r39+18248], %f80;
	ld.global.f32 	%f81, [%rd9+17248];
	st.shared.f32 	[%r39+18488], %f81;
	ld.global.f32 	%f82, [%rd9+17472];
	st.shared.f32 	[%r39+18728], %f82;
	ld.global.f32 	%f83, [%rd9+17696];
	st.shared.f32 	[%r39+18968], %f83;
	ld.global.f32 	%f84, [%rd9+17920];
	st.shared.f32 	[%r39+19208], %f84;
	ld.global.f32 	%f85, [%rd9+18144];
	st.shared.f32 	[%r39+19448], %f85;
	ld.global.f32 	%f86, [%rd9+18368];
	st.shared.f32 	[%r39+19688], %f86;
	ld.global.f32 	%f87, [%rd9+18592];
	st.shared.f32 	[%r39+19928], %f87;
	ld.global.f32 	%f88, [%rd9+18816];
	st.shared.f32 	[%r39+20168], %f88;
	ld.global.f32 	%f89, [%rd9+19040];
	st.shared.f32 	[%r39+20408], %f89;
	ld.global.f32 	%f90, [%rd9+19264];
	st.shared.f32 	[%r39+20648], %f90;
	ld.global.f32 	%f91, [%rd9+19488];
	st.shared.f32 	[%r39+20888], %f91;
	ld.global.f32 	%f92, [%rd9+19712];
	st.shared.f32 	[%r39+21128], %f92;
	ld.global.f32 	%f93, [%rd9+19936];
	st.shared.f32 	[%r39+21368], %f93;
	ld.global.f32 	%f94, [%rd9+20160];
	st.shared.f32 	[%r39+21608], %f94;
	ld.global.f32 	%f95, [%rd9+20384];
	st.shared.f32 	[%r39+21848], %f95;
	ld.global.f32 	%f96, [%rd9+20608];
	st.shared.f32 	[%r39+22088], %f96;
	ld.global.f32 	%f97, [%rd9+20832];
	st.shared.f32 	[%r39+22328], %f97;
	ld.global.f32 	%f98, [%rd9+21056];
	st.shared.f32 	[%r39+22568], %f98;
	ld.global.f32 	%f99, [%rd9+21280];
	st.shared.f32 	[%r39+22808], %f99;
	ld.global.f32 	%f100, [%rd9+21504];
	st.shared.f32 	[%r39+23048], %f100;
	ld.global.f32 	%f101, [%rd9+21728];
	st.shared.f32 	[%r39+23288], %f101;
	ld.global.f32 	%f102, [%rd9+21952];
	st.shared.f32 	[%r39+23528], %f102;
	ld.global.f32 	%f103, [%rd9+22176];
	st.shared.f32 	[%r39+23768], %f103;
	ld.global.f32 	%f104, [%rd9+22400];
	st.shared.f32 	[%r39+24008], %f104;
	ld.global.f32 	%f105, [%rd9+22624];
	st.shared.f32 	[%r39+24248], %f105;
	ld.global.f32 	%f106, [%rd9+22848];
	st.shared.f32 	[%r39+24488], %f106;
	ld.global.f32 	%f107, [%rd9+23072];
	st.shared.f32 	[%r39+24728], %f107;
	ld.global.f32 	%f108, [%rd9+23296];
	st.shared.f32 	[%r39+24968], %f108;
	ld.global.f32 	%f109, [%rd9+23520];
	st.shared.f32 	[%r39+25208], %f109;
	ld.global.f32 	%f110, [%rd9+23744];
	st.shared.f32 	[%r39+25448], %f110;
	ld.global.f32 	%f111, [%rd9+23968];
	st.shared.f32 	[%r39+25688], %f111;
	ld.global.f32 	%f112, [%rd9+24192];
	st.shared.f32 	[%r39+25928], %f112;
	ld.global.f32 	%f113, [%rd9+24416];
	st.shared.f32 	[%r39+26168], %f113;
	ld.global.f32 	%f114, [%rd9+24640];
	st.shared.f32 	[%r39+26408], %f114;
	ld.global.f32 	%f115, [%rd9+24864];
	st.shared.f32 	[%r39+26648], %f115;
	bar.sync 	0;
	div.u32 	%r40, %r3, %r11;
	mul.lo.s32 	%r41, %r40, %r11;
	sub.s32 	%r42, %r3, %r41;
	mad.lo.s32 	%r43, %r9, %r31, %r2;
	add.s32 	%r44, %r43, %r40;
	mul.lo.s32 	%r45, %r11, %r10;
	mad.lo.s32 	%r46, %r45, %r44, %r42;
	shl.b32 	%r47, %r42, 1;
	mad.lo.s32 	%r48, %r27, %r40, %r47;
	mul.lo.s32 	%r49, %r8, %r7;
	mul.lo.s32 	%r50, %r49, %r40;
	shl.b32 	%r51, %r48, 2;
	add.s32 	%r52, %r22, %r51;
	ld.shared.f32 	%f116, [%r52];
	shl.b32 	%r53, %r50, 2;
	mov.u32 	%r54, _ZZ28Filter5x5_Input56x56_Stride2PKfS0_PfiiiiiiiiiiiiiffE10filterData;
	add.s32 	%r55, %r54, %r53;
	ld.shared.f32 	%f117, [%r55+40];
	ld.shared.f32 	%f118, [%r55];
	ld.shared.f32 	%f119, [%r52+4];
	ld.shared.f32 	%f120, [%r55+44];
	mul.f32 	%f121, %f119, %f120;
	fma.rn.f32 	%f122, %f116, %f117, %f121;
	ld.shared.f32 	%f123, [%r55+4];
	mul.f32 	%f124, %f119, %f123;
	fma.rn.f32 	%f125, %f116, %f118, %f124;
	ld.shared.f32 	%f126, [%r52+8];
	ld.shared.f32 	%f127, [%r55+48];
	fma.rn.f32 	%f128, %f126, %f127, %f122;
	ld.shared.f32 	%f129, [%r55+8];
	fma.rn.f32 	%f130, %f126, %f129, %f125;
	ld.shared.f32 	%f131, [%r52+12];
	ld.shared.f32 	%f132, [%r55+52];
	fma.rn.f32 	%f133, %f131, %f132, %f128;
	ld.shared.f32 	%f134, [%r55+12];
	fma.rn.f32 	%f135, %f131, %f134, %f130;
	ld.shared.f32 	%f136, [%r52+16];
	ld.shared.f32 	%f137, [%r55+56];
	fma.rn.f32 	%f138, %f136, %f137, %f133;
	ld.shared.f32 	%f139, [%r55+16];
	fma.rn.f32 	%f140, %f136, %f139, %f135;
	add.s32 	%r56, %r52, %r25;
	ld.shared.f32 	%f141, [%r56];
	ld.shared.f32 	%f142, [%r55+60];
	fma.rn.f32 	%f143, %f141, %f142, %f138;
	ld.shared.f32 	%f144, [%r55+20];
	fma.rn.f32 	%f145, %f141, %f144, %f140;
	ld.shared.f32 	%f146, [%r56+4];
	ld.shared.f32 	%f147, [%r55+64];
	fma.rn.f32 	%f148, %f146, %f147, %f143;
	ld.shared.f32 	%f149, [%r55+24];
	fma.rn.f32 	%f150, %f146, %f149, %f145;
	ld.shared.f32 	%f151, [%r56+8];
	ld.shared.f32 	%f152, [%r55+68];
	fma.rn.f32 	%f153, %f151, %f152, %f148;
	ld.shared.f32 	%f154, [%r55+28];
	fma.rn.f32 	%f155, %f151, %f154, %f150;
	ld.shared.f32 	%f156, [%r56+12];
	ld.shared.f32 	%f157, [%r55+72];
	fma.rn.f32 	%f158, %f156, %f157, %f153;
	ld.shared.f32 	%f159, [%r55+32];
	fma.rn.f32 	%f160, %f156, %f159, %f155;
	ld.shared.f32 	%f161, [%r56+16];
	ld.shared.f32 	%f162, [%r55+76];
	fma.rn.f32 	%f163, %f161, %f162, %f158;
	ld.shared.f32 	%f164, [%r55+36];
	fma.rn.f32 	%f165, %f161, %f164, %f160;
	ld.shared.f32 	%f166, [%r55+96];
	ld.shared.f32 	%f167, [%r55+92];
	ld.shared.f32 	%f168, [%r55+88];
	ld.shared.f32 	%f169, [%r55+84];
	ld.shared.f32 	%f170, [%r55+80];
	cvta.to.global.u64 	%rd10, %rd42;
	add.s32 	%r57, %r56, %r25;
	ld.shared.f32 	%f171, [%r57];
	fma.rn.f32 	%f172, %f171, %f170, %f163;
	fma.rn.f32 	%f173, %f171, %f117, %f165;
	ld.shared.f32 	%f174, [%r57+4];
	fma.rn.f32 	%f175, %f174, %f169, %f172;
	fma.rn.f32 	%f176, %f174, %f120, %f173;
	mul.f32 	%f177, %f174, %f123;
	fma.rn.f32 	%f178, %f171, %f118, %f177;
	ld.shared.f32 	%f179, [%r57+8];
	fma.rn.f32 	%f180, %f179, %f168, %f175;
	fma.rn.f32 	%f181, %f179, %f127, %f176;
	fma.rn.f32 	%f182, %f179, %f129, %f178;
	ld.shared.f32 	%f183, [%r57+12];
	fma.rn.f32 	%f184, %f183, %f167, %f180;
	fma.rn.f32 	%f185, %f183, %f132, %f181;
	fma.rn.f32 	%f186, %f183, %f134, %f182;
	ld.shared.f32 	%f187, [%r57+16];
	fma.rn.f32 	%f188, %f187, %f166, %f184;
	fma.rn.f32 	%f189, %f187, %f137, %f185;
	fma.rn.f32 	%f190, %f187, %f139, %f186;
	fma.rn.f32 	%f191, %f1, %f188, %f2;
	mul.wide.s32 	%rd11, %r46, 4;
	add.s64 	%rd12, %rd10, %rd11;
	st.global.f32 	[%rd12], %f191;
	add.s32 	%r58, %r57, %r25;
	ld.shared.f32 	%f192, [%r58];
	fma.rn.f32 	%f193, %f192, %f142, %f189;
	fma.rn.f32 	%f194, %f192, %f144, %f190;
	ld.shared.f32 	%f195, [%r58+4];
	fma.rn.f32 	%f196, %f195, %f147, %f193;
	fma.rn.f32 	%f197, %f195, %f149, %f194;
	ld.shared.f32 	%f198, [%r58+8];
	fma.rn.f32 	%f199, %f198, %f152, %f196;
	fma.rn.f32 	%f200, %f198, %f154, %f197;
	ld.shared.f32 	%f201, [%r58+12];
	fma.rn.f32 	%f202, %f201, %f157, %f199;
	fma.rn.f32 	%f203, %f201, %f159, %f200;
	ld.shared.f32 	%f204, [%r58+16];
	fma.rn.f32 	%f205, %f204, %f162, %f202;
	fma.rn.f32 	%f206, %f204, %f164, %f203;
	add.s32 	%r59, %r58, %r25;
	ld.shared.f32 	%f207, [%r59];
	fma.rn.f32 	%f208, %f207, %f170, %f205;
	fma.rn.f32 	%f209, %f207, %f117, %f206;
	ld.shared.f32 	%f210, [%r59+4];
	fma.rn.f32 	%f211, %f210, %f169, %f208;
	fma.rn.f32 	%f212, %f210, %f120, %f209;
	mul.f32 	%f213, %f210, %f123;
	fma.rn.f32 	%f214, %f207, %f118, %f213;
	ld.shared.f32 	%f215, [%r59+8];
	fma.rn.f32 	%f216, %f215, %f168, %f211;
	fma.rn.f32 	%f217, %f215, %f127, %f212;
	fma.rn.f32 	%f218, %f215, %f129, %f214;
	ld.shared.f32 	%f219, [%r59+12];
	fma.rn.f32 	%f220, %f219, %f167, %f216;
	fma.rn.f32 	%f221, %f219, %f132, %f217;
	fma.rn.f32 	%f222, %f219, %f134, %f218;
	ld.shared.f32 	%f223, [%r59+16];
	fma.rn.f32 	%f224, %f223, %f166, %f220;
	fma.rn.f32 	%f225, %f223, %f137, %f221;
	fma.rn.f32 	%f226, %f223, %f139, %f222;
	fma.rn.f32 	%f227, %f1, %f224, %f2;
	mul.wide.s32 	%rd13, %r11, 4;
	add.s64 	%rd14, %rd12, %rd13;
	st.global.f32 	[%rd14], %f227;
	add.s32 	%r60, %r59, %r25;
	ld.shared.f32 	%f228, [%r60];
	fma.rn.f32 	%f229, %f228, %f142, %f225;
	fma.rn.f32 	%f230, %f228, %f144, %f226;
	ld.shared.f32 	%f231, [%r60+4];
	fma.rn.f32 	%f232, %f231, %f147, %f229;
	fma.rn.f32 	%f233, %f231, %f149, %f230;
	ld.shared.f32 	%f234, [%r60+8];
	fma.rn.f32 	%f235, %f234, %f152, %f232;
	fma.rn.f32 	%f236, %f234, %f154, %f233;
	ld.shared.f32 	%f237, [%r60+12];
	fma.rn.f32 	%f238, %f237, %f157, %f235;
	fma.rn.f32 	%f239, %f237, %f159, %f236;
	ld.shared.f32 	%f240, [%r60+16];
	fma.rn.f32 	%f241, %f240, %f162, %f238;
	fma.rn.f32 	%f242, %f240, %f164, %f239;
	add.s32 	%r61, %r60, %r25;
	ld.shared.f32 	%f243, [%r61];
	fma.rn.f32 	%f244, %f243, %f170, %f241;
	fma.rn.f32 	%f245, %f243, %f117, %f242;
	ld.shared.f32 	%f246, [%r61+4];
	fma.rn.f32 	%f247, %f246, %f169, %f244;
	fma.rn.f32 	%f248, %f246, %f120, %f245;
	mul.f32 	%f249, %f246, %f123;
	fma.rn.f32 	%f250, %f243, %f118, %f249;
	ld.shared.f32 	%f251, [%r61+8];
	fma.rn.f32 	%f252, %f251, %f168, %f247;
	fma.rn.f32 	%f253, %f251, %f127, %f248;
	fma.rn.f32 	%f254, %f251, %f129, %f250;
	ld.shared.f32 	%f255, [%r61+12];
	fma.rn.f32 	%f256, %f255, %f167, %f252;
	fma.rn.f32 	%f257, %f255, %f132, %f253;
	fma.rn.f32 	%f258, %f255, %f134, %f254;
	ld.shared.f32 	%f259, [%r61+16];
	fma.rn.f32 	%f260, %f259, %f166, %f256;
	fma.rn.f32 	%f261, %f259, %f137, %f257;
	fma.rn.f32 	%f262, %f259, %f139, %f258;
	fma.rn.f32 	%f263, %f1, %f260, %f2;
	add.s64 	%rd15, %rd14, %rd13;
	st.global.f32 	[%rd15], %f263;
	add.s32 	%r62, %r61, %r25;
	ld.shared.f32 	%f264, [%r62];
	fma.rn.f32 	%f265, %f264, %f142, %f261;
	fma.rn.f32 	%f266, %f264, %f144, %f262;
	ld.shared.f32 	%f267, [%r62+4];
	fma.rn.f32 	%f268, %f267, %f147, %f265;
	fma.rn.f32 	%f269, %f267, %f149, %f266;
	ld.shared.f32 	%f270, [%r62+8];
	fma.rn.f32 	%f271, %f270, %f152, %f268;
	fma.rn.f32 	%f272, %f270, %f154, %f269;
	ld.shared.f32 	%f273, [%r62+12];
	fma.rn.f32 	%f274, %f273, %f157, %f271;
	fma.rn.f32 	%f275, %f273, %f159, %f272;
	ld.shared.f32 	%f276, [%r62+16];
	fma.rn.f32 	%f277, %f276, %f162, %f274;
	fma.rn.f32 	%f278, %f276, %f164, %f275;
	add.s32 	%r63, %r62, %r25;
	ld.shared.f32 	%f279, [%r63];
	fma.rn.f32 	%f280, %f279, %f170, %f277;
	fma.rn.f32 	%f281, %f279, %f117, %f278;
	ld.shared.f32 	%f282, [%r63+4];
	fma.rn.f32 	%f283, %f282, %f169, %f280;
	fma.rn.f32 	%f284, %f282, %f120, %f281;
	mul.f32 	%f285, %f282, %f123;
	fma.rn.f32 	%f286, %f279, %f118, %f285;
	ld.shared.f32 	%f287, [%r63+8];
	fma.rn.f32 	%f288, %f287, %f168, %f283;
	fma.rn.f32 	%f289, %f287, %f127, %f284;
	fma.rn.f32 	%f290, %f287, %f129, %f286;
	ld.shared.f32 	%f291, [%r63+12];
	fma.rn.f32 	%f292, %f291, %f167, %f288;
	fma.rn.f32 	%f293, %f291, %f132, %f289;
	fma.rn.f32 	%f294, %f291, %f134, %f290;
	ld.shared.f32 	%f295, [%r63+16];
	fma.rn.f32 	%f296, %f295, %f166, %f292;
	fma.rn.f32 	%f297, %f295, %f137, %f293;
	fma.rn.f32 	%f298, %f295, %f139, %f294;
	fma.rn.f32 	%f299, %f1, %f296, %f2;
	add.s64 	%rd16, %rd15, %rd13;
	st.global.f32 	[%rd16], %f299;
	add.s32 	%r64, %r63, %r25;
	ld.shared.f32 	%f300, [%r64];
	fma.rn.f32 	%f301, %f300, %f142, %f297;
	fma.rn.f32 	%f302, %f300, %f144, %f298;
	ld.shared.f32 	%f303, [%r64+4];
	fma.rn.f32 	%f304, %f303, %f147, %f301;
	fma.rn.f32 	%f305, %f303, %f149, %f302;
	ld.shared.f32 	%f306, [%r64+8];
	fma.rn.f32 	%f307, %f306, %f152, %f304;
	fma.rn.f32 	%f308, %f306, %f154, %f305;
	ld.shared.f32 	%f309, [%r64+12];
	fma.rn.f32 	%f310, %f309, %f157, %f307;
	fma.rn.f32 	%f311, %f309, %f159, %f308;
	ld.shared.f32 	%f312, [%r64+16];
	fma.rn.f32 	%f313, %f312, %f162, %f310;
	fma.rn.f32 	%f314, %f312, %f164, %f311;
	add.s32 	%r65, %r64, %r25;
	ld.shared.f32 	%f315, [%r65];
	fma.rn.f32 	%f316, %f315, %f170, %f313;
	fma.rn.f32 	%f317, %f315, %f117, %f314;
	ld.shared.f32 	%f318, [%r65+4];
	fma.rn.f32 	%f319, %f318, %f169, %f316;
	fma.rn.f32 	%f320, %f318, %f120, %f317;
	mul.f32 	%f321, %f318, %f123;
	fma.rn.f32 	%f322, %f315, %f118, %f321;
	ld.shared.f32 	%f323, [%r65+8];
	fma.rn.f32 	%f324, %f323, %f168, %f319;
	fma.rn.f32 	%f325, %f323, %f127, %f320;
	fma.rn.f32 	%f326, %f323, %f129, %f322;
	ld.shared.f32 	%f327, [%r65+12];
	fma.rn.f32 	%f328, %f327, %f167, %f324;
	fma.rn.f32 	%f329, %f327, %f132, %f325;
	fma.rn.f32 	%f330, %f327, %f134, %f326;
	ld.shared.f32 	%f331, [%r65+16];
	fma.rn.f32 	%f332, %f331, %f166, %f328;
	fma.rn.f32 	%f333, %f331, %f137, %f329;
	fma.rn.f32 	%f334, %f331, %f139, %f330;
	fma.rn.f32 	%f335, %f1, %f332, %f2;
	add.s64 	%rd17, %rd16, %rd13;
	st.global.f32 	[%rd17], %f335;
	add.s32 	%r66, %r65, %r25;
	ld.shared.f32 	%f336, [%r66];
	fma.rn.f32 	%f337, %f336, %f142, %f333;
	fma.rn.f32 	%f338, %f336, %f144, %f334;
	ld.shared.f32 	%f339, [%r66+4];
	fma.rn.f32 	%f340, %f339, %f147, %f337;
	fma.rn.f32 	%f341, %f339, %f149, %f338;
	ld.shared.f32 	%f342, [%r66+8];
	fma.rn.f32 	%f343, %f342, %f152, %f340;
	fma.rn.f32 	%f344, %f342, %f154, %f341;
	ld.shared.f32 	%f345, [%r66+12];
	fma.rn.f32 	%f346, %f345, %f157, %f343;
	fma.rn.f32 	%f347, %f345, %f159, %f344;
	ld.shared.f32 	%f348, [%r66+16];
	fma.rn.f32 	%f349, %f348, %f162, %f346;
	fma.rn.f32 	%f350, %f348, %f164, %f347;
	add.s32 	%r67, %r66, %r25;
	ld.shared.f32 	%f351, [%r67];
	fma.rn.f32 	%f352, %f351, %f170, %f349;
	fma.rn.f32 	%f353, %f351, %f117, %f350;
	ld.shared.f32 	%f354, [%r67+4];
	fma.rn.f32 	%f355, %f354, %f169, %f352;
	fma.rn.f32 	%f356, %f354, %f120, %f353;
	mul.f32 	%f357, %f354, %f123;
	fma.rn.f32 	%f358, %f351, %f118, %f357;
	ld.shared.f32 	%f359, [%r67+8];
	fma.rn.f32 	%f360, %f359, %f168, %f355;
	fma.rn.f32 	%f361, %f359, %f127, %f356;
	fma.rn.f32 	%f362, %f359, %f129, %f358;
	ld.shared.f32 	%f363, [%r67+12];
	fma.rn.f32 	%f364, %f363, %f167, %f360;
	fma.rn.f32 	%f365, %f363, %f132, %f361;
	fma.rn.f32 	%f366, %f363, %f134, %f362;
	ld.shared.f32 	%f367, [%r67+16];
	fma.rn.f32 	%f368, %f367, %f166, %f364;
	fma.rn.f32 	%f369, %f367, %f137, %f365;
	fma.rn.f32 	%f370, %f367, %f139, %f366;
	fma.rn.f32 	%f371, %f1, %f368, %f2;
	add.s64 	%rd18, %rd17, %rd13;
	st.global.f32 	[%rd18], %f371;
	add.s32 	%r68, %r67, %r25;
	ld.shared.f32 	%f372, [%r68];
	fma.rn.f32 	%f373, %f372, %f142, %f369;
	fma.rn.f32 	%f374, %f372, %f144, %f370;
	ld.shared.f32 	%f375, [%r68+4];
	fma.rn.f32 	%f376, %f375, %f147, %f373;
	fma.rn.f32 	%f377, %f375, %f149, %f374;
	ld.shared.f32 	%f378, [%r68+8];
	fma.rn.f32 	%f379, %f378, %f152, %f376;
	fma.rn.f32 	%f380, %f378, %f154, %f377;
	ld.shared.f32 	%f381, [%r68+12];
	fma.rn.f32 	%f382, %f381, %f157, %f379;
	fma.rn.f32 	%f383, %f381, %f159, %f380;
	ld.shared.f32 	%f384, [%r68+16];
	fma.rn.f32 	%f385, %f384, %f162, %f382;
	fma.rn.f32 	%f386, %f384, %f164, %f383;
	add.s32 	%r69, %r68, %r25;
	ld.shared.f32 	%f387, [%r69];
	fma.rn.f32 	%f388, %f387, %f170, %f385;
	fma.rn.f32 	%f389, %f387, %f117, %f386;
	ld.shared.f32 	%f390, [%r69+4];
	fma.rn.f32 	%f391, %f390, %f169, %f388;
	fma.rn.f32 	%f392, %f390, %f120, %f389;
	mul.f32 	%f393, %f390, %f123;
	fma.rn.f32 	%f394, %f387, %f118, %f393;
	ld.shared.f32 	%f395, [%r69+8];
	fma.rn.f32 	%f396, %f395, %f168, %f391;
	fma.rn.f32 	%f397, %f395, %f127, %f392;
	fma.rn.f32 	%f398, %f395, %f129, %f394;
	ld.shared.f32 	%f399, [%r69+12];
	fma.rn.f32 	%f400, %f399, %f167, %f396;
	fma.rn.f32 	%f401, %f399, %f132, %f397;
	fma.rn.f32 	%f402, %f399, %f134, %f398;
	ld.shared.f32 	%f403, [%r69+16];
	fma.rn.f32 	%f404, %f403, %f166, %f400;
	fma.rn.f32 	%f405, %f403, %f137, %f401;
	fma.rn.f32 	%f406, %f403, %f139, %f402;
	fma.rn.f32 	%f407, %f1, %f404, %f2;
	add.s64 	%rd19, %rd18, %rd13;
	st.global.f32 	[%rd19], %f407;
	add.s32 	%r70, %r69, %r25;
	ld.shared.f32 	%f408, [%r70];
	fma.rn.f32 	%f409, %f408, %f142, %f405;
	fma.rn.f32 	%f410, %f408, %f144, %f406;
	ld.shared.f32 	%f411, [%r70+4];
	fma.rn.f32 	%f412, %f411, %f147, %f409;
	fma.rn.f32 	%f413, %f411, %f149, %f410;
	ld.shared.f32 	%f414, [%r70+8];
	fma.rn.f32 	%f415, %f414, %f152, %f412;
	fma.rn.f32 	%f416, %f414, %f154, %f413;
	ld.shared.f32 	%f417, [%r70+12];
	fma.rn.f32 	%f418, %f417, %f157, %f415;
	fma.rn.f32 	%f419, %f417, %f159, %f416;
	ld.shared.f32 	%f420, [%r70+16];
	fma.rn.f32 	%f421, %f420, %f162, %f418;
	fma.rn.f32 	%f422, %f420, %f164, %f419;
	add.s32 	%r71, %r70, %r25;
	ld.shared.f32 	%f423, [%r71];
	fma.rn.f32 	%f424, %f423, %f170, %f421;
	fma.rn.f32 	%f425, %f423, %f117, %f422;
	ld.shared.f32 	%f426, [%r71+4];
	fma.rn.f32 	%f427, %f426, %f169, %f424;
	fma.rn.f32 	%f428, %f426, %f120, %f425;
	mul.f32 	%f429, %f426, %f123;
	fma.rn.f32 	%f430, %f423, %f118, %f429;
	ld.shared.f32 	%f431, [%r71+8];
	fma.rn.f32 	%f432, %f431, %f168, %f427;
	fma.rn.f32 	%f433, %f431, %f127, %f428;
	fma.rn.f32 	%f434, %f431, %f129, %f430;
	ld.shared.f32 	%f435, [%r71+12];
	fma.rn.f32 	%f436, %f435, %f167, %f432;
	fma.rn.f32 	%f437, %f435, %f132, %f433;
	fma.rn.f32 	%f438, %f435, %f134, %f434;
	ld.shared.f32 	%f439, [%r71+16];
	fma.rn.f32 	%f440, %f439, %f166, %f436;
	fma.rn.f32 	%f441, %f439, %f137, %f437;
	fma.rn.f32 	%f442, %f439, %f139, %f438;
	fma.rn.f32 	%f443, %f1, %f440, %f2;
	add.s64 	%rd20, %rd19, %rd13;
	st.global.f32 	[%rd20], %f443;
	add.s32 	%r72, %r71, %r25;
	ld.shared.f32 	%f444, [%r72];
	fma.rn.f32 	%f445, %f444, %f142, %f441;
	fma.rn.f32 	%f446, %f444, %f144, %f442;
	ld.shared.f32 	%f447, [%r72+4];
	fma.rn.f32 	%f448, %f447, %f147, %f445;
	fma.rn.f32 	%f449, %f447, %f149, %f446;
	ld.shared.f32 	%f450, [%r72+8];
	fma.rn.f32 	%f451, %f450, %f152, %f448;
	fma.rn.f32 	%f452, %f450, %f154, %f449;
	ld.shared.f32 	%f453, [%r72+12];
	fma.rn.f32 	%f454, %f453, %f157, %f451;
	fma.rn.f32 	%f455, %f453, %f159, %f452;
	ld.shared.f32 	%f456, [%r72+16];
	fma.rn.f32 	%f457, %f456, %f162, %f454;
	fma.rn.f32 	%f458, %f456, %f164, %f455;
	add.s32 	%r73, %r72, %r25;
	ld.shared.f32 	%f459, [%r73];
	fma.rn.f32 	%f460, %f459, %f170, %f457;
	fma.rn.f32 	%f461, %f459, %f117, %f458;
	ld.shared.f32 	%f462, [%r73+4];
	fma.rn.f32 	%f463, %f462, %f169, %f460;
	fma.rn.f32 	%f464, %f462, %f120, %f461;
	mul.f32 	%f465, %f462, %f123;
	fma.rn.f32 	%f466, %f459, %f118, %f465;
	ld.shared.f32 	%f467, [%r73+8];
	fma.rn.f32 	%f468, %f467, %f168, %f463;
	fma.rn.f32 	%f469, %f467, %f127, %f464;
	fma.rn.f32 	%f470, %f467, %f129, %f466;
	ld.shared.f32 	%f471, [%r73+12];
	fma.rn.f32 	%f472, %f471, %f167, %f468;
	fma.rn.f32 	%f473, %f471, %f132, %f469;
	fma.rn.f32 	%f474, %f471, %f134, %f470;
	ld.shared.f32 	%f475, [%r73+16];
	fma.rn.f32 	%f476, %f475, %f166, %f472;
	fma.rn.f32 	%f477, %f475, %f137, %f473;
	fma.rn.f32 	%f478, %f475, %f139, %f474;
	fma.rn.f32 	%f479, %f1, %f476, %f2;
	add.s64 	%rd21, %rd20, %rd13;
	st.global.f32 	[%rd21], %f479;
	add.s32 	%r74, %r73, %r25;
	ld.shared.f32 	%f480, [%r74];
	fma.rn.f32 	%f481, %f480, %f142, %f477;
	fma.rn.f32 	%f482, %f480, %f144, %f478;
	ld.shared.f32 	%f483, [%r74+4];
	fma.rn.f32 	%f484, %f483, %f147, %f481;
	fma.rn.f32 	%f485, %f483, %f149, %f482;
	ld.shared.f32 	%f486, [%r74+8];
	fma.rn.f32 	%f487, %f486, %f152, %f484;
	fma.rn.f32 	%f488, %f486, %f154, %f485;
	ld.shared.f32 	%f489, [%r74+12];
	fma.rn.f32 	%f490, %f489, %f157, %f487;
	fma.rn.f32 	%f491, %f489, %f159, %f488;
	ld.shared.f32 	%f492, [%r74+16];
	fma.rn.f32 	%f493, %f492, %f162, %f490;
	fma.rn.f32 	%f494, %f492, %f164, %f491;
	add.s32 	%r75, %r74, %r25;
	ld.shared.f32 	%f495, [%r75];
	fma.rn.f32 	%f496, %f495, %f170, %f493;
	fma.rn.f32 	%f497, %f495, %f117, %f494;
	ld.shared.f32 	%f498, [%r75+4];
	fma.rn.f32 	%f499, %f498, %f169, %f496;
	fma.rn.f32 	%f500, %f498, %f120, %f497;
	mul.f32 	%f501, %f498, %f123;
	fma.rn.f32 	%f502, %f495, %f118, %f501;
	ld.shared.f32 	%f503, [%r75+8];
	fma.rn.f32 	%f504, %f503, %f168, %f499;
	fma.rn.f32 	%f505, %f503, %f127, %f500;
	fma.rn.f32 	%f506, %f503, %f129, %f502;
	ld.shared.f32 	%f507, [%r75+12];
	fma.rn.f32 	%f508, %f507, %f167, %f504;
	fma.rn.f32 	%f509, %f507, %f132, %f505;
	fma.rn.f32 	%f510, %f507, %f134, %f506;
	ld.shared.f32 	%f511, [%r75+16];
	fma.rn.f32 	%f512, %f511, %f166, %f508;
	fma.rn.f32 	%f513, %f511, %f137, %f509;
	fma.rn.f32 	%f514, %f511, %f139, %f510;
	fma.rn.f32 	%f515, %f1, %f512, %f2;
	add.s64 	%rd22, %rd21, %rd13;
	st.global.f32 	[%rd22], %f515;
	add.s32 	%r76, %r75, %r25;
	ld.shared.f32 	%f516, [%r76];
	fma.rn.f32 	%f517, %f516, %f142, %f513;
	fma.rn.f32 	%f518, %f516, %f144, %f514;
	ld.shared.f32 	%f519, [%r76+4];
	fma.rn.f32 	%f520, %f519, %f147, %f517;
	fma.rn.f32 	%f521, %f519, %f149, %f518;
	ld.shared.f32 	%f522, [%r76+8];
	fma.rn.f32 	%f523, %f522, %f152, %f520;
	fma.rn.f32 	%f524, %f522, %f154, %f521;
	ld.shared.f32 	%f525, [%r76+12];
	fma.rn.f32 	%f526, %f525, %f157, %f523;
	fma.rn.f32 	%f527, %f525, %f159, %f524;
	ld.shared.f32 	%f528, [%r76+16];
	fma.rn.f32 	%f529, %f528, %f162, %f526;
	fma.rn.f32 	%f530, %f528, %f164, %f527;
	add.s32 	%r77, %r76, %r25;
	ld.shared.f32 	%f531, [%r77];
	fma.rn.f32 	%f532, %f531, %f170, %f529;
	fma.rn.f32 	%f533, %f531, %f117, %f530;
	ld.shared.f32 	%f534, [%r77+4];
	fma.rn.f32 	%f535, %f534, %f169, %f532;
	fma.rn.f32 	%f536, %f534, %f120, %f533;
	mul.f32 	%f537, %f534, %f123;
	fma.rn.f32 	%f538, %f531, %f118, %f537;
	ld.shared.f32 	%f539, [%r77+8];
	fma.rn.f32 	%f540, %f539, %f168, %f535;
	fma.rn.f32 	%f541, %f539, %f127, %f536;
	fma.rn.f32 	%f542, %f539, %f129, %f538;
	ld.shared.f32 	%f543, [%r77+12];
	fma.rn.f32 	%f544, %f543, %f167, %f540;
	fma.rn.f32 	%f545, %f543, %f132, %f541;
	fma.rn.f32 	%f546, %f543, %f134, %f542;
	ld.shared.f32 	%f547, [%r77+16];
	fma.rn.f32 	%f548, %f547, %f166, %f544;
	fma.rn.f32 	%f549, %f547, %f137, %f545;
	fma.rn.f32 	%f550, %f547, %f139, %f546;
	fma.rn.f32 	%f551, %f1, %f548, %f2;
	add.s64 	%rd23, %rd22, %rd13;
	st.global.f32 	[%rd23], %f551;
	add.s32 	%r78, %r77, %r25;
	ld.shared.f32 	%f552, [%r78];
	fma.rn.f32 	%f553, %f552, %f142, %f549;
	fma.rn.f32 	%f554, %f552, %f144, %f550;
	ld.shared.f32 	%f555, [%r78+4];
	fma.rn.f32 	%f556, %f555, %f147, %f553;
	fma.rn.f32 	%f557, %f555, %f149, %f554;
	ld.shared.f32 	%f558, [%r78+8];
	fma.rn.f32 	%f559, %f558, %f152, %f556;
	fma.rn.f32 	%f560, %f558, %f154, %f557;
	ld.shared.f32 	%f561, [%r78+12];
	fma.rn.f32 	%f562, %f561, %f157, %f559;
	fma.rn.f32 	%f563, %f561, %f159, %f560;
	ld.shared.f32 	%f564, [%r78+16];
	fma.rn.f32 	%f565, %f564, %f162, %f562;
	fma.rn.f32 	%f566, %f564, %f164, %f563;
	add.s32 	%r79, %r78, %r25;
	ld.shared.f32 	%f567, [%r79];
	fma.rn.f32 	%f568, %f567, %f170, %f565;
	fma.rn.f32 	%f569, %f567, %f117, %f566;
	ld.shared.f32 	%f570, [%r79+4];
	fma.rn.f32 	%f571, %f570, %f169, %f568;
	fma.rn.f32 	%f572, %f570, %f120, %f569;
	mul.f32 	%f573, %f570, %f123;
	fma.rn.f32 	%f574, %f567, %f118, %f573;
	ld.shared.f32 	%f575, [%r79+8];
	fma.rn.f32 	%f576, %f575, %f168, %f571;
	fma.rn.f32 	%f577, %f575, %f127, %f572;
	fma.rn.f32 	%f578, %f575, %f129, %f574;
	ld.shared.f32 	%f579, [%r79+12];
	fma.rn.f32 	%f580, %f579, %f167, %f576;
	fma.rn.f32 	%f581, %f579, %f132, %f577;
	fma.rn.f32 	%f582, %f579, %f134, %f578;
	ld.shared.f32 	%f583, [%r79+16];
	fma.rn.f32 	%f584, %f583, %f166, %f580;
	fma.rn.f32 	%f585, %f583, %f137, %f581;
	fma.rn.f32 	%f586, %f583, %f139, %f582;
	fma.rn.f32 	%f587, %f1, %f584, %f2;
	add.s64 	%rd24, %rd23, %rd13;
	st.global.f32 	[%rd24], %f587;
	add.s32 	%r80, %r79, %r25;
	ld.shared.f32 	%f588, [%r80];
	fma.rn.f32 	%f589, %f588, %f142, %f585;
	fma.rn.f32 	%f590, %f588, %f144, %f586;
	ld.shared.f32 	%f591, [%r80+4];
	fma.rn.f32 	%f592, %f591, %f147, %f589;
	fma.rn.f32 	%f593, %f591, %f149, %f590;
	ld.shared.f32 	%f594, [%r80+8];
	fma.rn.f32 	%f595, %f594, %f152, %f592;
	fma.rn.f32 	%f596, %f594, %f154, %f593;
	ld.shared.f32 	%f597, [%r80+12];
	fma.rn.f32 	%f598, %f597, %f157, %f595;
	fma.rn.f32 	%f599, %f597, %f159, %f596;
	ld.shared.f32 	%f600, [%r80+16];
	fma.rn.f32 	%f601, %f600, %f162, %f598;
	fma.rn.f32 	%f602, %f600, %f164, %f599;
	add.s32 	%r81, %r80, %r25;
	ld.shared.f32 	%f603, [%r81];
	fma.rn.f32 	%f604, %f603, %f170, %f601;
	fma.rn.f32 	%f605, %f603, %f117, %f602;
	ld.shared.f32 	%f606, [%r81+4];
	fma.rn.f32 	%f607, %f606, %f169, %f604;
	fma.rn.f32 	%f608, %f606, %f120, %f605;
	mul.f32 	%f609, %f606, %f123;
	fma.rn.f32 	%f610, %f603, %f118, %f609;
	ld.shared.f32 	%f611, [%r81+8];
	fma.rn.f32 	%f612, %f611, %f168, %f607;
	fma.rn.f32 	%f613, %f611, %f127, %f608;
	fma.rn.f32 	%f614, %f611, %f129, %f610;
	ld.shared.f32 	%f615, [%r81+12];
	fma.rn.f32 	%f616, %f615, %f167, %f612;
	fma.rn.f32 	%f617, %f615, %f132, %f613;
	fma.rn.f32 	%f618, %f615, %f134, %f614;
	ld.shared.f32 	%f619, [%r81+16];
	fma.rn.f32 	%f620, %f619, %f166, %f616;
	fma.rn.f32 	%f621, %f619, %f137, %f617;
	fma.rn.f32 	%f622, %f619, %f139, %f618;
	fma.rn.f32 	%f623, %f1, %f620, %f2;
	add.s64 	%rd25, %rd24, %rd13;
	st.global.f32 	[%rd25], %f623;
	add.s32 	%r82, %r81, %r25;
	ld.shared.f32 	%f624, [%r82];
	fma.rn.f32 	%f625, %f624, %f142, %f621;
	fma.rn.f32 	%f626, %f624, %f144, %f622;
	ld.shared.f32 	%f627, [%r82+4];
	fma.rn.f32 	%f628, %f627, %f147, %f625;
	fma.rn.f32 	%f629, %f627, %f149, %f626;
	ld.shared.f32 	%f630, [%r82+8];
	fma.rn.f32 	%f631, %f630, %f152, %f628;
	fma.rn.f32 	%f632, %f630, %f154, %f629;
	ld.shared.f32 	%f633, [%r82+12];
	fma.rn.f32 	%f634, %f633, %f157, %f631;
	fma.rn.f32 	%f635, %f633, %f159, %f632;
	ld.shared.f32 	%f636, [%r82+16];
	fma.rn.f32 	%f637, %f636, %f162, %f634;
	fma.rn.f32 	%f638, %f636, %f164, %f635;
	add.s32 	%r83, %r82, %r25;
	ld.shared.f32 	%f639, [%r83];
	fma.rn.f32 	%f640, %f639, %f170, %f637;
	fma.rn.f32 	%f641, %f639, %f117, %f638;
	ld.shared.f32 	%f642, [%r83+4];
	fma.rn.f32 	%f643, %f642, %f169, %f640;
	fma.rn.f32 	%f644, %f642, %f120, %f641;
	mul.f32 	%f645, %f642, %f123;
	fma.rn.f32 	%f646, %f639, %f118, %f645;
	ld.shared.f32 	%f647, [%r83+8];
	fma.rn.f32 	%f648, %f647, %f168, %f643;
	fma.rn.f32 	%f649, %f647, %f127, %f644;
	fma.rn.f32 	%f650, %f647, %f129, %f646;
	ld.shared.f32 	%f651, [%r83+12];
	fma.rn.f32 	%f652, %f651, %f167, %f648;
	fma.rn.f32 	%f653, %f651, %f132, %f649;
	fma.rn.f32 	%f654, %f651, %f134, %f650;
	ld.shared.f32 	%f655, [%r83+16];
	fma.rn.f32 	%f656, %f655, %f166, %f652;
	fma.rn.f32 	%f657, %f655, %f137, %f653;
	fma.rn.f32 	%f658, %f655, %f139, %f654;
	fma.rn.f32 	%f659, %f1, %f656, %f2;
	add.s64 	%rd26, %rd25, %rd13;
	st.global.f32 	[%rd26], %f659;
	add.s32 	%r84, %r83, %r25;
	ld.shared.f32 	%f660, [%r84];
	fma.rn.f32 	%f661, %f660, %f142, %f657;
	fma.rn.f32 	%f662, %f660, %f144, %f658;
	ld.shared.f32 	%f663, [%r84+4];
	fma.rn.f32 	%f664, %f663, %f147, %f661;
	fma.rn.f32 	%f665, %f663, %f149, %f662;
	ld.shared.f32 	%f666, [%r84+8];
	fma.rn.f32 	%f667, %f666, %f152, %f664;
	fma.rn.f32 	%f668, %f666, %f154, %f665;
	ld.shared.f32 	%f669, [%r84+12];
	fma.rn.f32 	%f670, %f669, %f157, %f667;
	fma.rn.f32 	%f671, %f669, %f159, %f668;
	ld.shared.f32 	%f672, [%r84+16];
	fma.rn.f32 	%f673, %f672, %f162, %f670;
	fma.rn.f32 	%f674, %f672, %f164, %f671;
	add.s32 	%r85, %r84, %r25;
	ld.shared.f32 	%f675, [%r85];
	fma.rn.f32 	%f676, %f675, %f170, %f673;
	fma.rn.f32 	%f677, %f675, %f117, %f674;
	ld.shared.f32 	%f678, [%r85+4];
	fma.rn.f32 	%f679, %f678, %f169, %f676;
	fma.rn.f32 	%f680, %f678, %f120, %f677;
	mul.f32 	%f681, %f678, %f123;
	fma.rn.f32 	%f682, %f675, %f118, %f681;
	ld.shared.f32 	%f683, [%r85+8];
	fma.rn.f32 	%f684, %f683, %f168, %f679;
	fma.rn.f32 	%f685, %f683, %f127, %f680;
	fma.rn.f32 	%f686, %f683, %f129, %f682;
	ld.shared.f32 	%f687, [%r85+12];
	fma.rn.f32 	%f688, %f687, %f167, %f684;
	fma.rn.f32 	%f689, %f687, %f132, %f685;
	fma.rn.f32 	%f690, %f687, %f134, %f686;
	ld.shared.f32 	%f691, [%r85+16];
	fma.rn.f32 	%f692, %f691, %f166, %f688;
	fma.rn.f32 	%f693, %f691, %f137, %f689;
	fma.rn.f32 	%f694, %f691, %f139, %f690;
	fma.rn.f32 	%f695, %f1, %f692, %f2;
	add.s64 	%rd27, %rd26, %rd13;
	st.global.f32 	[%rd27], %f695;
	add.s32 	%r86, %r85, %r25;
	ld.shared.f32 	%f696, [%r86];
	fma.rn.f32 	%f697, %f696, %f142, %f693;
	fma.rn.f32 	%f698, %f696, %f144, %f694;
	ld.shared.f32 	%f699, [%r86+4];
	fma.rn.f32 	%f700, %f699, %f147, %f697;
	fma.rn.f32 	%f701, %f699, %f149, %f698;
	ld.shared.f32 	%f702, [%r86+8];
	fma.rn.f32 	%f703, %f702, %f152, %f700;
	fma.rn.f32 	%f704, %f702, %f154, %f701;
	ld.shared.f32 	%f705, [%r86+12];
	fma.rn.f32 	%f706, %f705, %f157, %f703;
	fma.rn.f32 	%f707, %f705, %f159, %f704;
	ld.shared.f32 	%f708, [%r86+16];
	fma.rn.f32 	%f709, %f708, %f162, %f706;
	fma.rn.f32 	%f710, %f708, %f164, %f707;
	add.s32 	%r87, %r86, %r25;
	ld.shared.f32 	%f711, [%r87];
	fma.rn.f32 	%f712, %f711, %f170, %f709;
	fma.rn.f32 	%f713, %f711, %f117, %f710;
	ld.shared.f32 	%f714, [%r87+4];
	fma.rn.f32 	%f715, %f714, %f169, %f712;
	fma.rn.f32 	%f716, %f714, %f120, %f713;
	mul.f32 	%f717, %f714, %f123;
	fma.rn.f32 	%f718, %f711, %f118, %f717;
	ld.shared.f32 	%f719, [%r87+8];
	fma.rn.f32 	%f720, %f719, %f168, %f715;
	fma.rn.f32 	%f721, %f719, %f127, %f716;
	fma.rn.f32 	%f722, %f719, %f129, %f718;
	ld.shared.f32 	%f723, [%r87+12];
	fma.rn.f32 	%f724, %f723, %f167, %f720;
	fma.rn.f32 	%f725, %f723, %f132, %f721;
	fma.rn.f32 	%f726, %f723, %f134, %f722;
	ld.shared.f32 	%f727, [%r87+16];
	fma.rn.f32 	%f728, %f727, %f166, %f724;
	fma.rn.f32 	%f729, %f727, %f137, %f725;
	fma.rn.f32 	%f730, %f727, %f139, %f726;
	fma.rn.f32 	%f731, %f1, %f728, %f2;
	add.s64 	%rd28, %rd27, %rd13;
	st.global.f32 	[%rd28], %f731;
	add.s32 	%r88, %r87, %r25;
	ld.shared.f32 	%f732, [%r88];
	fma.rn.f32 	%f733, %f732, %f142, %f729;
	fma.rn.f32 	%f734, %f732, %f144, %f730;
	ld.shared.f32 	%f735, [%r88+4];
	fma.rn.f32 	%f736, %f735, %f147, %f733;
	fma.rn.f32 	%f737, %f735, %f149, %f734;
	ld.shared.f32 	%f738, [%r88+8];
	fma.rn.f32 	%f739, %f738, %f152, %f736;
	fma.rn.f32 	%f740, %f738, %f154, %f737;
	ld.shared.f32 	%f741, [%r88+12];
	fma.rn.f32 	%f742, %f741, %f157, %f739;
	fma.rn.f32 	%f743, %f741, %f159, %f740;
	ld.shared.f32 	%f744, [%r88+16];
	fma.rn.f32 	%f745, %f744, %f162, %f742;
	fma.rn.f32 	%f746, %f744, %f164, %f743;
	add.s32 	%r89, %r88, %r25;
	ld.shared.f32 	%f747, [%r89];
	fma.rn.f32 	%f748, %f747, %f170, %f745;
	fma.rn.f32 	%f749, %f747, %f117, %f746;
	ld.shared.f32 	%f750, [%r89+4];
	fma.rn.f32 	%f751, %f750, %f169, %f748;
	fma.rn.f32 	%f752, %f750, %f120, %f749;
	mul.f32 	%f753, %f750, %f123;
	fma.rn.f32 	%f754, %f747, %f118, %f753;
	ld.shared.f32 	%f755, [%r89+8];
	fma.rn.f32 	%f756, %f755, %f168, %f751;
	fma.rn.f32 	%f757, %f755, %f127, %f752;
	fma.rn.f32 	%f758, %f755, %f129, %f754;
	ld.shared.f32 	%f759, [%r89+12];
	fma.rn.f32 	%f760, %f759, %f167, %f756;
	fma.rn.f32 	%f761, %f759, %f132, %f757;
	fma.rn.f32 	%f762, %f759, %f134, %f758;
	ld.shared.f32 	%f763, [%r89+16];
	fma.rn.f32 	%f764, %f763, %f166, %f760;
	fma.rn.f32 	%f765, %f763, %f137, %f761;
	fma.rn.f32 	%f766, %f763, %f139, %f762;
	fma.rn.f32 	%f767, %f1, %f764, %f2;
	add.s64 	%rd29, %rd28, %rd13;
	st.global.f32 	[%rd29], %f767;
	add.s32 	%r90, %r89, %r25;
	ld.shared.f32 	%f768, [%r90];
	fma.rn.f32 	%f769, %f768, %f142, %f765;
	fma.rn.f32 	%f770, %f768, %f144, %f766;
	ld.shared.f32 	%f771, [%r90+4];
	fma.rn.f32 	%f772, %f771, %f147, %f769;
	fma.rn.f32 	%f773, %f771, %f149, %f770;
	ld.shared.f32 	%f774, [%r90+8];
	fma.rn.f32 	%f775, %f774, %f152, %f772;
	fma.rn.f32 	%f776, %f774, %f154, %f773;
	ld.shared.f32 	%f777, [%r90+12];
	fma.rn.f32 	%f778, %f777, %f157, %f775;
	fma.rn.f32 	%f779, %f777, %f159, %f776;
	ld.shared.f32 	%f780, [%r90+16];
	fma.rn.f32 	%f781, %f780, %f162, %f778;
	fma.rn.f32 	%f782, %f780, %f164, %f779;
	add.s32 	%r91, %r90, %r25;
	ld.shared.f32 	%f783, [%r91];
	fma.rn.f32 	%f784, %f783, %f170, %f781;
	fma.rn.f32 	%f785, %f783, %f117, %f782;
	ld.shared.f32 	%f786, [%r91+4];
	fma.rn.f32 	%f787, %f786, %f169, %f784;
	fma.rn.f32 	%f788, %f786, %f120, %f785;
	mul.f32 	%f789, %f786, %f123;
	fma.rn.f32 	%f790, %f783, %f118, %f789;
	ld.shared.f32 	%f791, [%r91+8];
	fma.rn.f32 	%f792, %f791, %f168, %f787;
	fma.rn.f32 	%f793, %f791, %f127, %f788;
	fma.rn.f32 	%f794, %f791, %f129, %f790;
	ld.shared.f32 	%f795, [%r91+12];
	fma.rn.f32 	%f796, %f795, %f167, %f792;
	fma.rn.f32 	%f797, %f795, %f132, %f793;
	fma.rn.f32 	%f798, %f795, %f134, %f794;
	ld.shared.f32 	%f799, [%r91+16];
	fma.rn.f32 	%f800, %f799, %f166, %f796;
	fma.rn.f32 	%f801, %f799, %f137, %f797;
	fma.rn.f32 	%f802, %f799, %f139, %f798;
	fma.rn.f32 	%f803, %f1, %f800, %f2;
	add.s64 	%rd30, %rd29, %rd13;
	st.global.f32 	[%rd30], %f803;
	add.s32 	%r92, %r91, %r25;
	ld.shared.f32 	%f804, [%r92];
	fma.rn.f32 	%f805, %f804, %f142, %f801;
	fma.rn.f32 	%f806, %f804, %f144, %f802;
	ld.shared.f32 	%f807, [%r92+4];
	fma.rn.f32 	%f808, %f807, %f147, %f805;
	fma.rn.f32 	%f809, %f807, %f149, %f806;
	ld.shared.f32 	%f810, [%r92+8];
	fma.rn.f32 	%f811, %f810, %f152, %f808;
	fma.rn.f32 	%f812, %f810, %f154, %f809;
	ld.shared.f32 	%f813, [%r92+12];
	fma.rn.f32 	%f814, %f813, %f157, %f811;
	fma.rn.f32 	%f815, %f813, %f159, %f812;
	ld.shared.f32 	%f816, [%r92+16];
	fma.rn.f32 	%f817, %f816, %f162, %f814;
	fma.rn.f32 	%f818, %f816, %f164, %f815;
	add.s32 	%r93, %r92, %r25;
	ld.shared.f32 	%f819, [%r93];
	fma.rn.f32 	%f820, %f819, %f170, %f817;
	fma.rn.f32 	%f821, %f819, %f117, %f818;
	ld.shared.f32 	%f822, [%r93+4];
	fma.rn.f32 	%f823, %f822, %f169, %f820;
	fma.rn.f32 	%f824, %f822, %f120, %f821;
	mul.f32 	%f825, %f822, %f123;
	fma.rn.f32 	%f826, %f819, %f118, %f825;
	ld.shared.f32 	%f827, [%r93+8];
	fma.rn.f32 	%f828, %f827, %f168, %f823;
	fma.rn.f32 	%f829, %f827, %f127, %f824;
	fma.rn.f32 	%f830, %f827, %f129, %f826;
	ld.shared.f32 	%f831, [%r93+12];
	fma.rn.f32 	%f832, %f831, %f167, %f828;
	fma.rn.f32 	%f833, %f831, %f132, %f829;
	fma.rn.f32 	%f834, %f831, %f134, %f830;
	ld.shared.f32 	%f835, [%r93+16];
	fma.rn.f32 	%f836, %f835, %f166, %f832;
	fma.rn.f32 	%f837, %f835, %f137, %f833;
	fma.rn.f32 	%f838, %f835, %f139, %f834;
	fma.rn.f32 	%f839, %f1, %f836, %f2;
	add.s64 	%rd31, %rd30, %rd13;
	st.global.f32 	[%rd31], %f839;
	add.s32 	%r94, %r93, %r25;
	ld.shared.f32 	%f840, [%r94];
	fma.rn.f32 	%f841, %f840, %f142, %f837;
	fma.rn.f32 	%f842, %f840, %f144, %f838;
	ld.shared.f32 	%f843, [%r94+4];
	fma.rn.f32 	%f844, %f843, %f147, %f841;
	fma.rn.f32 	%f845, %f843, %f149, %f842;
	ld.shared.f32 	%f846, [%r94+8];
	fma.rn.f32 	%f847, %f846, %f152, %f844;
	fma.rn.f32 	%f848, %f846, %f154, %f845;
	ld.shared.f32 	%f849, [%r94+12];
	fma.rn.f32 	%f850, %f849, %f157, %f847;
	fma.rn.f32 	%f851, %f849, %f159, %f848;
	ld.shared.f32 	%f852, [%r94+16];
	fma.rn.f32 	%f853, %f852, %f162, %f850;
	fma.rn.f32 	%f854, %f852, %f164, %f851;
	add.s32 	%r95, %r94, %r25;
	ld.shared.f32 	%f855, [%r95];
	fma.rn.f32 	%f856, %f855, %f170, %f853;
	fma.rn.f32 	%f857, %f855, %f117, %f854;
	ld.shared.f32 	%f858, [%r95+4];
	fma.rn.f32 	%f859, %f858, %f169, %f856;
	fma.rn.f32 	%f860, %f858, %f120, %f857;
	mul.f32 	%f861, %f858, %f123;
	fma.rn.f32 	%f862, %f855, %f118, %f861;
	ld.shared.f32 	%f863, [%r95+8];
	fma.rn.f32 	%f864, %f863, %f168, %f859;
	fma.rn.f32 	%f865, %f863, %f127, %f860;
	fma.rn.f32 	%f866, %f863, %f129, %f862;
	ld.shared.f32 	%f867, [%r95+12];
	fma.rn.f32 	%f868, %f867, %f167, %f864;
	fma.rn.f32 	%f869, %f867, %f132, %f865;
	fma.rn.f32 	%f870, %f867, %f134, %f866;
	ld.shared.f32 	%f871, [%r95+16];
	fma.rn.f32 	%f872, %f871, %f166, %f868;
	fma.rn.f32 	%f873, %f871, %f137, %f869;
	fma.rn.f32 	%f874, %f871, %f139, %f870;
	fma.rn.f32 	%f875, %f1, %f872, %f2;
	add.s64 	%rd32, %rd31, %rd13;
	st.global.f32 	[%rd32], %f875;
	add.s32 	%r96, %r95, %r25;
	ld.shared.f32 	%f876, [%r96];
	fma.rn.f32 	%f877, %f876, %f142, %f873;
	fma.rn.f32 	%f878, %f876, %f144, %f874;
	ld.shared.f32 	%f879, [%r96+4];
	fma.rn.f32 	%f880, %f879, %f147, %f877;
	fma.rn.f32 	%f881, %f879, %f149, %f878;
	ld.shared.f32 	%f882, [%r96+8];
	fma.rn.f32 	%f883, %f882, %f152, %f880;
	fma.rn.f32 	%f884, %f882, %f154, %f881;
	ld.shared.f32 	%f885, [%r96+12];
	fma.rn.f32 	%f886, %f885, %f157, %f883;
	fma.rn.f32 	%f887, %f885, %f159, %f884;
	ld.shared.f32 	%f888, [%r96+16];
	fma.rn.f32 	%f889, %f888, %f162, %f886;
	fma.rn.f32 	%f890, %f888, %f164, %f887;
	add.s32 	%r97, %r96, %r25;
	ld.shared.f32 	%f891, [%r97];
	fma.rn.f32 	%f892, %f891, %f170, %f889;
	fma.rn.f32 	%f893, %f891, %f117, %f890;
	ld.shared.f32 	%f894, [%r97+4];
	fma.rn.f32 	%f895, %f894, %f169, %f892;
	fma.rn.f32 	%f896, %f894, %f120, %f893;
	mul.f32 	%f897, %f894, %f123;
	fma.rn.f32 	%f898, %f891, %f118, %f897;
	ld.shared.f32 	%f899, [%r97+8];
	fma.rn.f32 	%f900, %f899, %f168, %f895;
	fma.rn.f32 	%f901, %f899, %f127, %f896;
	fma.rn.f32 	%f902, %f899, %f129, %f898;
	ld.shared.f32 	%f903, [%r97+12];
	fma.rn.f32 	%f904, %f903, %f167, %f900;
	fma.rn.f32 	%f905, %f903, %f132, %f901;
	fma.rn.f32 	%f906, %f903, %f134, %f902;
	ld.shared.f32 	%f907, [%r97+16];
	fma.rn.f32 	%f908, %f907, %f166, %f904;
	fma.rn.f32 	%f909, %f907, %f137, %f905;
	fma.rn.f32 	%f910, %f907, %f139, %f906;
	fma.rn.f32 	%f911, %f1, %f908, %f2;
	add.s64 	%rd33, %rd32, %rd13;
	st.global.f32 	[%rd33], %f911;
	add.s32 	%r98, %r97, %r25;
	ld.shared.f32 	%f912, [%r98];
	fma.rn.f32 	%f913, %f912, %f142, %f909;
	fma.rn.f32 	%f914, %f912, %f144, %f910;
	ld.shared.f32 	%f915, [%r98+4];
	fma.rn.f32 	%f916, %f915, %f147, %f913;
	fma.rn.f32 	%f917, %f915, %f149, %f914;
	ld.shared.f32 	%f918, [%r98+8];
	fma.rn.f32 	%f919, %f918, %f152, %f916;
	fma.rn.f32 	%f920, %f918, %f154, %f917;
	ld.shared.f32 	%f921, [%r98+12];
	fma.rn.f32 	%f922, %f921, %f157, %f919;
	fma.rn.f32 	%f923, %f921, %f159, %f920;
	ld.shared.f32 	%f924, [%r98+16];
	fma.rn.f32 	%f925, %f924, %f162, %f922;
	fma.rn.f32 	%f926, %f924, %f164, %f923;
	add.s32 	%r99, %r98, %r25;
	ld.shared.f32 	%f927, [%r99];
	fma.rn.f32 	%f928, %f927, %f170, %f925;
	fma.rn.f32 	%f929, %f927, %f117, %f926;
	ld.shared.f32 	%f930, [%r99+4];
	fma.rn.f32 	%f931, %f930, %f169, %f928;
	fma.rn.f32 	%f932, %f930, %f120, %f929;
	mul.f32 	%f933, %f930, %f123;
	fma.rn.f32 	%f934, %f927, %f118, %f933;
	ld.shared.f32 	%f935, [%r99+8];
	fma.rn.f32 	%f936, %f935, %f168, %f931;
	fma.rn.f32 	%f937, %f935, %f127, %f932;
	fma.rn.f32 	%f938, %f935, %f129, %f934;
	ld.shared.f32 	%f939, [%r99+12];
	fma.rn.f32 	%f940, %f939, %f167, %f936;
	fma.rn.f32 	%f941, %f939, %f132, %f937;
	fma.rn.f32 	%f942, %f939, %f134, %f938;
	ld.shared.f32 	%f943, [%r99+16];
	fma.rn.f32 	%f944, %f943, %f166, %f940;
	fma.rn.f32 	%f945, %f943, %f137, %f941;
	fma.rn.f32 	%f946, %f943, %f139, %f942;
	fma.rn.f32 	%f947, %f1, %f944, %f2;
	add.s64 	%rd34, %rd33, %rd13;
	st.global.f32 	[%rd34], %f947;
	add.s32 	%r100, %r99, %r25;
	ld.shared.f32 	%f948, [%r100];
	fma.rn.f32 	%f949, %f948, %f142, %f945;
	fma.rn.f32 	%f950, %f948, %f144, %f946;
	ld.shared.f32 	%f951, [%r100+4];
	fma.rn.f32 	%f952, %f951, %f147, %f949;
	fma.rn.f32 	%f953, %f951, %f149, %f950;
	ld.shared.f32 	%f954, [%r100+8];
	fma.rn.f32 	%f955, %f954, %f152, %f952;
	fma.rn.f32 	%f956, %f954, %f154, %f953;
	ld.shared.f32 	%f957, [%r100+12];
	fma.rn.f32 	%f958, %f957, %f157, %f955;
	fma.rn.f32 	%f959, %f957, %f159, %f956;
	ld.shared.f32 	%f960, [%r100+16];
	fma.rn.f32 	%f961, %f960, %f162, %f958;
	fma.rn.f32 	%f962, %f960, %f164, %f959;
	add.s32 	%r101, %r100, %r25;
	ld.shared.f32 	%f963, [%r101];
	fma.rn.f32 	%f964, %f963, %f170, %f961;
	fma.rn.f32 	%f965, %f963, %f117, %f962;
	ld.shared.f32 	%f966, [%r101+4];
	fma.rn.f32 	%f967, %f966, %f169, %f964;
	fma.rn.f32 	%f968, %f966, %f120, %f965;
	mul.f32 	%f969, %f966, %f123;
	fma.rn.f32 	%f970, %f963, %f118, %f969;
	ld.shared.f32 	%f971, [%r101+8];
	fma.rn.f32 	%f972, %f971, %f168, %f967;
	fma.rn.f32 	%f973, %f971, %f127, %f968;
	fma.rn.f32 	%f974, %f971, %f129, %f970;
	ld.shared.f32 	%f975, [%r101+12];
	fma.rn.f32 	%f976, %f975, %f167, %f972;
	fma.rn.f32 	%f977, %f975, %f132, %f973;
	fma.rn.f32 	%f978, %f975, %f134, %f974;
	ld.shared.f32 	%f979, [%r101+16];
	fma.rn.f32 	%f980, %f979, %f166, %f976;
	fma.rn.f32 	%f981, %f979, %f137, %f977;
	fma.rn.f32 	%f982, %f979, %f139, %f978;
	fma.rn.f32 	%f983, %f1, %f980, %f2;
	add.s64 	%rd35, %rd34, %rd13;
	st.global.f32 	[%rd35], %f983;
	add.s32 	%r102, %r101, %r25;
	ld.shared.f32 	%f984, [%r102];
	fma.rn.f32 	%f985, %f984, %f142, %f981;
	fma.rn.f32 	%f986, %f984, %f144, %f982;
	ld.shared.f32 	%f987, [%r102+4];
	fma.rn.f32 	%f988, %f987, %f147, %f985;
	fma.rn.f32 	%f989, %f987, %f149, %f986;
	ld.shared.f32 	%f990, [%r102+8];
	fma.rn.f32 	%f991, %f990, %f152, %f988;
	fma.rn.f32 	%f992, %f990, %f154, %f989;
	ld.shared.f32 	%f993, [%r102+12];
	fma.rn.f32 	%f994, %f993, %f157, %f991;
	fma.rn.f32 	%f995, %f993, %f159, %f992;
	ld.shared.f32 	%f996, [%r102+16];
	fma.rn.f32 	%f997, %f996, %f162, %f994;
	fma.rn.f32 	%f998, %f996, %f164, %f995;
	add.s32 	%r103, %r102, %r25;
	ld.shared.f32 	%f999, [%r103];
	fma.rn.f32 	%f1000, %f999, %f170, %f997;
	fma.rn.f32 	%f1001, %f999, %f117, %f998;
	ld.shared.f32 	%f1002, [%r103+4];
	fma.rn.f32 	%f1003, %f1002, %f169, %f1000;
	fma.rn.f32 	%f1004, %f1002, %f120, %f1001;
	mul.f32 	%f1005, %f1002, %f123;
	fma.rn.f32 	%f1006, %f999, %f118, %f1005;
	ld.shared.f32 	%f1007, [%r103+8];
	fma.rn.f32 	%f1008, %f1007, %f168, %f1003;
	fma.rn.f32 	%f1009, %f1007, %f127, %f1004;
	fma.rn.f32 	%f1010, %f1007, %f129, %f1006;
	ld.shared.f32 	%f1011, [%r103+12];
	fma.rn.f32 	%f1012, %f1011, %f167, %f1008;
	fma.rn.f32 	%f1013, %f1011, %f132, %f1009;
	fma.rn.f32 	%f1014, %f1011, %f134, %f1010;
	ld.shared.f32 	%f1015, [%r103+16];
	fma.rn.f32 	%f1016, %f1015, %f166, %f1012;
	fma.rn.f32 	%f1017, %f1015, %f137, %f1013;
	fma.rn.f32 	%f1018, %f1015, %f139, %f1014;
	fma.rn.f32 	%f1019, %f1, %f1016, %f2;
	add.s64 	%rd36, %rd35, %rd13;
	st.global.f32 	[%rd36], %f1019;
	add.s32 	%r104, %r103, %r25;
	ld.shared.f32 	%f1020, [%r104];
	fma.rn.f32 	%f1021, %f1020, %f142, %f1017;
	fma.rn.f32 	%f1022, %f1020, %f144, %f1018;
	ld.shared.f32 	%f1023, [%r104+4];
	fma.rn.f32 	%f1024, %f1023, %f147, %f1021;
	fma.rn.f32 	%f1025, %f1023, %f149, %f1022;
	ld.shared.f32 	%f1026, [%r104+8];
	fma.rn.f32 	%f1027, %f1026, %f152, %f1024;
	fma.rn.f32 	%f1028, %f1026, %f154, %f1025;
	ld.shared.f32 	%f1029, [%r104+12];
	fma.rn.f32 	%f1030, %f1029, %f157, %f1027;
	fma.rn.f32 	%f1031, %f1029, %f159, %f1028;
	ld.shared.f32 	%f1032, [%r104+16];
	fma.rn.f32 	%f1033, %f1032, %f162, %f1030;
	fma.rn.f32 	%f1034, %f1032, %f164, %f1031;
	add.s32 	%r105, %r104, %r25;
	ld.shared.f32 	%f1035, [%r105];
	fma.rn.f32 	%f1036, %f1035, %f170, %f1033;
	fma.rn.f32 	%f1037, %f1035, %f117, %f1034;
	ld.shared.f32 	%f1038, [%r105+4];
	fma.rn.f32 	%f1039, %f1038, %f169, %f1036;
	fma.rn.f32 	%f1040, %f1038, %f120, %f1037;
	mul.f32 	%f1041, %f1038, %f123;
	fma.rn.f32 	%f1042, %f1035, %f118, %f1041;
	ld.shared.f32 	%f1043, [%r105+8];
	fma.rn.f32 	%f1044, %f1043, %f168, %f1039;
	fma.rn.f32 	%f1045, %f1043, %f127, %f1040;
	fma.rn.f32 	%f1046, %f1043, %f129, %f1042;
	ld.shared.f32 	%f1047, [%r105+12];
	fma.rn.f32 	%f1048, %f1047, %f167, %f1044;
	fma.rn.f32 	%f1049, %f1047, %f132, %f1045;
	fma.rn.f32 	%f1050, %f1047, %f134, %f1046;
	ld.shared.f32 	%f1051, [%r105+16];
	fma.rn.f32 	%f1052, %f1051, %f166, %f1048;
	fma.rn.f32 	%f1053, %f1051, %f137, %f1049;
	fma.rn.f32 	%f1054, %f1051, %f139, %f1050;
	fma.rn.f32 	%f1055, %f1, %f1052, %f2;
	add.s64 	%rd37, %rd36, %rd13;
	st.global.f32 	[%rd37], %f1055;
	add.s32 	%r106, %r105, %r25;
	ld.shared.f32 	%f1056, [%r106];
	fma.rn.f32 	%f1057, %f1056, %f142, %f1053;
	fma.rn.f32 	%f1058, %f1056, %f144, %f1054;
	ld.shared.f32 	%f1059, [%r106+4];
	fma.rn.f32 	%f1060, %f1059, %f147, %f1057;
	fma.rn.f32 	%f1061, %f1059, %f149, %f1058;
	ld.shared.f32 	%f1062, [%r106+8];
	fma.rn.f32 	%f1063, %f1062, %f152, %f1060;
	fma.rn.f32 	%f1064, %f1062, %f154, %f1061;
	ld.shared.f32 	%f1065, [%r106+12];
	fma.rn.f32 	%f1066, %f1065, %f157, %f1063;
	fma.rn.f32 	%f1067, %f1065, %f159, %f1064;
	ld.shared.f32 	%f1068, [%r106+16];
	fma.rn.f32 	%f1069, %f1068, %f162, %f1066;
	fma.rn.f32 	%f1070, %f1068, %f164, %f1067;
	add.s32 	%r107, %r106, %r25;
	ld.shared.f32 	%f1071, [%r107];
	fma.rn.f32 	%f1072, %f1071, %f170, %f1069;
	fma.rn.f32 	%f1073, %f1071, %f117, %f1070;
	ld.shared.f32 	%f1074, [%r107+4];
	fma.rn.f32 	%f1075, %f1074, %f169, %f1072;
	fma.rn.f32 	%f1076, %f1074, %f120, %f1073;
	mul.f32 	%f1077, %f1074, %f123;
	fma.rn.f32 	%f1078, %f1071, %f118, %f1077;
	ld.shared.f32 	%f1079, [%r107+8];
	fma.rn.f32 	%f1080, %f1079, %f168, %f1075;
	fma.rn.f32 	%f1081, %f1079, %f127, %f1076;
	fma.rn.f32 	%f1082, %f1079, %f129, %f1078;
	ld.shared.f32 	%f1083, [%r107+12];
	fma.rn.f32 	%f1084, %f1083, %f167, %f1080;
	fma.rn.f32 	%f1085, %f1083, %f132, %f1081;
	fma.rn.f32 	%f1086, %f1083, %f134, %f1082;
	ld.shared.f32 	%f1087, [%r107+16];
	fma.rn.f32 	%f1088, %f1087, %f166, %f1084;
	fma.rn.f32 	%f1089, %f1087, %f137, %f1085;
	fma.rn.f32 	%f1090, %f1087, %f139, %f1086;
	fma.rn.f32 	%f1091, %f1, %f1088, %f2;
	add.s64 	%rd38, %rd37, %rd13;
	st.global.f32 	[%rd38], %f1091;
	add.s32 	%r108, %r107, %r25;
	ld.shared.f32 	%f1092, [%r108];
	fma.rn.f32 	%f1093, %f1092, %f142, %f1089;
	fma.rn.f32 	%f1094, %f1092, %f144, %f1090;
	ld.shared.f32 	%f1095, [%r108+4];
	fma.rn.f32 	%f1096, %f1095, %f147, %f1093;
	fma.rn.f32 	%f1097, %f1095, %f149, %f1094;
	ld.shared.f32 	%f1098, [%r108+8];
	fma.rn.f32 	%f1099, %f1098, %f152, %f1096;
	fma.rn.f32 	%f1100, %f1098, %f154, %f1097;
	ld.shared.f32 	%f1101, [%r108+12];
	fma.rn.f32 	%f1102, %f1101, %f157, %f1099;
	fma.rn.f32 	%f1103, %f1101, %f159, %f1100;
	ld.shared.f32 	%f1104, [%r108+16];
	fma.rn.f32 	%f1105, %f1104, %f162, %f1102;
	fma.rn.f32 	%f1106, %f1104, %f164, %f1103;
	add.s32 	%r109, %r108, %r25;
	ld.shared.f32 	%f1107, [%r109];
	fma.rn.f32 	%f1108, %f1107, %f170, %f1105;
	fma.rn.f32 	%f1109, %f1107, %f117, %f1106;
	ld.shared.f32 	%f1110, [%r109+4];
	fma.rn.f32 	%f1111, %f1110, %f169, %f1108;
	fma.rn.f32 	%f1112, %f1110, %f120, %f1109;
	ld.shared.f32 	%f1113, [%r109+8];
	fma.rn.f32 	%f1114, %f1113, %f168, %f1111;
	fma.rn.f32 	%f1115, %f1113, %f127, %f1112;
	ld.shared.f32 	%f1116, [%r109+12];
	fma.rn.f32 	%f1117, %f1116, %f167, %f1114;
	fma.rn.f32 	%f1118, %f1116, %f132, %f1115;
	ld.shared.f32 	%f1119, [%r109+16];
	fma.rn.f32 	%f1120, %f1119, %f166, %f1117;
	fma.rn.f32 	%f1121, %f1119, %f137, %f1118;
	fma.rn.f32 	%f1122, %f1, %f1120, %f2;
	add.s64 	%rd39, %rd38, %rd13;
	st.global.f32 	[%rd39], %f1122;
	add.s32 	%r110, %r109, %r25;
	ld.shared.f32 	%f1123, [%r110];
	fma.rn.f32 	%f1124, %f1123, %f142, %f1121;
	ld.shared.f32 	%f1125, [%r110+4];
	fma.rn.f32 	%f1126, %f1125, %f147, %f1124;
	ld.shared.f32 	%f1127, [%r110+8];
	fma.rn.f32 	%f1128, %f1127, %f152, %f1126;
	ld.shared.f32 	%f1129, [%r110+12];
	fma.rn.f32 	%f1130, %f1129, %f157, %f1128;
	ld.shared.f32 	%f1131, [%r110+16];
	fma.rn.f32 	%f1132, %f1131, %f162, %f1130;
	fma.rn.f32 	%f1133, %f1, %f1132, %f2;
	add.s64 	%rd40, %rd39, %rd13;
	st.global.f32 	[%rd40], %f1133;
	ret;

}
	// .globl	_Z30Filter3x3_Input112x112_Stride1PKfS0_Pfiiiiiiiiiiiiiff
.visible .entry _Z30Filter3x3_Input112x112_Stride1PKfS0_Pfiiiiiiiiiiiiiff(
	.param .u64 .ptr .align 1 _Z30Filter3x3_Input112x112_Stride1PKfS0_Pfiiiiiiiiiiiiiff_param_0,
	.param .u64 .ptr .align 1 _Z30Filter3x3_Input112x112_Stride1PKfS0_Pfiiiiiiiiiiiiiff_param_1,
	.param .u64 .ptr .align 1 _Z30Filter3x3_Input112x112_Stride1PKfS0_Pfiiiiiiiiiiiiiff_param_2,
	.param .u32 _Z30Filter3x3_Input112x112_Stride1PKfS0_Pfiiiiiiiiiiiiiff_param_3,
	.param .u32 _Z30Filter3x3_Input112x112_Stride1PKfS0_Pfiiiiiiiiiiiiiff_param_4,
	.param .u32 _Z30Filter3x3_Input112x112_Stride1PKfS0_Pfiiiiiiiiiiiiiff_param_5,
	.param .u32 _Z30Filter3x3_Input112x112_Stride1PKfS0_Pfiiiiiiiiiiiiiff_param_6,
	.param .u32 _Z30Filter3x3_Input112x112_Stride1PKfS0_Pfiiiiiiiiiiiiiff_param_7,
	.param .u32 _Z30Filter3x3_Input112x112_Stride1PKfS0_Pfiiiiiiiiiiiiiff_param_8,
	.param .u32 _Z30Filter3x3_Input112x112_Stride1PKfS0_Pfiiiiiiiiiiiiiff_param_9,
	.param .u32 _Z30Filter3x3_Input112x112_Stride1PKfS0_Pfiiiiiiiiiiiiiff_param_10,
	.param .u32 _Z30Filter3x3_Input112x112_Stride1PKfS0_Pfiiiiiiiiiiiiiff_param_11,
	.param .u32 _Z30Filter3x3_Input112x112_Stride1PKfS0_Pfiiiiiiiiiiiiiff_param_12,
	.param .u32 _Z30Filter3x3_Input112x112_Stride1PKfS0_Pfiiiiiiiiiiiiiff_param_13,
	.param .u32 _Z30Filter3x3_Input112x112_Stride1PKfS0_Pfiiiiiiiiiiiiiff_param_14,
	.param .u32 _Z30Filter3x3_Input112x112_Stride1PKfS0_Pfiiiiiiiiiiiiiff_param_15,
	.param .f32 _Z30Filter3x3_Input112x112_Stride1PKfS0_Pfiiiiiiiiiiiiiff_param_16,
	.param .f32 _Z30Filter3x3_Input112x112_Stride1PKfS0_Pfiiiiiiiiiiiiiff_param_17
)
{
	.reg .pred 	%p<7>;
	.reg .b32 	%r<86>;
	.reg .b32 	%f<217>;
	.reg .b64 	%rd<28>;
	// demoted variable
	.shared .align 4 .b8 _ZZ30Filter3x3_Input112x112_Stride1PKfS0_PfiiiiiiiiiiiiiffE10filterData[36];
	// demoted variable
	.shared .align 4 .b8 _ZZ30Filter3x3_Input112x112_Stride1PKfS0_PfiiiiiiiiiiiiiffE9inputData[14136];
	ld.param.u64 	%rd2, [_Z30Filter3x3_Input112x112_Stride1PKfS0_Pfiiiiiiiiiiiiiff_param_0];
	ld.param.u64 	%rd3, [_Z30Filter3x3_Input112x112_Stride1PKfS0_Pfiiiiiiiiiiiiiff_param_1];
	ld.param.u64 	%rd4, [_Z30Filter3x3_Input112x112_Stride1PKfS0_Pfiiiiiiiiiiiiiff_param_2];
	ld.param.u32 	%r11, [_Z30Filter3x3_Input112x112_Stride1PKfS0_Pfiiiiiiiiiiiiiff_param_4];
	ld.param.u32 	%r12, [_Z30Filter3x3_Input112x112_Stride1PKfS0_Pfiiiiiiiiiiiiiff_param_5];
	ld.param.u32 	%r13, [_Z30Filter3x3_Input112x112_Stride1PKfS0_Pfiiiiiiiiiiiiiff_param_6];
	ld.param.u32 	%r17, [_Z30Filter3x3_Input112x112_Stride1PKfS0_Pfiiiiiiiiiiiiiff_param_8];
	ld.param.u32 	%r18, [_Z30Filter3x3_Input112x112_Stride1PKfS0_Pfiiiiiiiiiiiiiff_param_9];
	ld.param.u32 	%r14, [_Z30Filter3x3_Input112x112_Stride1PKfS0_Pfiiiiiiiiiiiiiff_param_11];
	ld.param.u32 	%r15, [_Z30Filter3x3_Input112x112_Stride1PKfS0_Pfiiiiiiiiiiiiiff_param_12];
	ld.param.u32 	%r16, [_Z30Filter3x3_Input112x112_Stride1PKfS0_Pfiiiiiiiiiiiiiff_param_13];
	ld.param.u32 	%r19, [_Z30Filter3x3_Input112x112_Stride1PKfS0_Pfiiiiiiiiiiiiiff_param_14];
	ld.param.f32 	%f1, [_Z30Filter3x3_Input112x112_Stride1PKfS0_Pfiiiiiiiiiiiiiff_param_16];
	ld.param.f32 	%f2, [_Z30Filter3x3_Input112x112_Stride1PKfS0_Pfiiiiiiiiiiiiiff_param_17];
	shl.b32 	%r20, %r19, 1;
	add.s32 	%r1, %r20, %r13;
	mov.u32 	%r2, %ctaid.y;
	shr.u32 	%r3, %r2, 2;
	mul.lo.s32 	%r21, %r17, %r3;
	mul.lo.s32 	%r4, %r21, %r18;
	mov.u32 	%r5, %tid.x;
	mul.lo.s32 	%r22, %r18, %r17;
	setp.ge.u32 	%p1, %r5, %r22;
	@%p1 bra 	$L__BB13_2;
	cvta.to.global.u64 	%rd5, %rd3;
	add.s32 	%r23, %r4, %r5;
	mul.wide.s32 	%rd6, %r23, 4;
	add.s64 	%rd7, %rd5, %rd6;
	ld.global.f32 	%f3, [%rd7];
	shl.b32 	%r24, %r5, 2;
	mov.u32 	%r25, _ZZ30Filter3x3_Input112x112_Stride1PKfS0_PfiiiiiiiiiiiiiffE10filterData;
	add.s32 	%r26, %r25, %r24;
	st.shared.f32 	[%r26], %f3;
$L__BB13_2:
	add.s32 	%r6, %r5, -32;
	setp.gt.u32 	%p2, %r6, 29;
	@%p2 bra 	$L__BB13_4;
	mul.lo.s32 	%r32, %r1, %r6;
	shl.b32 	%r33, %r32, 2;
	mov.u32 	%r34, _ZZ30Filter3x3_Input112x112_Stride1PKfS0_PfiiiiiiiiiiiiiffE9inputData;
	add.s32 	%r35, %r34, %r33;
	mov.b32 	%r36, 0;
	st.shared.u32 	[%r35], %r36;
	shl.b32 	%r37, %r1, 2;
	add.s32 	%r38, %r35, %r37;
	st.shared.u32 	[%r38+-4], %r36;
	bra.uni 	$L__BB13_6;
$L__BB13_4:
	setp.lt.u32 	%p3, %r5, 112;
	@%p3 bra 	$L__BB13_6;
	shl.b32 	%r27, %r5, 2;
	mov.u32 	%r28, _ZZ30Filter3x3_Input112x112_Stride1PKfS0_PfiiiiiiiiiiiiiffE9inputData;
	add.s32 	%r29, %r28, %r27;
	mov.b32 	%r30, 0;
	st.shared.u32 	[%r29+-444], %r30;
	mad.lo.s32 	%r31, %r1, 116, %r29;
	st.shared.u32 	[%r31+-444], %r30;
$L__BB13_6:
	bar.sync 	0;
	mov.u32 	%r7, %ctaid.x;
	and.b32  	%r8, %r2, 3;
	mul.lo.s32 	%r39, %r12, %r8;
	shr.u32 	%r40, %r39, 2;
	div.u32 	%r9, %r5, %r13;
	shl.b32 	%r41, %r9, 1;
	setp.eq.s32 	%p4, %r8, 0;
	selp.b32 	%r42, 0, %r13, %p4;
	mad.lo.s32 	%r43, %r11, %r7, %r3;
	mad.lo.s32 	%r44, %r43, %r12, %r40;
	sub.s32 	%r45, %r5, %r42;
	mad.lo.s32 	%r46, %r44, %r13, %r45;
	selp.b32 	%r47, %r1, 0, %p4;
	add.s32 	%r48, %r5, %r47;
	add.s32 	%r49, %r48, %r41;
	cvta.to.global.u64 	%rd8, %rd2;
	mul.wide.s32 	%rd9, %r46, 4;
	add.s64 	%rd1, %rd8, %rd9;
	ld.global.f32 	%f4, [%rd1];
	shl.b32 	%r50, %r49, 2;
	mov.u32 	%r51, _ZZ30Filter3x3_Input112x112_Stride1PKfS0_PfiiiiiiiiiiiiiffE9inputData;
	add.s32 	%r10, %r51, %r50;
	st.shared.f32 	[%r10+4], %f4;
	ld.global.f32 	%f5, [%rd1+896];
	st.shared.f32 	[%r10+916], %f5;
	ld.global.f32 	%f6, [%rd1+1792];
	st.shared.f32 	[%r10+1828], %f6;
	ld.global.f32 	%f7, [%rd1+2688];
	st.shared.f32 	[%r10+2740], %f7;
	ld.global.f32 	%f8, [%rd1+3584];
	st.shared.f32 	[%r10+3652], %f8;
	ld.global.f32 	%f9, [%rd1+4480];
	st.shared.f32 	[%r10+4564], %f9;
	ld.global.f32 	%f10, [%rd1+5376];
	st.shared.f32 	[%r10+5476], %f10;
	ld.global.f32 	%f11, [%rd1+6272];
	st.shared.f32 	[%r10+6388], %f11;
	ld.global.f32 	%f12, [%rd1+7168];
	st.shared.f32 	[%r10+7300], %f12;
	ld.global.f32 	%f13, [%rd1+8064];
	st.shared.f32 	[%r10+8212], %f13;
	ld.global.f32 	%f14, [%rd1+8960];
	st.shared.f32 	[%r10+9124], %f14;
	ld.global.f32 	%f15, [%rd1+9856];
	st.shared.f32 	[%r10+10036], %f15;
	ld.global.f32 	%f16, [%rd1+10752];
	st.shared.f32 	[%r10+10948], %f16;
	ld.global.f32 	%f17, [%rd1+11648];
	st.shared.f32 	[%r10+11860], %f17;
	setp.eq.s32 	%p5, %r8, 3;
	@%p5 bra 	$L__BB13_8;
	ld.global.f32 	%f18, [%rd1+12544];
	st.shared.f32 	[%r10+12772], %f18;
	bra.uni 	$L__BB13_10;
$L__BB13_8:
	setp.gt.u32 	%p6, %r5, 111;
	@%p6 bra 	$L__BB13_10;
	ld.global.f32 	%f19, [%rd1+12544];
	st.shared.f32 	[%r10+12772], %f19;
$L__BB13_10:
	bar.sync 	0;
	shr.s32 	%r52, %r15, 31;
	shr.u32 	%r53, %r52, 30;
	add.s32 	%r54, %r15, %r53;
	shr.s32 	%r55, %r54, 2;
	mul.lo.s32 	%r56, %r55, %r8;
	div.u32 	%r57, %r5, %r16;
	mul.lo.s32 	%r58, %r57, %r16;
	sub.s32 	%r59, %r5, %r58;
	mad.lo.s32 	%r60, %r14, %r7, %r3;
	mad.lo.s32 	%r61, %r57, 14, %r56;
	mad.lo.s32 	%r62, %r60, %r15, %r61;
	mad.lo.s32 	%r63, %r62, %r16, %r59;
	mul.lo.s32 	%r64, %r1, %r9;
	rem.u32 	%r65, %r5, %r13;
	mad.lo.s32 	%r66, %r64, 14, %r65;
	shl.b32 	%r67, %r66, 2;
	add.s32 	%r69, %r51, %r67;
	ld.shared.f32 	%f20, [%r69];
	ld.shared.f32 	%f21, [_ZZ30Filter3x3_Input112x112_Stride1PKfS0_PfiiiiiiiiiiiiiffE10filterData];
	ld.shared.f32 	%f22, [%r69+4];
	ld.shared.f32 	%f23, [_ZZ30Filter3x3_Input112x112_Stride1PKfS0_PfiiiiiiiiiiiiiffE10filterData+4];
	mul.f32 	%f24, %f22, %f23;
	fma.rn.f32 	%f25, %f20, %f21, %f24;
	ld.shared.f32 	%f26, [%r69+8];
	ld.shared.f32 	%f27, [_ZZ30Filter3x3_Input112x112_Stride1PKfS0_PfiiiiiiiiiiiiiffE10filterData+8];
	fma.rn.f32 	%f28, %f26, %f27, %f25;
	shl.b32 	%r70, %r1, 2;
	add.s32 	%r71, %r69, %r70;
	ld.shared.f32 	%f29, [%r71];
	ld.shared.f32 	%f30, [_ZZ30Filter3x3_Input112x112_Stride1PKfS0_PfiiiiiiiiiiiiiffE10filterData+12];
	fma.rn.f32 	%f31, %f29, %f30, %f28;
	ld.shared.f32 	%f32, [%r71+4];
	ld.shared.f32 	%f33, [_ZZ30Filter3x3_Input112x112_Stride1PKfS0_PfiiiiiiiiiiiiiffE10filterData+16];
	fma.rn.f32 	%f34, %f32, %f33, %f31;
	mul.f32 	%f35, %f32, %f23;
	fma.rn.f32 	%f36, %f29, %f21, %f35;
	ld.shared.f32 	%f37, [%r71+8];
	ld.shared.f32 	%f38, [_ZZ30Filter3x3_Input112x112_Stride1PKfS0_PfiiiiiiiiiiiiiffE10filterData+20];
	fma.rn.f32 	%f39, %f37, %f38, %f34;
	fma.rn.f32 	%f40, %f37, %f27, %f36;
	ld.shared.f32 	%f41, [_ZZ30Filter3x3_Input112x112_Stride1PKfS0_PfiiiiiiiiiiiiiffE10filterData+32];
	ld.shared.f32 	%f42, [_ZZ30Filter3x3_Input112x112_Stride1PKfS0_PfiiiiiiiiiiiiiffE10filterData+28];
	ld.shared.f32 	%f43, [_ZZ30Filter3x3_Input112x112_Stride1PKfS0_PfiiiiiiiiiiiiiffE10filterData+24];
	cvta.to.global.u64 	%rd10, %rd4;
	add.s32 	%r72, %r71, %r70;
	ld.shared.f32 	%f44, [%r72];
	fma.rn.f32 	%f45, %f44, %f43, %f39;
	fma.rn.f32 	%f46, %f44, %f30, %f40;
	ld.shared.f32 	%f47, [%r72+4];
	fma.rn.f32 	%f48, %f47, %f42, %f45;
	fma.rn.f32 	%f49, %f47, %f33, %f46;
	mul.f32 	%f50, %f47, %f23;
	fma.rn.f32 	%f51, %f44, %f21, %f50;
	ld.shared.f32 	%f52, [%r72+8];
	fma.rn.f32 	%f53, %f52, %f41, %f48;
	fma.rn.f32 	%f54, %f52, %f38, %f49;
	fma.rn.f32 	%f55, %f52, %f27, %f51;
	fma.rn.f32 	%f56, %f1, %f53, %f2;
	mul.wide.s32 	%rd11, %r63, 4;
	add.s64 	%rd12, %rd10, %rd11;
	st.global.f32 	[%rd12], %f56;
	add.s32 	%r73, %r72, %r70;
	ld.shared.f32 	%f57, [%r73];
	fma.rn.f32 	%f58, %f57, %f43, %f54;
	fma.rn.f32 	%f59, %f57, %f30, %f55;
	ld.shared.f32 	%f60, [%r73+4];
	fma.rn.f32 	%f61, %f60, %f42, %f58;
	fma.rn.f32 	%f62, %f60, %f33, %f59;
	mul.f32 	%f63, %f60, %f23;
	fma.rn.f32 	%f64, %f57, %f21, %f63;
	ld.shared.f32 	%f65, [%r73+8];
	fma.rn.f32 	%f66, %f65, %f41, %f61;
	fma.rn.f32 	%f67, %f65, %f38, %f62;
	fma.rn.f32 	%f68, %f65, %f27, %f64;
	fma.rn.f32 	%f69, %f1, %f66, %f2;
	mul.wide.s32 	%rd13, %r16, 4;
	add.s64 	%rd14, %rd12, %rd13;
	st.global.f32 	[%rd14], %f69;
	add.s32 	%r74, %r73, %r70;
	ld.shared.f32 	%f70, [%r74];
	fma.rn.f32 	%f71, %f70, %f43, %f67;
	fma.rn.f32 	%f72, %f70, %f30, %f68;
	ld.shared.f32 	%f73, [%r74+4];
	fma.rn.f32 	%f74, %f73, %f42, %f71;
	fma.rn.f32 	%f75, %f73, %f33, %f72;
	mul.f32 	%f76, %f73, %f23;
	fma.rn.f32 	%f77, %f70, %f21, %f76;
	ld.shared.f32 	%f78, [%r74+8];
	fma.rn.f32 	%f79, %f78, %f41, %f74;
	fma.rn.f32 	%f80, %f78, %f38, %f75;
	fma.rn.f32 	%f81, %f78, %f27, %f77;
	fma.rn.f32 	%f82, %f1, %f79, %f2;
	add.s64 	%rd15, %rd14, %rd13;
	st.global.f32 	[%rd15], %f82;
	add.s32 	%r75, %r74, %r70;
	ld.shared.f32 	%f83, [%r75];
	fma.rn.f32 	%f84, %f83, %f43, %f80;
	fma.rn.f32 	%f85, %f83, %f30, %f81;
	ld.shared.f32 	%f86, [%r75+4];
	fma.rn.f32 	%f87, %f86, %f42, %f84;
	fma.rn.f32 	%f88, %f86, %f33, %f85;
	mul.f32 	%f89, %f86, %f23;
	fma.rn.f32 	%f90, %f83, %f21, %f89;
	ld.shared.f32 	%f91, [%r75+8];
	fma.rn.f32 	%f92, %f91, %f41, %f87;
	fma.rn.f32 	%f93, %f91, %f38, %f88;
	fma.rn.f32 	%f94, %f91, %f27, %f90;
	fma.rn.f32 	%f95, %f1, %f92, %f2;
	add.s64 	%rd16, %rd15, %rd13;
	st.global.f32 	[%rd16], %f95;
	add.s32 	%r76, %r75, %r70;
	ld.shared.f32 	%f96, [%r76];
	fma.rn.f32 	%f97, %f96, %f43, %f93;
	fma.rn.f32 	%f98, %f96, %f30, %f94;
	ld.shared.f32 	%f99, [%r76+4];
	fma.rn.f32 	%f100, %f99, %f42, %f97;
	fma.rn.f32 	%f101, %f99, %f33, %f98;
	mul.f32 	%f102, %f99, %f23;
	fma.rn.f32 	%f103, %f96, %f21, %f102;
	ld.shared.f32 	%f104, [%r76+8];
	fma.rn.f32 	%f105, %f104, %f41, %f100;
	fma.rn.f32 	%f106, %f104, %f38, %f101;
	fma.rn.f32 	%f107, %f104, %f27, %f103;
	fma.rn.f32 	%f108, %f1, %f105, %f2;
	add.s64 	%rd17, %rd16, %rd13;
	st.global.f32 	[%rd17], %f108;
	add.s32 	%r77, %r76, %r70;
	ld.shared.f32 	%f109, [%r77];
	fma.rn.f32 	%f110, %f109, %f43, %f106;
	fma.rn.f32 	%f111, %f109, %f30, %f107;
	ld.shared.f32 	%f112, [%r77+4];
	fma.rn.f32 	%f113, %f112, %f42, %f110;
	fma.rn.f32 	%f114, %f112, %f33, %f111;
	mul.f32 	%f115, %f112, %f23;
	fma.rn.f32 	%f116, %f109, %f21, %f115;
	ld.shared.f32 	%f117, [%r77+8];
	fma.rn.f32 	%f118, %f117, %f41, %f113;
	fma.rn.f32 	%f119, %f117, %f38, %f114;
	fma.rn.f32 	%f120, %f117, %f27, %f116;
	fma.rn.f32 	%f121, %f1, %f118, %f2;
	add.s64 	%rd18, %rd17, %rd13;
	st.global.f32 	[%rd18], %f121;
	add.s32 	%r78, %r77, %r70;
	ld.shared.f32 	%f122, [%r78];
	fma.rn.f32 	%f123, %f122, %f43, %f119;
	fma.rn.f32 	%f124, %f122, %f30, %f120;
	ld.shared.f32 	%f125, [%r78+4];
	fma.rn.f32 	%f126, %f125, %f42, %f123;
	fma.rn.f32 	%f127, %f125, %f33, %f124;
	mul.f32 	%f128, %f125, %f23;
	fma.rn.f32 	%f129, %f122, %f21, %f128;
	ld.shared.f32 	%f130, [%r78+8];
	fma.rn.f32 	%f131, %f130, %f41, %f126;
	fma.rn.f32 	%f132, %f130, %f38, %f127;
	fma.rn.f32 	%f133, %f130, %f27, %f129;
	fma.rn.f32 	%f134, %f1, %f131, %f2;
	add.s64 	%rd19, %rd18, %rd13;
	st.global.f32 	[%rd19], %f134;
	add.s32 	%r79, %r78, %r70;
	ld.shared.f32 	%f135, [%r79];
	fma.rn.f32 	%f136, %f135, %f43, %f132;
	fma.rn.f32 	%f137, %f135, %f30, %f133;
	ld.shared.f32 	%f138, [%r79+4];
	fma.rn.f32 	%f139, %f138, %f42, %f136;
	fma.rn.f32 	%f140, %f138, %f33, %f137;
	mul.f32 	%f141, %f138, %f23;
	fma.rn.f32 	%f142, %f135, %f21, %f141;
	ld.shared.f32 	%f143, [%r79+8];
	fma.rn.f32 	%f144, %f143, %f41, %f139;
	fma.rn.f32 	%f145, %f143, %f38, %f140;
	fma.rn.f32 	%f146, %f143, %f27, %f142;
	fma.rn.f32 	%f147, %f1, %f144, %f2;
	add.s64 	%rd20, %rd19, %rd13;
	st.global.f32 	[%rd20], %f147;
	add.s32 	%r80, %r79, %r70;
	ld.shared.f32 	%f148, [%r80];
	fma.rn.f32 	%f149, %f148, %f43, %f145;
	fma.rn.f32 	%f150, %f148, %f30, %f146;
	ld.shared.f32 	%f151, [%r80+4];
	fma.rn.f32 	%f152, %f151, %f42, %f149;
	fma.rn.f32 	%f153, %f151, %f33, %f150;
	mul.f32 	%f154, %f151, %f23;
	fma.rn.f32 	%f155, %f148, %f21, %f154;
	ld.shared.f32 	%f156, [%r80+8];
	fma.rn.f32 	%f157, %f156, %f41, %f152;
	fma.rn.f32 	%f158, %f156, %f38, %f153;
	fma.rn.f32 	%f159, %f156, %f27, %f155;
	fma.rn.f32 	%f160, %f1, %f157, %f2;
	add.s64 	%rd21, %rd20, %rd13;
	st.global.f32 	[%rd21], %f160;
	add.s32 	%r81, %r80, %r70;
	ld.shared.f32 	%f161, [%r81];
	fma.rn.f32 	%f162, %f161, %f43, %f158;
	fma.rn.f32 	%f163, %f161, %f30, %f159;
	ld.shared.f32 	%f164, [%r81+4];
	fma.rn.f32 	%f165, %f164, %f42, %f162;
	fma.rn.f32 	%f166, %f164, %f33, %f163;
	mul.f32 	%f167, %f164, %f23;
	fma.rn.f32 	%f168, %f161, %f21, %f167;
	ld.shared.f32 	%f169, [%r81+8];
	fma.rn.f32 	%f170, %f169, %f41, %f165;
	fma.rn.f32 	%f171, %f169, %f38, %f166;
	fma.rn.f32 	%f172, %f169, %f27, %f168;
	fma.rn.f32 	%f173, %f1, %f170, %f2;
	add.s64 	%rd22, %rd21, %rd13;
	st.global.f32 	[%rd22], %f173;
	add.s32 	%r82, %r81, %r70;
	ld.shared.f32 	%f174, [%r82];
	fma.rn.f32 	%f175, %f174, %f43, %f171;
	fma.rn.f32 	%f176, %f174, %f30, %f172;
	ld.shared.f32 	%f177, [%r82+4];
	fma.rn.f32 	%f178, %f177, %f42, %f175;
	fma.rn.f32 	%f179, %f177, %f33, %f176;
	mul.f32 	%f180, %f177, %f23;
	fma.rn.f32 	%f181, %f174, %f21, %f180;
	ld.shared.f32 	%f182, [%r82+8];
	fma.rn.f32 	%f183, %f182, %f41, %f178;
	fma.rn.f32 	%f184, %f182, %f38, %f179;
	fma.rn.f32 	%f185, %f182, %f27, %f181;
	fma.rn.f32 	%f186, %f1, %f183, %f2;
	add.s64 	%rd23, %rd22, %rd13;
	st.global.f32 	[%rd23], %f186;
	add.s32 	%r83, %r82, %r70;
	ld.shared.f32 	%f187, [%r83];
	fma.rn.f32 	%f188, %f187, %f43, %f184;
	fma.rn.f32 	%f189, %f187, %f30, %f185;
	ld.shared.f32 	%f190, [%r83+4];
	fma.rn.f32 	%f191, %f190, %f42, %f188;
	fma.rn.f32 	%f192, %f190, %f33, %f189;
	mul.f32 	%f193, %f190, %f23;
	fma.rn.f32 	%f194, %f187, %f21, %f193;
	ld.shared.f32 	%f195, [%r83+8];
	fma.rn.f32 	%f196, %f195, %f41, %f191;
	fma.rn.f32 	%f197, %f195, %f38, %f192;
	fma.rn.f32 	%f198, %f195, %f27, %f194;
	fma.rn.f32 	%f199, %f1, %f196, %f2;
	add.s64 	%rd24, %rd23, %rd13;
	st.global.f32 	[%rd24], %f199;
	add.s32 	%r84, %r83, %r70;
	ld.shared.f32 	%f200, [%r84];
	fma.rn.f32 	%f201, %f200, %f43, %f197;
	fma.rn.f32 	%f202, %f200, %f30, %f198;
	ld.shared.f32 	%f203, [%r84+4];
	fma.rn.f32 	%f204, %f203, %f42, %f201;
	fma.rn.f32 	%f205, %f203, %f33, %f202;
	ld.shared.f32 	%f206, [%r84+8];
	fma.rn.f32 	%f207, %f206, %f41, %f204;
	fma.rn.f32 	%f208, %f206, %f38, %f205;
	fma.rn.f32 	%f209, %f1, %f207, %f2;
	add.s64 	%rd25, %rd24, %rd13;
	st.global.f32 	[%rd25], %f209;
	add.s32 	%r85, %r84, %r70;
	ld.shared.f32 	%f210, [%r85];
	fma.rn.f32 	%f211, %f210, %f43, %f208;
	ld.shared.f32 	%f212, [%r85+4];
	fma.rn.f32 	%f213, %f212, %f42, %f211;
	ld.shared.f32 	%f214, [%r85+8];
	fma.rn.f32 	%f215, %f214, %f41, %f213;
	fma.rn.f32 	%f216, %f1, %f215, %f2;
	mul.wide.s32 	%rd26, %r13, 4;
	add.s64 	%rd27, %rd25, %rd26;
	st.global.f32 	[%rd27], %f216;
	ret;

}
	// .globl	_Z30Filter3x3_Input112x112_Stride2PKfS0_Pfiiiiiiiiiiiiiff
.visible .entry _Z30Filter3x3_Input112x112_Stride2PKfS0_Pfiiiiiiiiiiiiiff(
	.param .u64 .ptr .align 1 _Z30Filter3x3_Input112x112_Stride2PKfS0_Pfiiiiiiiiiiiiiff_param_0,
	.param .u64 .ptr .align 1 _Z30Filter3x3_Input112x112_Stride2PKfS0_Pfiiiiiiiiiiiiiff_param_1,
	.param .u64 .ptr .align 1 _Z30Filter3x3_Input112x112_Stride2PKfS0_Pfiiiiiiiiiiiiiff_param_2,
	.param .u32 _Z30Filter3x3_Input112x112_Stride2PKfS0_Pfiiiiiiiiiiiiiff_param_3,
	.param .u32 _Z30Filter3x3_Input112x112_Stride2PKfS0_Pfiiiiiiiiiiiiiff_param_4,
	.param .u32 _Z30Filter3x3_Input112x112_Stride2PKfS0_Pfiiiiiiiiiiiiiff_param_5,
	.param .u32 _Z30Filter3x3_Input112x112_Stride2PKfS0_Pfiiiiiiiiiiiiiff_param_6,
	.param .u32 _Z30Filter3x3_Input112x112_Stride2PKfS0_Pfiiiiiiiiiiiiiff_param_7,
	.param .u32 _Z30Filter3x3_Input112x112_Stride2PKfS0_Pfiiiiiiiiiiiiiff_param_8,
	.param .u32 _Z30Filter3x3_Input112x112_Stride2PKfS0_Pfiiiiiiiiiiiiiff_param_9,
	.param .u32 _Z30Filter3x3_Input112x112_Stride2PKfS0_Pfiiiiiiiiiiiiiff_param_10,
	.param .u32 _Z30Filter3x3_Input112x112_Stride2PKfS0_Pfiiiiiiiiiiiiiff_param_11,
	.param .u32 _Z30Filter3x3_Input112x112_Stride2PKfS0_Pfiiiiiiiiiiiiiff_param_12,
	.param .u32 _Z30Filter3x3_Input112x112_Stride2PKfS0_Pfiiiiiiiiiiiiiff_param_13,
	.param .u32 _Z30Filter3x3_Input112x112_Stride2PKfS0_Pfiiiiiiiiiiiiiff_param_14,
	.param .u32 _Z30Filter3x3_Input112x112_Stride2PKfS0_Pfiiiiiiiiiiiiiff_param_15,
	.param .f32 _Z30Filter3x3_Input112x112_Stride2PKfS0_Pfiiiiiiiiiiiiiff_param_16,
	.param .f32 _Z30Filter3x3_Input112x112_Stride2PKfS0_Pfiiiiiiiiiiiiiff_param_17
)
{
	.reg .pred 	%p<6>;
	.reg .b32 	%r<85>;
	.reg .b32 	%f<158>;
	.reg .b64 	%rd<20>;
	// demoted variable
	.shared .align 4 .b8 _ZZ30Filter3x3_Input112x112_Stride2PKfS0_PfiiiiiiiiiiiiiffE10filterData[36];
	// demoted variable
	.shared .align 4 .b8 _ZZ30Filter3x3_Input112x112_Stride2PKfS0_PfiiiiiiiiiiiiiffE9inputData[26904];
	ld.param.u64 	%rd2, [_Z30Filter3x3_Input112x112_Stride2PKfS0_Pfiiiiiiiiiiiiiff_param_0];
	ld.param.u64 	%rd3, [_Z30Filter3x3_Input112x112_Stride2PKfS0_Pfiiiiiiiiiiiiiff_param_1];
	ld.param.u64 	%rd4, [_Z30Filter3x3_Input112x112_Stride2PKfS0_Pfiiiiiiiiiiiiiff_param_2];
	ld.param.u32 	%r9, [_Z30Filter3x3_Input112x112_Stride2PKfS0_Pfiiiiiiiiiiiiiff_param_4];
	ld.param.u32 	%r10, [_Z30Filter3x3_Input112x112_Stride2PKfS0_Pfiiiiiiiiiiiiiff_param_5];
	ld.param.u32 	%r11, [_Z30Filter3x3_Input112x112_Stride2PKfS0_Pfiiiiiiiiiiiiiff_param_6];
	ld.param.u32 	%r15, [_Z30Filter3x3_Input112x112_Stride2PKfS0_Pfiiiiiiiiiiiiiff_param_8];
	ld.param.u32 	%r16, [_Z30Filter3x3_Input112x112_Stride2PKfS0_Pfiiiiiiiiiiiiiff_param_9];
	ld.param.u32 	%r12, [_Z30Filter3x3_Input112x112_Stride2PKfS0_Pfiiiiiiiiiiiiiff_param_11];
	ld.param.u32 	%r13, [_Z30Filter3x3_Input112x112_Stride2PKfS0_Pfiiiiiiiiiiiiiff_param_12];
	ld.param.u32 	%r14, [_Z30Filter3x3_Input112x112_Stride2PKfS0_Pfiiiiiiiiiiiiiff_param_13];
	ld.param.u32 	%r17, [_Z30Filter3x3_Input112x112_Stride2PKfS0_Pfiiiiiiiiiiiiiff_param_14];
	ld.param.f32 	%f1, [_Z30Filter3x3_Input112x112_Stride2PKfS0_Pfiiiiiiiiiiiiiff_param_16];
	ld.param.f32 	%f2, [_Z30Filter3x3_Input112x112_Stride2PKfS0_Pfiiiiiiiiiiiiiff_param_17];
	shl.b32 	%r18, %r17, 1;
	add.s32 	%r1, %r18, %r11;
	mov.u32 	%r2, %ctaid.y;
	shr.u32 	%r3, %r2, 1;
	mul.lo.s32 	%r19, %r15, %r3;
	mul.lo.s32 	%r4, %r19, %r16;
	mov.u32 	%r5, %tid.x;
	mul.lo.s32 	%r20, %r16, %r15;
	setp.ge.u32 	%p2, %r5, %r20;
	@%p2 bra 	$L__BB14_2;
	cvta.to.global.u64 	%rd5, %rd3;
	add.s32 	%r21, %r4, %r5;
	mul.wide.s32 	%rd6, %r21, 4;
	add.s64 	%rd7, %rd5, %rd6;
	ld.global.f32 	%f3, [%rd7];
	shl.b32 	%r22, %r5, 2;
	mov.u32 	%r23, _ZZ30Filter3x3_Input112x112_Stride2PKfS0_PfiiiiiiiiiiiiiffE10filterData;
	add.s32 	%r24, %r23, %r22;
	st.shared.f32 	[%r24], %f3;
$L__BB14_2:
	add.s32 	%r6, %r5, -32;
	setp.gt.u32 	%p3, %r6, 57;
	@%p3 bra 	$L__BB14_4;
	mul.lo.s32 	%r30, %r1, %r6;
	shl.b32 	%r31, %r30, 2;
	mov.u32 	%r32, _ZZ30Filter3x3_Input112x112_Stride2PKfS0_PfiiiiiiiiiiiiiffE9inputData;
	add.s32 	%r33, %r32, %r31;
	mov.b32 	%r34, 0;
	st.shared.u32 	[%r33], %r34;
	shl.b32 	%r35, %r1, 2;
	add.s32 	%r36, %r33, %r35;
	st.shared.u32 	[%r36+-4], %r34;
	bra.uni 	$L__BB14_6;
$L__BB14_4:
	setp.lt.u32 	%p4, %r5, 112;
	@%p4 bra 	$L__BB14_6;
	shl.b32 	%r25, %r5, 2;
	mov.u32 	%r26, _ZZ30Filter3x3_Input112x112_Stride2PKfS0_PfiiiiiiiiiiiiiffE9inputData;
	add.s32 	%r27, %r26, %r25;
	mov.b32 	%r28, 0;
	st.shared.u32 	[%r27+-444], %r28;
	mad.lo.s32 	%r29, %r1, 228, %r27;
	st.shared.u32 	[%r29+-444], %r28;
$L__BB14_6:
	bar.sync 	0;
	mov.u32 	%r7, %ctaid.x;
	and.b32  	%r37, %r2, 1;
	setp.eq.b32 	%p1, %r37, 1;
	shr.u32 	%r38, %r10, 1;
	selp.b32 	%r39, %r38, 0, %p1;
	div.u32 	%r40, %r5, %r11;
	shl.b32 	%r41, %r40, 1;
	neg.s32 	%r42, %r37;
	and.b32  	%r43, %r42, %r11;
	mad.lo.s32 	%r44, %r9, %r7, %r3;
	mad.lo.s32 	%r45, %r44, %r10, %r39;
	sub.s32 	%r46, %r5, %r43;
	mad.lo.s32 	%r47, %r45, %r11, %r46;
	selp.b32 	%r48, 0, %r1, %p1;
	add.s32 	%r49, %r5, %r48;
	add.s32 	%r50, %r49, %r41;
	cvta.to.global.u64 	%rd8, %rd2;
	mul.wide.s32 	%rd9, %r47, 4;
	add.s64 	%rd1, %rd8, %rd9;
	ld.global.f32 	%f4, [%rd1];
	shl.b32 	%r51, %r50, 2;
	mov.u32 	%r52, _ZZ30Filter3x3_Input112x112_Stride2PKfS0_PfiiiiiiiiiiiiiffE9inputData;
	add.s32 	%r8, %r52, %r51;
	st.shared.f32 	[%r8+4], %f4;
	ld.global.f32 	%f5, [%rd1+896];
	st.shared.f32 	[%r8+916], %f5;
	ld.global.f32 	%f6, [%rd1+1792];
	st.shared.f32 	[%r8+1828], %f6;
	ld.global.f32 	%f7, [%rd1+2688];
	st.shared.f32 	[%r8+2740], %f7;
	ld.global.f32 	%f8, [%rd1+3584];
	st.shared.f32 	[%r8+3652], %f8;
	ld.global.f32 	%f9, [%rd1+4480];
	st.shared.f32 	[%r8+4564], %f9;
	ld.global.f32 	%f10, [%rd1+5376];
	st.shared.f32 	[%r8+5476], %f10;
	ld.global.f32 	%f11, [%rd1+6272];
	st.shared.f32 	[%r8+6388], %f11;
	ld.global.f32 	%f12, [%rd1+7168];
	st.shared.f32 	[%r8+7300], %f12;
	ld.global.f32 	%f13, [%rd1+8064];
	st.shared.f32 	[%r8+8212], %f13;
	ld.global.f32 	%f14, [%rd1+8960];
	st.shared.f32 	[%r8+9124], %f14;
	ld.global.f32 	%f15, [%rd1+9856];
	st.shared.f32 	[%r8+10036], %f15;
	ld.global.f32 	%f16, [%rd1+10752];
	st.shared.f32 	[%r8+10948], %f16;
	ld.global.f32 	%f17, [%rd1+11648];
	st.shared.f32 	[%r8+11860], %f17;
	ld.global.f32 	%f18, [%rd1+12544];
	st.shared.f32 	[%r8+12772], %f18;
	ld.global.f32 	%f19, [%rd1+13440];
	st.shared.f32 	[%r8+13684], %f19;
	ld.global.f32 	%f20, [%rd1+14336];
	st.shared.f32 	[%r8+14596], %f20;
	ld.global.f32 	%f21, [%rd1+15232];
	st.shared.f32 	[%r8+15508], %f21;
	ld.global.f32 	%f22, [%rd1+16128];
	st.shared.f32 	[%r8+16420], %f22;
	ld.global.f32 	%f23, [%rd1+17024];
	st.shared.f32 	[%r8+17332], %f23;
	ld.global.f32 	%f24, [%rd1+17920];
	st.shared.f32 	[%r8+18244], %f24;
	ld.global.f32 	%f25, [%rd1+18816];
	st.shared.f32 	[%r8+19156], %f25;
	ld.global.f32 	%f26, [%rd1+19712];
	st.shared.f32 	[%r8+20068], %f26;
	ld.global.f32 	%f27, [%rd1+20608];
	st.shared.f32 	[%r8+20980], %f27;
	ld.global.f32 	%f28, [%rd1+21504];
	st.shared.f32 	[%r8+21892], %f28;
	ld.global.f32 	%f29, [%rd1+22400];
	st.shared.f32 	[%r8+22804], %f29;
	ld.global.f32 	%f30, [%rd1+23296];
	st.shared.f32 	[%r8+23716], %f30;
	ld.global.f32 	%f31, [%rd1+24192];
	st.shared.f32 	[%r8+24628], %f31;
	@%p1 bra 	$L__BB14_8;
	ld.global.f32 	%f33, [%rd1+25088];
	st.shared.f32 	[%r8+25540], %f33;
	bra.uni 	$L__BB14_10;
$L__BB14_8:
	setp.gt.u32 	%p5, %r5, 111;
	@%p5 bra 	$L__BB14_10;
	ld.global.f32 	%f32, [%rd1+25088];
	st.shared.f32 	[%r8+25540], %f32;
$L__BB14_10:
	cvta.to.global.u64 	%rd10, %rd4;
	bar.sync 	0;
	shr.u32 	%r53, %r13, 31;
	add.s32 	%r54, %r13, %r53;
	shr.s32 	%r55, %r54, 1;
	selp.b32 	%r56, %r55, 0, %p1;
	div.u32 	%r57, %r5, %r14;
	mul.lo.s32 	%r58, %r57, %r14;
	sub.s32 	%r59, %r5, %r58;
	mad.lo.s32 	%r60, %r12, %r7, %r3;
	mad.lo.s32 	%r61, %r57, 7, %r56;
	mad.lo.s32 	%r62, %r60, %r13, %r61;
	mad.lo.s32 	%r63, %r62, %r14, %r59;
	mul.lo.s32 	%r64, %r1, %r57;
	shl.b32 	%r65, %r59, 1;
	mad.lo.s32 	%r66, %r64, 14, %r65;
	shl.b32 	%r67, %r66, 2;
	add.s32 	%r69, %r52, %r67;
	ld.shared.f32 	%f34, [%r69];
	ld.shared.f32 	%f35, [_ZZ30Filter3x3_Input112x112_Stride2PKfS0_PfiiiiiiiiiiiiiffE10filterData];
	ld.shared.f32 	%f36, [%r69+4];
	ld.shared.f32 	%f37, [_ZZ30Filter3x3_Input112x112_Stride2PKfS0_PfiiiiiiiiiiiiiffE10filterData+4];
	mul.f32 	%f38, %f36, %f37;
	fma.rn.f32 	%f39, %f34, %f35, %f38;
	ld.shared.f32 	%f40, [%r69+8];
	ld.shared.f32 	%f41, [_ZZ30Filter3x3_Input112x112_Stride2PKfS0_PfiiiiiiiiiiiiiffE10filterData+8];
	fma.rn.f32 	%f42, %f40, %f41, %f39;
	shl.b32 	%r70, %r1, 2;
	add.s32 	%r71, %r69, %r70;
	ld.shared.f32 	%f43, [%r71];
	ld.shared.f32 	%f44, [_ZZ30Filter3x3_Input112x112_Stride2PKfS0_PfiiiiiiiiiiiiiffE10filterData+12];
	fma.rn.f32 	%f45, %f43, %f44, %f42;
	ld.shared.f32 	%f46, [%r71+4];
	ld.shared.f32 	%f47, [_ZZ30Filter3x3_Input112x112_Stride2PKfS0_PfiiiiiiiiiiiiiffE10filterData+16];
	fma.rn.f32 	%f48, %f46, %f47, %f45;
	ld.shared.f32 	%f49, [%r71+8];
	ld.shared.f32 	%f50, [_ZZ30Filter3x3_Input112x112_Stride2PKfS0_PfiiiiiiiiiiiiiffE10filterData+20];
	fma.rn.f32 	%f51, %f49, %f50, %f48;
	add.s32 	%r72, %r71, %r70;
	ld.shared.f32 	%f52, [%r72];
	ld.shared.f32 	%f53, [_ZZ30Filter3x3_Input112x112_Stride2PKfS0_PfiiiiiiiiiiiiiffE10filterData+24];
	fma.rn.f32 	%f54, %f52, %f53, %f51;
	ld.shared.f32 	%f55, [%r72+4];
	ld.shared.f32 	%f56, [_ZZ30Filter3x3_Input112x112_Stride2PKfS0_PfiiiiiiiiiiiiiffE10filterData+28];
	fma.rn.f32 	%f57, %f55, %f56, %f54;
	mul.f32 	%f58, %f55, %f37;
	fma.rn.f32 	%f59, %f52, %f35, %f58;
	ld.shared.f32 	%f60, [%r72+8];
	ld.shared.f32 	%f61, [_ZZ30Filter3x3_Input112x112_Stride2PKfS0_PfiiiiiiiiiiiiiffE10filterData+32];
	fma.rn.f32 	%f62, %f60, %f61, %f57;
	fma.rn.f32 	%f63, %f60, %f41, %f59;
	fma.rn.f32 	%f64, %f1, %f62, %f2;
	mul.wide.s32 	%rd11, %r63, 4;
	add.s64 	%rd12, %rd10, %rd11;
	st.global.f32 	[%rd12], %f64;
	add.s32 	%r73, %r72, %r70;
	ld.shared.f32 	%f65, [%r73];
	fma.rn.f32 	%f66, %f65, %f44, %f63;
	ld.shared.f32 	%f67, [%r73+4];
	fma.rn.f32 	%f68, %f67, %f47, %f66;
	ld.shared.f32 	%f69, [%r73+8];
	fma.rn.f32 	%f70, %f69, %f50, %f68;
	add.s32 	%r74, %r73, %r70;
	ld.shared.f32 	%f71, [%r74];
	fma.rn.f32 	%f72, %f71, %f53, %f70;
	ld.shared.f32 	%f73, [%r74+4];
	mul.f32 	%f74, %f73, %f37;
	fma.rn.f32 	%f75, %f71, %f35, %f74;
	fma.rn.f32 	%f76, %f73, %f56, %f72;
	ld.shared.f32 	%f77, [%r74+8];
	fma.rn.f32 	%f78, %f77, %f41, %f75;
	fma.rn.f32 	%f79, %f77, %f61, %f76;
	fma.rn.f32 	%f80, %f1, %f79, %f2;
	mul.wide.s32 	%rd13, %r14, 4;
	add.s64 	%rd14, %rd12, %rd13;
	st.global.f32 	[%rd14], %f80;
	add.s32 	%r75, %r74, %r70;
	ld.shared.f32 	%f81, [%r75];
	fma.rn.f32 	%f82, %f81, %f44, %f78;
	ld.shared.f32 	%f83, [%r75+4];
	fma.rn.f32 	%f84, %f83, %f47, %f82;
	ld.shared.f32 	%f85, [%r75+8];
	fma.rn.f32 	%f86, %f85, %f50, %f84;
	add.s32 	%r76, %r75, %r70;
	ld.shared.f32 	%f87, [%r76];
	fma.rn.f32 	%f88, %f87, %f53, %f86;
	ld.shared.f32 	%f89, [%r76+4];
	fma.rn.f32 	%f90, %f89, %f56, %f88;
	mul.f32 	%f91, %f89, %f37;
	fma.rn.f32 	%f92, %f87, %f35, %f91;
	ld.shared.f32 	%f93, [%r76+8];
	fma.rn.f32 	%f94, %f93, %f61, %f90;
	fma.rn.f32 	%f95, %f93, %f41, %f92;
	fma.rn.f32 	%f96, %f1, %f94, %f2;
	add.s64 	%rd15, %rd14, %rd13;
	st.global.f32 	[%rd15], %f96;
	add.s32 	%r77, %r76, %r70;
	ld.shared.f32 	%f97, [%r77];
	fma.rn.f32 	%f98, %f97, %f44, %f95;
	ld.shared.f32 	%f99, [%r77+4];
	fma.rn.f32 	%f100, %f99, %f47, %f98;
	ld.shared.f32 	%f101, [%r77+8];
	fma.rn.f32 	%f102, %f101, %f50, %f100;
	add.s32 	%r78, %r77, %r70;
	ld.shared.f32 	%f103, [%r78];
	fma.rn.f32 	%f104, %f103, %f53, %f102;
	ld.shared.f32 	%f105, [%r78+4];
	fma.rn.f32 	%f106, %f105, %f56, %f104;
	mul.f32 	%f107, %f105, %f37;
	fma.rn.f32 	%f108, %f103, %f35, %f107;
	ld.shared.f32 	%f109, [%r78+8];
	fma.rn.f32 	%f110, %f109, %f61, %f106;
	fma.rn.f32 	%f111, %f109, %f41, %f108;
	fma.rn.f32 	%f112, %f1, %f110, %f2;
	add.s64 	%rd16, %rd15, %rd13;
	st.global.f32 	[%rd16], %f112;
	add.s32 	%r79, %r78, %r70;
	ld.shared.f32 	%f113, [%r79];
	fma.rn.f32 	%f114, %f113, %f44, %f111;
	ld.shared.f32 	%f115, [%r79+4];
	fma.rn.f32 	%f116, %f115, %f47, %f114;
	ld.shared.f32 	%f117, [%r79+8];
	fma.rn.f32 	%f118, %f117, %f50, %f116;
	add.s32 	%r80, %r79, %r70;
	ld.shared.f32 	%f119, [%r80];
	fma.rn.f32 	%f120, %f119, %f53, %f118;
	ld.shared.f32 	%f121, [%r80+4];
	fma.rn.f32 	%f122, %f121, %f56, %f120;
	mul.f32 	%f123, %f121, %f37;
	fma.rn.f32 	%f124, %f119, %f35, %f123;
	ld.shared.f32 	%f125, [%r80+8];
	fma.rn.f32 	%f126, %f125, %f61, %f122;
	fma.rn.f32 	%f127, %f125, %f41, %f124;
	fma.rn.f32 	%f128, %f1, %f126, %f2;
	add.s64 	%rd17, %rd16, %rd13;
	st.global.f32 	[%rd17], %f128;
	add.s32 	%r81, %r80, %r70;
	ld.shared.f32 	%f129, [%r81];
	fma.rn.f32 	%f130, %f129, %f44, %f127;
	ld.shared.f32 	%f131, [%r81+4];
	fma.rn.f32 	%f132, %f131, %f47, %f130;
	ld.shared.f32 	%f133, [%r81+8];
	fma.rn.f32 	%f134, %f133, %f50, %f132;
	add.s32 	%r82, %r81, %r70;
	ld.shared.f32 	%f135, [%r82];
	fma.rn.f32 	%f136, %f135, %f53, %f134;
	ld.shared.f32 	%f137, [%r82+4];
	fma.rn.f32 	%f138, %f137, %f56, %f136;
	mul.f32 	%f139, %f137, %f37;
	fma.rn.f32 	%f140, %f135, %f35, %f139;
	ld.shared.f32 	%f141, [%r82+8];
	fma.rn.f32 	%f142, %f141, %f61, %f138;
	fma.rn.f32 	%f143, %f141, %f41, %f140;
	fma.rn.f32 	%f144, %f1, %f142, %f2;
	add.s64 	%rd18, %rd17, %rd13;
	st.global.f32 	[%rd18], %f144;
	add.s32 	%r83, %r82, %r70;
	ld.shared.f32 	%f145, [%r83];
	fma.rn.f32 	%f146, %f145, %f44, %f143;
	ld.shared.f32 	%f147, [%r83+4];
	fma.rn.f32 	%f148, %f147, %f47, %f146;
	ld.shared.f32 	%f149, [%r83+8];
	fma.rn.f32 	%f150, %f149, %f50, %f148;
	add.s32 	%r84, %r83, %r70;
	ld.shared.f32 	%f151, [%r84];
	fma.rn.f32 	%f152, %f151, %f53, %f150;
	ld.shared.f32 	%f153, [%r84+4];
	fma.rn.f32 	%f154, %f153, %f56, %f152;
	ld.shared.f32 	%f155, [%r84+8];
	fma.rn.f32 	%f156, %f155, %f61, %f154;
	fma.rn.f32 	%f157, %f1, %f156, %f2;
	add.s64 	%rd19, %rd18, %rd13;
	st.global.f32 	[%rd19], %f157;
	ret;

}


// ===== COMPILED SASS (sm_100) =====

	.target	sm_100

	.elftype	@"ET_EXEC"


//--------------------- .note.nv.tkinfo           --------------------------
	.section	.note.nv.tkinfo,"",@"SHT_NOTE"
	.sectionflags	@"SHF_NOTE_NV_TKINFO"
	.tkinfo
        /*0018*/ 	.word	0x00000002
        /*0030*/ 	.string	""
        /*0030*/ 	.string	"ptxas"
        /*0030*/ 	.string	"Cuda compilation tools, release 13.0, V13.0.88"
        /*0030*/ 	.string	"Build cuda_13.0.r13.0/compiler.36424714_0"
        /*0030*/ 	.string	"-arch sm_100 -m 64 "



//--------------------- .note.nv.cuinfo           --------------------------
	.section	.note.nv.cuinfo,"",@"SHT_NOTE"
	.sectionflags	@"SHF_NOTE_NV_CUINFO"
        /*0018*/ 	.short	0x0002
        /*001a*/ 	.short	0x0064
        /*001c*/ 	.short	0x0082
	.zero		2


//--------------------- .nv.info                  --------------------------
	.section	.nv.info,"",@"SHT_CUDA_INFO"
	.align	4


	//----- nvinfo : EIATTR_REGCOUNT
	.align		4
        /*0000*/ 	.byte	0x04, 0x2f
        /*0002*/ 	.short	(.L_1 - .L_0)
	.align		4
.L_0:
        /*0004*/ 	.word	index@(_Z6warmupv)
        /*0008*/ 	.word	0x00000004


	//----- nvinfo : EIATTR_FRAME_SIZE
	.align		4
.L_1:
        /*000c*/ 	.byte	0x04, 0x11
        /*000e*/ 	.short	(.L_3 - .L_2)
	.align		4
.L_2:
        /*0010*/ 	.word	index@(_Z6warmupv)
        /*0014*/ 	.word	0x00000000


	//----- nvinfo : EIATTR_REGCOUNT
	.align		4
.L_3:
        /*0018*/ 	.byte	0x04, 0x2f
        /*001a*/ 	.short	(.L_5 - .L_4)
	.align		4
.L_4:
        /*001c*/ 	.word	index@(_Z26Filter3x3_Input7x7_Stride1PKfS0_Pfiiiiiiiiiiiiiff)
        /*0020*/ 	.word	0x00000020


	//----- nvinfo : EIATTR_FRAME_SIZE
	.align		4
.L_5:
        /*0024*/ 	.byte	0x04, 0x11
        /*0026*/ 	.short	(.L_7 - .L_6)
	.align		4
.L_6:
        /*0028*/ 	.word	index@(_Z26Filter3x3_Input7x7_Stride1PKfS0_Pfiiiiiiiiiiiiiff)
        /*002c*/ 	.word	0x00000000


	//----- nvinfo : EIATTR_REGCOUNT
	.align		4
.L_7:
        /*0030*/ 	.byte	0x04, 0x2f
        /*0032*/ 	.short	(.L_9 - .L_8)
	.align		4
.L_8:
        /*0034*/ 	.word	index@(_Z26Filter5x5_Input7x7_Stride1PKfS0_Pfiiiiiiiiiiiiiff)
        /*0038*/ 	.word	0x00000030


	//----- nvinfo : EIATTR_FRAME_SIZE
	.align		4
.L_9:
        /*003c*/ 	.byte	0x04, 0x11
        /*003e*/ 	.short	(.L_11 - .L_10)
	.align		4
.L_10:
        /*0040*/ 	.word	index@(_Z26Filter5x5_Input7x7_Stride1PKfS0_Pfiiiiiiiiiiiiiff)
        /*0044*/ 	.word	0x00000000


	//----- nvinfo : EIATTR_REGCOUNT
	.align		4
.L_11:
        /*0048*/ 	.byte	0x04, 0x2f
        /*004a*/ 	.short	(.L_13 - .L_12)
	.align		4
.L_12:
        /*004c*/ 	.word	index@(_Z28Filter3x3_Input14x14_Stride1PKfS0_Pfiiiiiiiiiiiiiff)
        /*0050*/ 	.word	0x00000020


	//----- nvinfo : EIATTR_FRAME_SIZE
	.align		4
.L_13:
        /*0054*/ 	.byte	0x04, 0x11
        /*0056*/ 	.short	(.L_15 - .L_14)
	.align		4
.L_14:
        /*0058*/ 	.word	index@(_Z28Filter3x3_Input14x14_Stride1PKfS0_Pfiiiiiiiiiiiiiff)
        /*005c*/ 	.word	0x00000000


	//----- nvinfo : EIATTR_REGCOUNT
	.align		4
.L_15:
        /*0060*/ 	.byte	0x04, 0x2f
        /*0062*/ 	.short	(.L_17 - .L_16)
	.align		4
.L_16:
        /*0064*/ 	.word	index@(_Z28Filter3x3_Input14x14_Stride2PKfS0_Pfiiiiiiiiiiiiiff)
        /*0068*/ 	.word	0x00000020


	//----- nvinfo : EIATTR_FRAME_SIZE
	.align		4
.L_17:
        /*006c*/ 	.byte	0x04, 0x11
        /*006e*/ 	.short	(.L_19 - .L_18)
	.align		4
.L_18:
        /*0070*/ 	.word	index@(_Z28Filter3x3_Input14x14_Stride2PKfS0_Pfiiiiiiiiiiiiiff)
        /*0074*/ 	.word	0x00000000


	//----- nvinfo : EIATTR_REGCOUNT
	.align		4
.L_19:
        /*0078*/ 	.byte	0x04, 0x2f
        /*007a*/ 	.short	(.L_21 - .L_20)
	.align		4
.L_20:
        /*007c*/ 	.word	index@(_Z28Filter5x5_Input14x14_Stride1PKfS0_Pfiiiiiiiiiiiiiff)
        /*0080*/ 	.word	0x00000030


	//----- nvinfo : EIATTR_FRAME_SIZE
	.align		4
.L_21:
        /*0084*/ 	.byte	0x04, 0x11
        /*0086*/ 	.short	(.L_23 - .L_22)
	.align		4
.L_22:
        /*0088*/ 	.word	index@(_Z28Filter5x5_Input14x14_Stride1PKfS0_Pfiiiiiiiiiiiiiff)
        /*008c*/ 	.word	0x00000000


	//----- nvinfo : EIATTR_REGCOUNT
	.align		4
.L_23:
        /*0090*/ 	.byte	0x04, 0x2f
        /*0092*/ 	.short	(.L_25 - .L_24)
	.align		4
.L_24:
        /*0094*/ 	.word	index@(_Z28Filter5x5_Input14x14_Stride2PKfS0_Pfiiiiiiiiiiiiiff)
        /*0098*/ 	.word	0x00000028


	//----- nvinfo : EIATTR_FRAME_SIZE
	.align		4
.L_25:
        /*009c*/ 	.byte	0x04, 0x11
        /*009e*/ 	.short	(.L_27 - .L_26)
	.align		4
.L_26:
        /*00a0*/ 	.word	index@(_Z28Filter5x5_Input14x14_Stride2PKfS0_Pfiiiiiiiiiiiiiff)
        /*00a4*/ 	.word	0x00000000


	//----- nvinfo : EIATTR_REGCOUNT
	.align		4
.L_27:
        /*00a8*/ 	.byte	0x04, 0x2f
        /*00aa*/ 	.short	(.L_29 - .L_28)
	.align		4
.L_28:
        /*00ac*/ 	.word	index@(_Z28Filter3x3_Input28x28_Stride1PKfS0_Pfiiiiiiiiiiiiiff)
        /*00b0*/ 	.word	0x00000020


	//----- nvinfo : EIATTR_FRAME_SIZE
	.align		4
.L_29:
        /*00b4*/ 	.byte	0x04, 0x11
        /*00b6*/ 	.short	(.L_31 - .L_30)
	.align		4
.L_30:
        /*00b8*/ 	.word	index@(_Z28Filter3x3_Input28x28_Stride1PKfS0_Pfiiiiiiiiiiiiiff)
        /*00bc*/ 	.word	0x00000000


	//----- nvinfo : EIATTR_REGCOUNT
	.align		4
.L_31:
        /*00c0*/ 	.byte	0x04, 0x2f
        /*00c2*/ 	.short	(.L_33 - .L_32)
	.align		4
.L_32:
        /*00c4*/ 	.word	index@(_Z28Filter3x3_Input28x28_Stride2PKfS0_Pfiiiiiiiiiiiiiff)
        /*00c8*/ 	.word	0x00000020


	//----- nvinfo : EIATTR_FRAME_SIZE
	.align		4
.L_33:
        /*00cc*/ 	.byte	0x04, 0x11
        /*00ce*/ 	.short	(.L_35 - .L_34)
	.align		4
.L_34:
        /*00d0*/ 	.word	index@(_Z28Filter3x3_Input28x28_Stride2PKfS0_Pfiiiiiiiiiiiiiff)
        /*00d4*/ 	.word	0x00000000


	//----- nvinfo : EIATTR_REGCOUNT
	.align		4
.L_35:
        /*00d8*/ 	.byte	0x04, 0x2f
        /*00da*/ 	.short	(.L_37 - .L_36)
	.align		4
.L_36:
        /*00dc*/ 	.word	index@(_Z28Filter5x5_Input28x28_Stride1PKfS0_Pfiiiiiiiiiiiiiff)
        /*00e0*/ 	.word	0x00000030


	//----- nvinfo : EIATTR_FRAME_SIZE
	.align		4
.L_37:
        /*00e4*/ 	.byte	0x04, 0x11
        /*00e6*/ 	.short	(.L_39 - .L_38)
	.align		4
.L_38:
        /*00e8*/ 	.word	index@(_Z28Filter5x5_Input28x28_Stride1PKfS0_Pfiiiiiiiiiiiiiff)
        /*00ec*/ 	.word	0x00000000


	//----- nvinfo : EIATTR_REGCOUNT
	.align		4
.L_39:
        /*00f0*/ 	.byte	0x04, 0x2f
        /*00f2*/ 	.short	(.L_41 - .L_40)
	.align		4
.L_40:
        /*00f4*/ 	.word	index@(_Z28Filter3x3_Input56x56_Stride1PKfS0_Pfiiiiiiiiiiiiiff)
        /*00f8*/ 	.word	0x00000020


	//----- nvinfo : EIATTR_FRAME_SIZE
	.align		4
.L_41:
        /*00fc*/ 	.byte	0x04, 0x11
        /*00fe*/ 	.short	(.L_43 - .L_42)
	.align		4
.L_42:
        /*0100*/ 	.word	index@(_Z28Filter3x3_Input56x56_Stride1PKfS0_Pfiiiiiiiiiiiiiff)
        /*0104*/ 	.word	0x00000000


	//----- nvinfo : EIATTR_REGCOUNT
	.align		4
.L_43:
        /*0108*/ 	.byte	0x04, 0x2f
        /*010a*/ 	.short	(.L_45 - .L_44)
	.align		4
.L_44:
        /*010c*/ 	.word	index@(_Z28Filter3x3_Input56x56_Stride2PKfS0_Pfiiiiiiiiiiiiiff)
        /*0110*/ 	.word	0x00000020


	//----- nvinfo : EIATTR_FRAME_SIZE
	.align		4
.L_45:
        /*0114*/ 	.byte	0x04, 0x11
        /*0116*/ 	.short	(.L_47 - .L_46)
	.align		4
.L_46:
        /*0118*/ 	.word	index@(_Z28Filter3x3_Input56x56_Stride2PKfS0_Pfiiiiiiiiiiiiiff)
        /*011c*/ 	.word	0x00000000


	//----- nvinfo : EIATTR_REGCOUNT
	.align		4
.L_47:
        /*0120*/ 	.byte	0x04, 0x2f
        /*0122*/ 	.short	(.L_49 - .L_48)
	.align		4
.L_48:
        /*0124*/ 	.word	index@(_Z28Filter5x5_Input56x56_Stride2PKfS0_Pfiiiiiiiiiiiiiff)
        /*0128*/ 	.word	0x00000028


	//----- nvinfo : EIATTR_FRAME_SIZE
	.align		4
.L_49:
        /*012c*/ 	.byte	0x04, 0x11
        /*012e*/ 	.short	(.L_51 - .L_50)
	.align		4
.L_50:
        /*0130*/ 	.word	index@(_Z28Filter5x5_Input56x56_Stride2PKfS0_Pfiiiiiiiiiiiiiff)
        /*0134*/ 	.word	0x00000000


	//----- nvinfo : EIATTR_REGCOUNT
	.align		4
.L_51:
        /*0138*/ 	.byte	0x04, 0x2f
        /*013a*/ 	.short	(.L_53 - .L_52)
	.align		4
.L_52:
        /*013c*/ 	.word	index@(_Z30Filter3x3_Input112x112_Stride1PKfS0_Pfiiiiiiiiiiiiiff)
        /*0140*/ 	.word	0x00000020


	//----- nvinfo : EIATTR_FRAME_SIZE
	.align		4
.L_53:
        /*0144*/ 	.byte	0x04, 0x11
        /*0146*/ 	.short	(.L_55 - .L_54)
	.align		4
.L_54:
        /*0148*/ 	.word	index@(_Z30Filter3x3_Input112x112_Stride1PKfS0_Pfiiiiiiiiiiiiiff)
        /*014c*/ 	.word	0x00000000


	//----- nvinfo : EIATTR_REGCOUNT
	.align		4
.L_55:
        /*0150*/ 	.byte	0x04, 0x2f
        /*0152*/ 	.short	(.L_57 - .L_56)
	.align		4
.L_56:
        /*0154*/ 	.word	index@(_Z30Filter3x3_Input112x112_Stride2PKfS0_Pfiiiiiiiiiiiiiff)
        /*0158*/ 	.word	0x00000020


	//----- nvinfo : EIATTR_FRAME_SIZE
	.align		4
.L_57:
        /*015c*/ 	.byte	0x04, 0x11
        /*015e*/ 	.short	(.L_59 - .L_58)
	.align		4
.L_58:
        /*0160*/ 	.word	index@(_Z30Filter3x3_Input112x112_Stride2PKfS0_Pfiiiiiiiiiiiiiff)
        /*0164*/ 	.word	0x00000000


	//----- nvinfo : EIATTR_MIN_STACK_SIZE
	.align		4
.L_59:
        /*0168*/ 	.byte	0x04, 0x12
        /*016a*/ 	.short	(.L_61 - .L_60)
	.align		4
.L_60:
        /*016c*/ 	.word	index@(_Z30Filter3x3_Input112x112_Stride2PKfS0_Pfiiiiiiiiiiiiiff)
        /*0170*/ 	.word	0x00000000


	//----- nvinfo : EIATTR_MIN_STACK_SIZE
	.align		4
.L_61:
        /*0174*/ 	.byte	0x04, 0x12
        /*0176*/ 	.short	(.L_63 - .L_62)
	.align		4
.L_62:
        /*0178*/ 	.word	index@(_Z30Filter3x3_Input112x112_Stride1PKfS0_Pfiiiiiiiiiiiiiff)
        /*017c*/ 	.word	0x00000000


	//----- nvinfo : EIATTR_MIN_STACK_SIZE
	.align		4
.L_63:
        /*0180*/ 	.byte	0x04, 0x12
        /*0182*/ 	.short	(.L_65 - .L_64)
	.align		4
.L_64:
        /*0184*/ 	.word	index@(_Z28Filter5x5_Input56x56_Stride2PKfS0_Pfiiiiiiiiiiiiiff)
        /*0188*/ 	.word	0x00000000


	//----- nvinfo : EIATTR_MIN_STACK_SIZE
	.align		4
.L_65:
        /*018c*/ 	.byte	0x04, 0x12
        /*018e*/ 	.short	(.L_67 - .L_66)
	.align		4
.L_66:
        /*0190*/ 	.word	index@(_Z28Filter3x3_Input56x56_Stride2PKfS0_Pfiiiiiiiiiiiiiff)
        /*0194*/ 	.word	0x00000000


	//----- nvinfo : EIATTR_MIN_STACK_SIZE
	.align		4
.L_67:
        /*0198*/ 	.byte	0x04, 0x12
        /*019a*/ 	.short	(.L_69 - .L_68)
	.align		4
.L_68:
        /*019c*/ 	.word	index@(_Z28Filter3x3_Input56x56_Stride1PKfS0_Pfiiiiiiiiiiiiiff)
        /*01a0*/ 	.word	0x00000000


	//----- nvinfo : EIATTR_MIN_STACK_SIZE
	.align		4
.L_69:
        /*01a4*/ 	.byte	0x04, 0x12
        /*01a6*/ 	.short	(.L_71 - .L_70)
	.align		4
.L_70:
        /*01a8*/ 	.word	index@(_Z28Filter5x5_Input28x28_Stride1PKfS0_Pfiiiiiiiiiiiiiff)
        /*01ac*/ 	.word	0x00000000


	//----- nvinfo : EIATTR_MIN_STACK_SIZE
	.align		4
.L_71:
        /*01b0*/ 	.byte	0x04, 0x12
        /*01b2*/ 	.short	(.L_73 - .L_72)
	.align		4
.L_72:
        /*01b4*/ 	.word	index@(_Z28Filter3x3_Input28x28_Stride2PKfS0_Pfiiiiiiiiiiiiiff)
        /*01b8*/ 	.word	0x00000000


	//----- nvinfo : EIATTR_MIN_STACK_SIZE
	.align		4
.L_73:
        /*01bc*/ 	.byte	0x04, 0x12
        /*01be*/ 	.short	(.L_75 - .L_74)
	.align		4
.L_74:
        /*01c0*/ 	.word	index@(_Z28Filter3x3_Input28x28_Stride1PKfS0_Pfiiiiiiiiiiiiiff)
        /*01c4*/ 	.word	0x00000000


	//----- nvinfo : EIATTR_MIN_STACK_SIZE
	.align		4
.L_75:
        /*01c8*/ 	.byte	0x04, 0x12
        /*01ca*/ 	.short	(.L_77 - .L_76)
	.align		4
.L_76:
        /*01cc*/ 	.word	index@(_Z28Filter5x5_Input14x14_Stride2PKfS0_Pfiiiiiiiiiiiiiff)
        /*01d0*/ 	.word	0x00000000


	//----- nvinfo : EIATTR_MIN_STACK_SIZE
	.align		4
.L_77:
        /*01d4*/ 	.byte	0x04, 0x12
        /*01d6*/ 	.short	(.L_79 - .L_78)
	.align		4
.L_78:
        /*01d8*/ 	.word	index@(_Z28Filter5x5_Input14x14_Stride1PKfS0_Pfiiiiiiiiiiiiiff)
        /*01dc*/ 	.word	0x00000000


	//----- nvinfo : EIATTR_MIN_STACK_SIZE
	.align		4
.L_79:
        /*01e0*/ 	.byte	0x04, 0x12
        /*01e2*/ 	.short	(.L_81 - .L_80)
	.align		4
.L_80:
        /*01e4*/ 	.word	index@(_Z28Filter3x3_Input14x14_Stride2PKfS0_Pfiiiiiiiiiiiiiff)
        /*01e8*/ 	.word	0x00000000


	//----- nvinfo : EIATTR_MIN_STACK_SIZE
	.align		4
.L_81:
        /*01ec*/ 	.byte	0x04, 0x12
        /*01ee*/ 	.short	(.L_83 - .L_82)
	.align		4
.L_82:
        /*01f0*/ 	.word	index@(_Z28Filter3x3_Input14x14_Stride1PKfS0_Pfiiiiiiiiiiiiiff)
        /*01f4*/ 	.word	0x00000000


	//----- nvinfo : EIATTR_MIN_STACK_SIZE
	.align		4
.L_83:
        /*01f8*/ 	.byte	0x04, 0x12
        /*01fa*/ 	.short	(.L_85 - .L_84)
	.align		4
.L_84:
        /*01fc*/ 	.word	index@(_Z26Filter5x5_Input7x7_Stride1PKfS0_Pfiiiiiiiiiiiiiff)
        /*0200*/ 	.word	0x00000000


	//----- nvinfo : EIATTR_MIN_STACK_SIZE
	.align		4
.L_85:
        /*0204*/ 	.byte	0x04, 0x12
        /*0206*/ 	.short	(.L_87 - .L_86)
	.align		4
.L_86:
        /*0208*/ 	.word	index@(_Z26Filter3x3_Input7x7_Stride1PKfS0_Pfiiiiiiiiiiiiiff)
        /*020c*/ 	.word	0x00000000


	//----- nvinfo : EIATTR_MIN_STACK_SIZE
	.align		4
.L_87:
        /*0210*/ 	.byte	0x04, 0x12
        /*0212*/ 	.short	(.L_89 - .L_88)
	.align		4
.L_88:
        /*0214*/ 	.word	index@(_Z6warmupv)
        /*0218*/ 	.word	0x00000000
.L_89:


//--------------------- .nv.compat                --------------------------
	.section	.nv.compat,"",@"SHT_CUDA_COMPAT_INFO"
	.align	4
        /*0000*/ 	.byte	0x02, 0x09, 0x00, 0x00, 0x02, 0x02, 0x01, 0x00, 0x02, 0x05, 0x05, 0x00, 0x03, 0x07, 0x01, 0x01
        /*0010*/ 	.byte	0x02, 0x03, 0x00, 0x00, 0x02, 0x06, 0x01, 0x00, 0x04, 0x0b, 0x08, 0x00, 0x09, 0x00, 0x00, 0x00
        /*0020*/ 	.byte	0x00, 0x00, 0x00, 0x00


//--------------------- .nv.info._Z30Filter3x3_Input112x112_Stride2PKfS0_Pfiiiiiiiiiiiiiff --------------------------
	.section	.nv.info._Z30Filter3x3_Input112x112_Stride2PKfS0_Pfiiiiiiiiiiiiiff,"",@"SHT_CUDA_INFO"
	.sectionflags	@""
	.align	4


	//----- nvinfo : EIATTR_CUDA_API_VERSION
	.align		4
        /*0000*/ 	.byte	0x04, 0x37
        /*0002*/ 	.short	(.L_91 - .L_90)
.L_90:
        /*0004*/ 	.word	0x00000082


	//----- nvinfo : EIATTR_KPARAM_INFO
	.align		4
.L_91:
        /*0008*/ 	.byte	0x04, 0x17
        /*000a*/ 	.short	(.L_93 - .L_92)
.L_92:
        /*000c*/ 	.word	0x00000000
        /*0010*/ 	.short	0x0011
        /*0012*/ 	.short	0x0050
        /*0014*/ 	.byte	0x00, 0xf0, 0x11, 0x00


	//----- nvinfo : EIATTR_KPARAM_INFO
	.align		4
.L_93:
        /*0018*/ 	.byte	0x04, 0x17
        /*001a*/ 	.short	(.L_95 - .L_94)
.L_94:
        /*001c*/ 	.word	0x00000000
        /*0020*/ 	.short	0x0010
        /*0022*/ 	.short	0x004c
        /*0024*/ 	.byte	0x00, 0xf0, 0x11, 0x00


	//----- nvinfo : EIATTR_KPARAM_INFO
	.align		4
.L_95:
        /*0028*/ 	.byte	0x04, 0x17
        /*002a*/ 	.short	(.L_97 - .L_96)
.L_96:
        /*002c*/ 	.word	0x00000000
        /*0030*/ 	.short	0x000f
        /*0032*/ 	.short	0x0048
        /*0034*/ 	.byte	0x00, 0xf0, 0x11, 0x00


	//----- nvinfo : EIATTR_KPARAM_INFO
	.align		4
.L_97:
        /*0038*/ 	.byte	0x04, 0x17
        /*003a*/ 	.short	(.L_99 - .L_98)
.L_98:
        /*003c*/ 	.word	0x00000000
        /*0040*/ 	.short	0x000e
        /*0042*/ 	.short	0x0044
        /*0044*/ 	.byte	0x00, 0xf0, 0x11, 0x00


	//----- nvinfo : EIATTR_KPARAM_INFO
	.align		4
.L_99:
        /*0048*/ 	.byte	0x04, 0x17
        /*004a*/ 	.short	(.L_101 - .L_100)
.L_100:
        /*004c*/ 	.word	0x00000000
        /*0050*/ 	.short	0x000d
        /*0052*/ 	.short	0x0040
        /*0054*/ 	.byte	0x00, 0xf0, 0x11, 0x00


	//----- nvinfo : EIATTR_KPARAM_INFO
	.align		4
.L_101:
        /*0058*/ 	.byte	0x04, 0x17
        /*005a*/ 	.short	(.L_103 - .L_102)
.L_102:
        /*005c*/ 	.word	0x00000000
        /*0060*/ 	.short	0x000c
        /*0062*/ 	.short	0x003c
        /*0064*/ 	.byte	0x00, 0xf0, 0x11, 0x00


	//----- nvinfo : EIATTR_KPARAM_INFO
	.align		4
.L_103:
        /*0068*/ 	.byte	0x04, 0x17
        /*006a*/ 	.short	(.L_105 - .L_104)
.L_104:
        /*006c*/ 	.word	0x00000000
        /*0070*/ 	.short	0x000b
        /*0072*/ 	.short	0x0038
        /*0074*/ 	.byte	0x00, 0xf0, 0x11, 0x00


	//----- nvinfo : EIATTR_KPARAM_INFO
	.align		4
.L_105:
        /*0078*/ 	.byte	0x04, 0x17
        /*007a*/ 	.short	(.L_107 - .L_106)
.L_106:
        /*007c*/ 	.word	0x00000000
        /*0080*/ 	.short	0x000a
        /*0082*/ 	.short	0x0034
        /*0084*/ 	.byte	0x00, 0xf0, 0x11, 0x00


	//----- nvinfo : EIATTR_KPARAM_INFO
	.align		4
.L_107:
        /*0088*/ 	.byte	0x04, 0x17
        /*008a*/ 	.short	(.L_109 - .L_108)
.L_108:
        /*008c*/ 	.word	0x00000000
        /*0090*/ 	.short	0x0009
        /*0092*/ 	.short	0x0030
        /*0094*/ 	.byte	0x00, 0xf0, 0x11, 0x00


	//----- nvinfo : EIATTR_KPARAM_INFO
	.align		4
.L_109:
        /*0098*/ 	.byte	0x04, 0x17
        /*009a*/ 	.short	(.L_111 - .L_110)
.L_110:
        /*009c*/ 	.word	0x00000000
        /*00a0*/ 	.short	0x0008
        /*00a2*/ 	.short	0x002c
        /*00a4*/ 	.byte	0x00, 0xf0, 0x11, 0x00


	//----- nvinfo : EIATTR_KPARAM_INFO
	.align		4
.L_111:
        /*00a8*/ 	.byte	0x04, 0x17
        /*00aa*/ 	.short	(.L_113 - .L_112)
.L_112:
        /*00ac*/ 	.word	0x00000000
        /*00b0*/ 	.short	0x0007
        /*00b2*/ 	.short	0x0028
        /*00b4*/ 	.byte	0x00, 0xf0, 0x11, 0x00


	//----- nvinfo : EIATTR_KPARAM_INFO
	.align		4
.L_113:
        /*00b8*/ 	.byte	0x04, 0x17
        /*00ba*/ 	.short	(.L_115 - .L_114)
.L_114:
        /*00bc*/ 	.word	0x00000000
        /*00c0*/ 	.short	0x0006
        /*00c2*/ 	.short	0x0024
        /*00c4*/ 	.byte	0x00, 0xf0, 0x11, 0x00


	//----- nvinfo : EIATTR_KPARAM_INFO
	.align		4
.L_115:
        /*00c8*/ 	.byte	0x04, 0x17
        /*00ca*/ 	.short	(.L_117 - .L_116)
.L_116:
        /*00cc*/ 	.word	0x00000000
        /*00d0*/ 	.short	0x0005
        /*00d2*/ 	.short	0x0020
        /*00d4*/ 	.byte	0x00, 0xf0, 0x11, 0x00


	//----- nvinfo : EIATTR_KPARAM_INFO
	.align		4
.L_117:
        /*00d8*/ 	.byte	0x04, 0x17
        /*00da*/ 	.short	(.L_119 - .L_118)
.L_118:
        /*00dc*/ 	.word	0x00000000
        /*00e0*/ 	.short	0x0004
        /*00e2*/ 	.short	0x001c
        /*00e4*/ 	.byte	0x00, 0xf0, 0x11, 0x00


	//----- nvinfo : EIATTR_KPARAM_INFO
	.align		4
.L_119:
        /*00e8*/ 	.byte	0x04, 0x17
        /*00ea*/ 	.short	(.L_121 - .L_120)
.L_120:
        /*00ec*/ 	.word	0x00000000
        /*00f0*/ 	.short	0x0003
        /*00f2*/ 	.short	0x0018
        /*00f4*/ 	.byte	0x00, 0xf0, 0x11, 0x00


	//----- nvinfo : EIATTR_KPARAM_INFO
	.align		4
.L_121:
        /*00f8*/ 	.byte	0x04, 0x17
        /*00fa*/ 	.short	(.L_123 - .L_122)
.L_122:
        /*00fc*/ 	.word	0x00000000
        /*0100*/ 	.short	0x0002
        /*0102*/ 	.short	0x0010
        /*0104*/ 	.byte	0x00, 0xf5, 0x21, 0x00


	//----- nvinfo : EIATTR_KPARAM_INFO
	.align		4
.L_123:
        /*0108*/ 	.byte	0x04, 0x17
        /*010a*/ 	.short	(.L_125 - .L_124)
.L_124:
        /*010c*/ 	.word	0x00000000
        /*0110*/ 	.short	0x0001
        /*0112*/ 	.short	0x0008
        /*0114*/ 	.byte	0x00, 0xf5, 0x21, 0x00


	//----- nvinfo : EIATTR_KPARAM_INFO
	.align		4
.L_125:
        /*0118*/ 	.byte	0x04, 0x17
        /*011a*/ 	.short	(.L_127 - .L_126)
.L_126:
        /*011c*/ 	.word	0x00000000
        /*0120*/ 	.short	0x0000
        /*0122*/ 	.short	0x0000
        /*0124*/ 	.byte	0x00, 0xf5, 0x21, 0x00


	//----- nvinfo : EIATTR_SPARSE_MMA_MASK
	.align		4
.L_127:
        /*0128*/ 	.byte	0x03, 0x50
        /*012a*/ 	.short	0x0000


	//----- nvinfo : EIATTR_MAXREG_COUNT
	.align		4
        /*012c*/ 	.byte	0x03, 0x1b
        /*012e*/ 	.short	0x00ff


	//----- nvinfo : EIATTR_NUM_BARRIERS
	.align		4
        /*0130*/ 	.byte	0x02, 0x4c
        /*0132*/ 	.byte	0x01
	.zero		1


	//----- nvinfo : EIATTR_MERCURY_ISA_VERSION
	.align		4
        /*0134*/ 	.byte	0x03, 0x5f
        /*0136*/ 	.short	0x0101


	//----- nvinfo : EIATTR_VRC_CTA_INIT_COUNT
	.align		4
        /*0138*/ 	.byte	0x02, 0x4a
	.zero		1
	.zero		1


	//----- nvinfo : EIATTR_EXIT_INSTR_OFFSETS
	.align		4
        /*013c*/ 	.byte	0x04, 0x1c
        /*013e*/ 	.short	(.L_129 - .L_128)


	//   ....[0]....
.L_128:
        /*0140*/ 	.word	0x00001510


	//----- nvinfo : EIATTR_CRS_STACK_SIZE
	.align		4
.L_129:
        /*0144*/ 	.byte	0x04, 0x1e
        /*0146*/ 	.short	(.L_131 - .L_130)
.L_130:
        /*0148*/ 	.word	0x00000000


	//----- nvinfo : EIATTR_CBANK_PARAM_SIZE
	.align		4
.L_131:
        /*014c*/ 	.byte	0x03, 0x19
        /*014e*/ 	.short	0x0054


	//----- nvinfo : EIATTR_PARAM_CBANK
	.align		4
        /*0150*/ 	.byte	0x04, 0x0a
        /*0152*/ 	.short	(.L_133 - .L_132)
	.align		4
.L_132:
        /*0154*/ 	.word	index@(.nv.constant0._Z30Filter3x3_Input112x112_Stride2PKfS0_Pfiiiiiiiiiiiiiff)
        /*0158*/ 	.short	0x0380
        /*015a*/ 	.short	0x0054


	//----- nvinfo : EIATTR_SW_WAR
	.align		4
.L_133:
        /*015c*/ 	.byte	0x04, 0x36
        /*015e*/ 	.short	(.L_135 - .L_134)
.L_134:
        /*0160*/ 	.word	0x00000008
.L_135:


//--------------------- .nv.info._Z30Filter3x3_Input112x112_Stride1PKfS0_Pfiiiiiiiiiiiiiff --------------------------
	.section	.nv.info._Z30Filter3x3_Input112x112_Stride1PKfS0_Pfiiiiiiiiiiiiiff,"",@"SHT_CUDA_INFO"
	.sectionflags	@""
	.align	4


	//----- nvinfo : EIATTR_CUDA_API_VERSION
	.align		4
        /*0000*/ 	.byte	0x04, 0x37
        /*0002*/ 	.short	(.L_137 - .L_136)
.L_136:
        /*0004*/ 	.word	0x00000082


	//----- nvinfo : EIATTR_KPARAM_INFO
	.align		4
.L_137:
        /*0008*/ 	.byte	0x04, 0x17
        /*000a*/ 	.short	(.L_139 - .L_138)
.L_138:
        /*000c*/ 	.word	0x00000000
        /*0010*/ 	.short	0x0011
        /*0012*/ 	.short	0x0050
        /*0014*/ 	.byte	0x00, 0xf0, 0x11, 0x00


	//----- nvinfo : EIATTR_KPARAM_INFO
	.align		4
.L_139:
        /*0018*/ 	.byte	0x04, 0x17
        /*001a*/ 	.short	(.L_141 - .L_140)
.L_140:
        /*001c*/ 	.word	0x00000000
        /*0020*/ 	.short	0x0010
        /*0022*/ 	.short	0x004c
        /*0024*/ 	.byte	0x00, 0xf0, 0x11, 0x00


	//----- nvinfo : EIATTR_KPARAM_INFO
	.align		4
.L_141:
        /*0028*/ 	.byte	0x04, 0x17
        /*002a*/ 	.short	(.L_143 - .L_142)
.L_142:
        /*002c*/ 	.word	0x00000000
        /*0030*/ 	.short	0x000f
        /*0032*/ 	.short	0x0048
        /*0034*/ 	.byte	0x00, 0xf0, 0x11, 0x00


	//----- nvinfo : EIATTR_KPARAM_INFO
	.align		4
.L_143:
        /*0038*/ 	.byte	0x04, 0x17
        /*003a*/ 	.short	(.L_145 - .L_144)
.L_144:
        /*003c*/ 	.word	0x00000000
        /*0040*/ 	.short	0x000e
        /*0042*/ 	.short	0x0044
        /*0044*/ 	.byte	0x00, 0xf0, 0x11, 0x00


	//----- nvinfo : EIATTR_KPARAM_INFO
	.align		4
.L_145:
        /*0048*/ 	.byte	0x04, 0x17
        /*004a*/ 	.short	(.L_147 - .L_146)
.L_146:
        /*004c*/ 	.word	0x00000000
        /*0050*/ 	.short	0x000d
        /*0052*/ 	.short	0x0040
        /*0054*/ 	.byte	0x00, 0xf0, 0x11, 0x00


	//----- nvinfo : EIATTR_KPARAM_INFO
	.align		4
.L_147:
        /*0058*/ 	.byte	0x04, 0x17
        /*005a*/ 	.short	(.L_149 - .L_148)
.L_148:
        /*005c*/ 	.word	0x00000000
        /*0060*/ 	.short	0x000c
        /*0062*/ 	.short	0x003c
        /*0064*/ 	.byte	0x00, 0xf0, 0x11, 0x00


	//----- nvinfo : EIATTR_KPARAM_INFO
	.align		4
.L_149:
        /*0068*/ 	.byte	0x04, 0x17
        /*006a*/ 	.short	(.L_151 - .L_150)
.L_150:
        /*006c*/ 	.word	0x00000000
        /*0070*/ 	.short	0x000b
        /*0072*/ 	.short	0x0038
        /*0074*/ 	.byte	0x00, 0xf0, 0x11, 0x00


	//----- nvinfo : EIATTR_KPARAM_INFO
	.align		4
.L_151:
        /*0078*/ 	.byte	0x04, 0x17
        /*007a*/ 	.short	(.L_153 - .L_152)
.L_152:
        /*007c*/ 	.word	0x00000000
        /*0080*/ 	.short	0x000a
        /*0082*/ 	.short	0x0034
        /*0084*/ 	.byte	0x00, 0xf0, 0x11, 0x00


	//----- nvinfo : EIATTR_KPARAM_INFO
	.align		4
.L_153:
        /*0088*/ 	.byte	0x04, 0x17
        /*008a*/ 	.short	(.L_155 - .L_154)
.L_154:
        /*008c*/ 	.word	0x00000000
        /*0090*/ 	.short	0x0009
        /*0092*/ 	.short	0x0030
        /*0094*/ 	.byte	0x00, 0xf0, 0x11, 0x00


	//----- nvinfo : EIATTR_KPARAM_INFO
	.align		4
.L_155:
        /*0098*/ 	.byte	0x04, 0x17
        /*009a*/ 	.short	(.L_157 - .L_156)
.L_156:
        /*009c*/ 	.word	0x00000000
        /*00a0*/ 	.short	0x0008
        /*00a2*/ 	.short	0x002c
        /*00a4*/ 	.byte	0x00, 0xf0, 0x11, 0x00


	//----- nvinfo : EIATTR_KPARAM_INFO
	.align		4
.L_157:
        /*00a8*/ 	.byte	0x04, 0x17
        /*00aa*/ 	.short	(.L_159 - .L_158)
.L_158:
        /*00ac*/ 	.word	0x00000000
        /*00b0*/ 	.short	0x0007
        /*00b2*/ 	.short	0x0028
        /*00b4*/ 	.byte	0x00, 0xf0, 0x11, 0x00


	//----- nvinfo : EIATTR_KPARAM_INFO
	.align		4
.L_159:
        /*00b8*/ 	.byte	0x04, 0x17
        /*00ba*/ 	.short	(.L_161 - .L_160)
.L_160:
        /*00bc*/ 	.word	0x00000000
        /*00c0*/ 	.short	0x0006
        /*00c2*/ 	.short	0x0024
        /*00c4*/ 	.byte	0x00, 0xf0, 0x11, 0x00


	//----- nvinfo : EIATTR_KPARAM_INFO
	.align		4
.L_161:
        /*00c8*/ 	.byte	0x04, 0x17
        /*00ca*/ 	.short	(.L_163 - .L_162)
.L_162:
        /*00cc*/ 	.word	0x00000000
        /*00d0*/ 	.short	0x0005
        /*00d2*/ 	.short	0x0020
        /*00d4*/ 	.byte	0x00, 0xf0, 0x11, 0x00


	//----- nvinfo : EIATTR_KPARAM_INFO
	.align		4
.L_163:
        /*00d8*/ 	.byte	0x04, 0x17
        /*00da*/ 	.short	(.L_165 - .L_164)
.L_164:
        /*00dc*/ 	.word	0x00000000
        /*00e0*/ 	.short	0x0004
        /*00e2*/ 	.short	0x001c
        /*00e4*/ 	.byte	0x00, 0xf0, 0x11, 0x00


	//----- nvinfo : EIATTR_KPARAM_INFO
	.align		4
.L_165:
        /*00e8*/ 	.byte	0x04, 0x17
        /*00ea*/ 	.short	(.L_167 - .L_166)
.L_166:
        /*00ec*/ 	.word	0x00000000
        /*00f0*/ 	.short	0x0003
        /*00f2*/ 	.short	0x0018
        /*00f4*/ 	.byte	0x00, 0xf0, 0x11, 0x00


	//----- nvinfo : EIATTR_KPARAM_INFO
	.align		4
.L_167:
        /*00f8*/ 	.byte	0x04, 0x17
        /*00fa*/ 	.short	(.L_169 - .L_168)
.L_168:
        /*00fc*/ 	.word	0x00000000
        /*0100*/ 	.short	0x0002
        /*0102*/ 	.short	0x0010
        /*0104*/ 	.byte	0x00, 0xf5, 0x21, 0x00


	//----- nvinfo : EIATTR_KPARAM_INFO
	.align		4
.L_169:
        /*0108*/ 	.byte	0x04, 0x17
        /*010a*/ 	.short	(.L_171 - .L_170)
.L_170:
        /*010c*/ 	.word	0x00000000
        /*0110*/ 	.short	0x0001
        /*0112*/ 	.short	0x0008
        /*0114*/ 	.byte	0x00, 0xf5, 0x21, 0x00


	//----- nvinfo : EIATTR_KPARAM_INFO
	.align		4
.L_171:
        /*0118*/ 	.byte	0x04, 0x17
        /*011a*/ 	.short	(.L_173 - .L_172)
.L_172:
        /*011c*/ 	.word	0x00000000
        /*0120*/ 	.short	0x0000
        /*0122*/ 	.short	0x0000
        /*0124*/ 	.byte	0x00, 0xf5, 0x21, 0x00


	//----- nvinfo : EIATTR_SPARSE_MMA_MASK
	.align		4
.L_173:
        /*0128*/ 	.byte	0x03, 0x50
        /*012a*/ 	.short	0x0000


	//----- nvinfo : EIATTR_MAXREG_COUNT
	.align		4
        /*012c*/ 	.byte	0x03, 0x1b
        /*012e*/ 	.short	0x00ff


	//----- nvinfo : EIATTR_NUM_BARRIERS
	.align		4
        /*0130*/ 	.byte	0x02, 0x4c
        /*0132*/ 	.byte	0x01
	.zero		1


	//----- nvinfo : EIATTR_MERCURY_ISA_VERSION
	.align		4
        /*0134*/ 	.byte	0x03, 0x5f
        /*0136*/ 	.short	0x0101


	//----- nvinfo : EIATTR_VRC_CTA_INIT_COUNT
	.align		4
        /*0138*/ 	.byte	0x02, 0x4a
	.zero		1
	.zero		1


	//----- nvinfo : EIATTR_EXIT_INSTR_OFFSETS
	.align		4
        /*013c*/ 	.byte	0x04, 0x1c
        /*013e*/ 	.short	(.L_175 - .L_174)


	//   ....[0]....
.L_174:
        /*0140*/ 	.word	0x000018f0


	//----- nvinfo : EIATTR_CRS_STACK_SIZE
	.align		4
.L_175:
        /*0144*/ 	.byte	0x04, 0x1e
        /*0146*/ 	.short	(.L_177 - .L_176)
.L_176:
        /*0148*/ 	.word	0x00000000


	//----- nvinfo : EIATTR_CBANK_PARAM_SIZE
	.align		4
.L_177:
        /*014c*/ 	.byte	0x03, 0x19
        /*014e*/ 	.short	0x0054


	//----- nvinfo : EIATTR_PARAM_CBANK
	.align		4
        /*0150*/ 	.byte	0x04, 0x0a
        /*0152*/ 	.short	(.L_179 - .L_178)
	.align		4
.L_178:
        /*0154*/ 	.word	index@(.nv.constant0._Z30Filter3x3_Input112x112_Stride1PKfS0_Pfiiiiiiiiiiiiiff)
        /*0158*/ 	.short	0x0380
        /*015a*/ 	.short	0x0054


	//----- nvinfo : EIATTR_SW_WAR
	.align		4
.L_179:
        /*015c*/ 	.byte	0x04, 0x36
        /*015e*/ 	.short	(.L_181 - .L_180)
.L_180:
        /*0160*/ 	.word	0x00000008
.L_181:


//--------------------- .nv.info._Z28Filter5x5_Input56x56_Stride2PKfS0_Pfiiiiiiiiiiiiiff --------------------------
	.section	.nv.info._Z28Filter5x5_Input56x56_Stride2PKfS0_Pfiiiiiiiiiiiiiff,"",@"SHT_CUDA_INFO"
	.sectionflags	@""
	.align	4


	//----- nvinfo : EIATTR_CUDA_API_VERSION
	.align		4
        /*0000*/ 	.byte	0x04, 0x37
        /*0002*/ 	.short	(.L_183 - .L_182)
.L_182:
        /*0004*/ 	.word	0x00000082


	//----- nvinfo : EIATTR_KPARAM_INFO
	.align		4
.L_183:
        /*0008*/ 	.byte	0x04, 0x17
        /*000a*/ 	.short	(.L_185 - .L_184)
.L_184:
        /*000c*/ 	.word	0x00000000
        /*0010*/ 	.short	0x0011
        /*0012*/ 	.short	0x0050
        /*0014*/ 	.byte	0x00, 0xf0, 0x11, 0x00


	//----- nvinfo : EIATTR_KPARAM_INFO
	.align		4
.L_185:
        /*0018*/ 	.byte	0x04, 0x17
        /*001a*/ 	.short	(.L_187 - .L_186)
.L_186:
        /*001c*/ 	.word	0x00000000
        /*0020*/ 	.short	0x0010
        /*0022*/ 	.short	0x004c
        /*0024*/ 	.byte	0x00, 0xf0, 0x11, 0x00


	//----- nvinfo : EIATTR_KPARAM_INFO
	.align		4
.L_187:
        /*0028*/ 	.byte	0x04, 0x17
        /*002a*/ 	.short	(.L_189 - .L_188)
.L_188:
        /*002c*/ 	.word	0x00000000
        /*0030*/ 	.short	0x000f
        /*0032*/ 	.short	0x0048
        /*0034*/ 	.byte	0x00, 0xf0, 0x11, 0x00


	//----- nvinfo : EIATTR_KPARAM_INFO
	.align		4
.L_189:
        /*0038*/ 	.byte	0x04, 0x17
        /*003a*/ 	.short	(.L_191 - .L_190)
.L_190:
        /*003c*/ 	.word	0x00000000
        /*0040*/ 	.short	0x000e
        /*0042*/ 	.short	0x0044
        /*0044*/ 	.byte	0x00, 0xf0, 0x11, 0x00


	//----- nvinfo : EIATTR_KPARAM_INFO
	.align		4
.L_191:
        /*0048*/ 	.byte	0x04, 0x17
        /*004a*/ 	.short	(.L_193 - .L_192)
.L_192:
        /*004c*/ 	.word	0x00000000
        /*0050*/ 	.short	0x000d
        /*0052*/ 	.short	0x0040
        /*0054*/ 	.byte	0x00, 0xf0, 0x11, 0x00


	//----- nvinfo : EIATTR_KPARAM_INFO
	.align		4
.L_193:
        /*0058*/ 	.byte	0x04, 0x17
        /*005a*/ 	.short	(.L_195 - .L_194)
.L_194:
        /*005c*/ 	.word	0x00000000
        /*0060*/ 	.short	0x000c
        /*0062*/ 	.short	0x003c
        /*0064*/ 	.byte	0x00, 0xf0, 0x11, 0x00


	//----- nvinfo : EIATTR_KPARAM_INFO
	.align		4
.L_195:
        /*0068*/ 	.byte	0x04, 0x17
        /*006a*/ 	.short	(.L_197 - .L_196)
.L_196:
        /*006c*/ 	.word	0x00000000
        /*0070*/ 	.short	0x000b
        /*0072*/ 	.short	0x0038
        /*0074*/ 	.byte	0x00, 0xf0, 0x11, 0x00


	//----- nvinfo : EIATTR_KPARAM_INFO
	.align		4
.L_197:
        /*0078*/ 	.byte	0x04, 0x17
        /*007a*/ 	.short	(.L_199 - .L_198)
.L_198:
        /*007c*/ 	.word	0x00000000
        /*0080*/ 	.short	0x000a
        /*0082*/ 	.short	0x0034
        /*0084*/ 	.byte	0x00, 0xf0, 0x11, 0x00


	//----- nvinfo : EIATTR_KPARAM_INFO
	.align		4
.L_199:
        /*0088*/ 	.byte	0x04, 0x17
        /*008a*/ 	.short	(.L_201 - .L_200)
.L_200:
        /*008c*/ 	.word	0x00000000
        /*0090*/ 	.short	0x0009
        /*0092*/ 	.short	0x0030
        /*0094*/ 	.byte	0x00, 0xf0, 0x11, 0x00


	//----- nvinfo : EIATTR_KPARAM_INFO
	.align		4
.L_201:
        /*0098*/ 	.byte	0x04, 0x17
        /*009a*/ 	.short	(.L_203 - .L_202)
.L_202:
        /*009c*/ 	.word	0x00000000
        /*00a0*/ 	.short	0x0008
        /*00a2*/ 	.short	0x002c
        /*00a4*/ 	.byte	0x00, 0xf0, 0x11, 0x00


	//----- nvinfo : EIATTR_KPARAM_INFO
	.align		4
.L_203:
        /*00a8*/ 	.byte	0x04, 0x17
        /*00aa*/ 	.short	(.L_205 - .L_204)
.L_204:
        /*00ac*/ 	.word	0x00000000
        /*00b0*/ 	.short	0x0007
        /*00b2*/ 	.short	0x0028
        /*00b4*/ 	.byte	0x00, 0xf0, 0x11, 0x00


	//----- nvinfo : EIATTR_KPARAM_INFO
	.align		4
.L_205:
        /*00b8*/ 	.byte	0x04, 0x17
        /*00ba*/ 	.short	(.L_207 - .L_206)
.L_206:
        /*00bc*/ 	.word	0x00000000
        /*00c0*/ 	.short	0x0006
        /*00c2*/ 	.short	0x0024
        /*00c4*/ 	.byte	0x00, 0xf0, 0x11, 0x00


	//----- nvinfo : EIATTR_KPARAM_INFO
	.align		4
.L_207:
        /*00c8*/ 	.byte	0x04, 0x17
        /*00ca*/ 	.short	(.L_209 - .L_208)
.L_208:
        /*00cc*/ 	.word	0x00000000
        /*00d0*/ 	.short	0x0005
        /*00d2*/ 	.short	0x0020
        /*00d4*/ 	.byte	0x00, 0xf0, 0x11, 0x00


	//----- nvinfo : EIATTR_KPARAM_INFO
	.align		4
.L_209:
        /*00d8*/ 	.byte	0x04, 0x17
        /*00da*/ 	.short	(.L_211 - .L_210)
.L_210:
        /*00dc*/ 	.word	0x00000000
        /*00e0*/ 	.short	0x0004
        /*00e2*/ 	.short	0x001c
        /*00e4*/ 	.byte	0x00, 0xf0, 0x11, 0x00


	//----- nvinfo : EIATTR_KPARAM_INFO
	.align		4
.L_211:
        /*00e8*/ 	.byte	0x04, 0x17
        /*00ea*/ 	.short	(.L_213 - .L_212)
.L_212:
        /*00ec*/ 	.word	0x00000000
        /*00f0*/ 	.short	0x0003
        /*00f2*/ 	.short	0x0018
        /*00f4*/ 	.byte	0x00, 0xf0, 0x11, 0x00


	//----- nvinfo : EIATTR_KPARAM_INFO
	.align		4
.L_213:
        /*00f8*/ 	.byte	0x04, 0x17
        /*00fa*/ 	.short	(.L_215 - .L_214)
.L_214:
        /*00fc*/ 	.word	0x00000000
        /*0100*/ 	.short	0x0002
        /*0102*/ 	.short	0x0010
        /*0104*/ 	.byte	0x00, 0xf5, 0x21, 0x00


	//----- nvinfo : EIATTR_KPARAM_INFO
	.align		4
.L_215:
        /*0108*/ 	.byte	0x04, 0x17
        /*010a*/ 	.short	(.L_217 - .L_216)
.L_216:
        /*010c*/ 	.word	0x00000000
        /*0110*/ 	.short	0x0001
        /*0112*/ 	.short	0x0008
        /*0114*/ 	.byte	0x00, 0xf5, 0x21, 0x00


	//----- nvinfo : EIATTR_KPARAM_INFO
	.align		4
.L_217:
        /*0118*/ 	.byte	0x04, 0x17
        /*011a*/ 	.short	(.L_219 - .L_218)
.L_218:
        /*011c*/ 	.word	0x00000000
        /*0120*/ 	.short	0x0000
        /*0122*/ 	.short	0x0000
        /*0124*/ 	.byte	0x00, 0xf5, 0x21, 0x00


	//----- nvinfo : EIATTR_SPARSE_MMA_MASK
	.align		4
.L_219:
        /*0128*/ 	.byte	0x03, 0x50
        /*012a*/ 	.short	0x0000


	//----- nvinfo : EIATTR_MAXREG_COUNT
	.align		4
        /*012c*/ 	.byte	0x03, 0x1b
        /*012e*/ 	.short	0x00ff


	//----- nvinfo : EIATTR_NUM_BARRIERS
	.align		4
        /*0130*/ 	.byte	0x02, 0x4c
        /*0132*/ 	.byte	0x01
	.zero		1


	//----- nvinfo : EIATTR_MERCURY_ISA_VERSION
	.align		4
        /*0134*/ 	.byte	0x03, 0x5f
        /*0136*/ 	.short	0x0101


	//----- nvinfo : EIATTR_VRC_CTA_INIT_COUNT
	.align		4
        /*0138*/ 	.byte	0x02, 0x4a
	.zero		1
	.zero		1


	//----- nvinfo : EIATTR_EXIT_INSTR_OFFSETS
	.align		4
        /*013c*/ 	.byte	0x04, 0x1c
        /*013e*/ 	.short	(.L_221 - .L_220)


	//   ....[0]....
.L_220:
        /*0140*/ 	.word	0x00005ff0


	//----- nvinfo : EIATTR_CBANK_PARAM_SIZE
	.align		4
.L_221:
        /*0144*/ 	.byte	0x03, 0x19
        /*0146*/ 	.short	0x0054


	//----- nvinfo : EIATTR_PARAM_CBANK
	.align		4
        /*0148*/ 	.byte	0x04, 0x0a
        /*014a*/ 	.short	(.L_223 - .L_222)
	.align		4
.L_222:
        /*014c*/ 	.word	index@(.nv.constant0._Z28Filter5x5_Input56x56_Stride2PKfS0_Pfiiiiiiiiiiiiiff)
        /*0150*/ 	.short	0x0380
        /*0152*/ 	.short	0x0054


	//----- nvinfo : EIATTR_SW_WAR
	.align		4
.L_223:
        /*0154*/ 	.byte	0x04, 0x36
        /*0156*/ 	.short	(.L_225 - .L_224)
.L_224:
        /*0158*/ 	.word	0x00000008
.L_225:


//--------------------- .nv.info._Z28Filter3x3_Input56x56_Stride2PKfS0_Pfiiiiiiiiiiiiiff --------------------------
	.section	.nv.info._Z28Filter3x3_Input56x56_Stride2PKfS0_Pfiiiiiiiiiiiiiff,"",@"SHT_CUDA_INFO"
	.sectionflags	@""
	.align	4


	//----- nvinfo : EIATTR_CUDA_API_VERSION
	.align		4
        /*0000*/ 	.byte	0x04, 0x37
        /*0002*/ 	.short	(.L_227 - .L_226)
.L_226:
        /*0004*/ 	.word	0x00000082


	//----- nvinfo : EIATTR_KPARAM_INFO
	.align		4
.L_227:
        /*0008*/ 	.byte	0x04, 0x17
        /*000a*/ 	.short	(.L_229 - .L_228)
.L_228:
        /*000c*/ 	.word	0x00000000
        /*0010*/ 	.short	0x0011
        /*0012*/ 	.short	0x0050
        /*0014*/ 	.byte	0x00, 0xf0, 0x11, 0x00


	//----- nvinfo : EIATTR_KPARAM_INFO
	.align		4
.L_229:
        /*0018*/ 	.byte	0x04, 0x17
        /*001a*/ 	.short	(.L_231 - .L_230)
.L_230:
        /*001c*/ 	.word	0x00000000
        /*0020*/ 	.short	0x0010
        /*0022*/ 	.short	0x004c
        /*0024*/ 	.byte	0x00, 0xf0, 0x11, 0x00


	//----- nvinfo : EIATTR_KPARAM_INFO
	.align		4
.L_231:
        /*0028*/ 	.byte	0x04, 0x17
        /*002a*/ 	.short	(.L_233 - .L_232)
.L_232:
        /*002c*/ 	.word	0x00000000
        /*0030*/ 	.short	0x000f
        /*0032*/ 	.short	0x0048
        /*0034*/ 	.byte	0x00, 0xf0, 0x11, 0x00


	//----- nvinfo : EIATTR_KPARAM_INFO
	.align		4
.L_233:
        /*0038*/ 	.byte	0x04, 0x17
        /*003a*/ 	.short	(.L_235 - .L_234)
.L_234:
        /*003c*/ 	.word	0x00000000
        /*0040*/ 	.short	0x000e
        /*0042*/ 	.short	0x0044
        /*0044*/ 	.byte	0x00, 0xf0, 0x11, 0x00


	//----- nvinfo : EIATTR_KPARAM_INFO
	.align		4
.L_235:
        /*0048*/ 	.byte	0x04, 0x17
        /*004a*/ 	.short	(.L_237 - .L_236)
.L_236:
        /*004c*/ 	.word	0x00000000
        /*0050*/ 	.short	0x000d
        /*0052*/ 	.short	0x0040
        /*0054*/ 	.byte	0x00, 0xf0, 0x11, 0x00


	//----- nvinfo : EIATTR_KPARAM_INFO
	.align		4
.L_237:
        /*0058*/ 	.byte	0x04, 0x17
        /*005a*/ 	.short	(.L_239 - .L_238)
.L_238:
        /*005c*/ 	.word	0x00000000
        /*0060*/ 	.short	0x000c
        /*0062*/ 	.short	0x003c
        /*0064*/ 	.byte	0x00, 0xf0, 0x11, 0x00


	//----- nvinfo : EIATTR_KPARAM_INFO
	.align		4
.L_239:
        /*0068*/ 	.byte	0x04, 0x17
        /*006a*/ 	.short	(.L_241 - .L_240)
.L_240:
        /*006c*/ 	.word	0x00000000
        /*0070*/ 	.short	0x000b
        /*0072*/ 	.short	0x0038
        /*0074*/ 	.byte	0x00, 0xf0, 0x11, 0x00


	//----- nvinfo : EIATTR_KPARAM_INFO
	.align		4
.L_241:
        /*0078*/ 	.byte	0x04, 0x17
        /*007a*/ 	.short	(.L_243 - .L_242)
.L_242:
        /*007c*/ 	.word	0x00000000
        /*0080*/ 	.short	0x000a
        /*0082*/ 	.short	0x0034
        /*0084*/ 	.byte	0x00, 0xf0, 0x11, 0x00


	//----- nvinfo : EIATTR_KPARAM_INFO
	.align		4
.L_243:
        /*0088*/ 	.byte	0x04, 0x17
        /*008a*/ 	.short	(.L_245 - .L_244)
.L_244:
        /*008c*/ 	.word	0x00000000
        /*0090*/ 	.short	0x0009
        /*0092*/ 	.short	0x0030
        /*0094*/ 	.byte	0x00, 0xf0, 0x11, 0x00


	//----- nvinfo : EIATTR_KPARAM_INFO
	.align		4
.L_245:
        /*0098*/ 	.byte	0x04, 0x17
        /*009a*/ 	.short	(.L_247 - .L_246)
.L_246:
        /*009c*/ 	.word	0x00000000
        /*00a0*/ 	.short	0x0008
        /*00a2*/ 	.short	0x002c
        /*00a4*/ 	.byte	0x00, 0xf0, 0x11, 0x00


	//----- nvinfo : EIATTR_KPARAM_INFO
	.align		4
.L_247:
        /*00a8*/ 	.byte	0x04, 0x17
        /*00aa*/ 	.short	(.L_249 - .L_248)
.L_248:
        /*00ac*/ 	.word	0x00000000
        /*00b0*/ 	.short	0x0007
        /*00b2*/ 	.short	0x0028
        /*00b4*/ 	.byte	0x00, 0xf0, 0x11, 0x00


	//----- nvinfo : EIATTR_KPARAM_INFO
	.align		4
.L_249:
        /*00b8*/ 	.byte	0x04, 0x17
        /*00ba*/ 	.short	(.L_251 - .L_250)
.L_250:
        /*00bc*/ 	.word	0x00000000
        /*00c0*/ 	.short	0x0006
        /*00c2*/ 	.short	0x0024
        /*00c4*/ 	.byte	0x00, 0xf0, 0x11, 0x00


	//----- nvinfo : EIATTR_KPARAM_INFO
	.align		4
.L_251:
        /*00c8*/ 	.byte	0x04, 0x17
        /*00ca*/ 	.short	(.L_253 - .L_252)
.L_252:
        /*00cc*/ 	.word	0x00000000
        /*00d0*/ 	.short	0x0005
        /*00d2*/ 	.short	0x0020
        /*00d4*/ 	.byte	0x00, 0xf0, 0x11, 0x00


	//----- nvinfo : EIATTR_KPARAM_INFO
	.align		4
.L_253:
        /*00d8*/ 	.byte	0x04, 0x17
        /*00da*/ 	.short	(.L_255 - .L_254)
.L_254:
        /*00dc*/ 	.word	0x00000000
        /*00e0*/ 	.short	0x0004
        /*00e2*/ 	.short	0x001c
        /*00e4*/ 	.byte	0x00, 0xf0, 0x11, 0x00


	//----- nvinfo : EIATTR_KPARAM_INFO
	.align		4
.L_255:
        /*00e8*/ 	.byte	0x04, 0x17
        /*00ea*/ 	.short	(.L_257 - .L_256)
.L_256:
        /*00ec*/ 	.word	0x00000000
        /*00f0*/ 	.short	0x0003
        /*00f2*/ 	.short	0x0018
        /*00f4*/ 	.byte	0x00, 0xf0, 0x11, 0x00


	//----- nvinfo : EIATTR_KPARAM_INFO
	.align		4
.L_257:
        /*00f8*/ 	.byte	0x04, 0x17
        /*00fa*/ 	.short	(.L_259 - .L_258)
.L_258:
        /*00fc*/ 	.word	0x00000000
        /*0100*/ 	.short	0x0002
        /*0102*/ 	.short	0x0010
        /*0104*/ 	.byte	0x00, 0xf5, 0x21, 0x00


	//----- nvinfo : EIATTR_KPARAM_INFO
	.align		4
.L_259:
        /*0108*/ 	.byte	0x04, 0x17
        /*010a*/ 	.short	(.L_261 - .L_260)
.L_260:
        /*010c*/ 	.word	0x00000000
        /*0110*/ 	.short	0x0001
        /*0112*/ 	.short	0x0008
        /*0114*/ 	.byte	0x00, 0xf5, 0x21, 0x00


	//----- nvinfo : EIATTR_KPARAM_INFO
	.align		4
.L_261:
        /*0118*/ 	.byte	0x04, 0x17
        /*011a*/ 	.short	(.L_263 - .L_262)
.L_262:
        /*011c*/ 	.word	0x00000000
        /*0120*/ 	.short	0x0000
        /*0122*/ 	.short	0x0000
        /*0124*/ 	.byte	0x00, 0xf5, 0x21, 0x00


	//----- nvinfo : EIATTR_SPARSE_MMA_MASK
	.align		4
.L_263:
        /*0128*/ 	.byte	0x03, 0x50
        /*012a*/ 	.short	0x0000


	//----- nvinfo : EIATTR_MAXREG_COUNT
	.align		4
        /*012c*/ 	.byte	0x03, 0x1b
        /*012e*/ 	.short	0x00ff


	//----- nvinfo : EIATTR_NUM_BARRIERS
	.align		4
        /*0130*/ 	.byte	0x02, 0x4c
        /*0132*/ 	.byte	0x01
	.zero		1


	//----- nvinfo : EIATTR_MERCURY_ISA_VERSION
	.align		4
        /*0134*/ 	.byte	0x03, 0x5f
        /*0136*/ 	.short	0x0101


	//----- nvinfo : EIATTR_VRC_CTA_INIT_COUNT
	.align		4
        /*0138*/ 	.byte	0x02, 0x4a
	.zero		1
	.zero		1


	//----- nvinfo : EIATTR_EXIT_INSTR_OFFSETS
	.align		4
        /*013c*/ 	.byte	0x04, 0x1c
        /*013e*/ 	.short	(.L_265 - .L_264)


	//   ....[0]....
.L_264:
        /*0140*/ 	.word	0x00003ad0


	//----- nvinfo : EIATTR_CBANK_PARAM_SIZE
	.align		4
.L_265:
        /*0144*/ 	.byte	0x03, 0x19
        /*0146*/ 	.short	0x0054


	//----- nvinfo : EIATTR_PARAM_CBANK
	.align		4
        /*0148*/ 	.byte	0x04, 0x0a
        /*014a*/ 	.short	(.L_267 - .L_266)
	.align		4
.L_266:
        /*014c*/ 	.word	index@(.nv.constant0._Z28Filter3x3_Input56x56_Stride2PKfS0_Pfiiiiiiiiiiiiiff)
        /*0150*/ 	.short	0x0380
        /*0152*/ 	.short	0x0054


	//----- nvinfo : EIATTR_SW_WAR
	.align		4
.L_267:
        /*0154*/ 	.byte	0x04, 0x36
        /*0156*/ 	.short	(.L_269 - .L_268)
.L_268:
        /*0158*/ 	.word	0x00000008
.L_269:


//--------------------- .nv.info._Z28Filter3x3_Input56x56_Stride1PKfS0_Pfiiiiiiiiiiiiiff --------------------------
	.section	.nv.info._Z28Filter3x3_Input56x56_Stride1PKfS0_Pfiiiiiiiiiiiiiff,"",@"SHT_CUDA_INFO"
	.sectionflags	@""
	.align	4


	//----- nvinfo : EIATTR_CUDA_API_VERSION
	.align		4
        /*0000*/ 	.byte	0x04, 0x37
        /*0002*/ 	.short	(.L_271 - .L_270)
.L_270:
        /*0004*/ 	.word	0x00000082


	//----- nvinfo : EIATTR_KPARAM_INFO
	.align		4
.L_271:
        /*0008*/ 	.byte	0x04, 0x17
        /*000a*/ 	.short	(.L_273 - .L_272)
.L_272:
        /*000c*/ 	.word	0x00000000
        /*0010*/ 	.short	0x0011
        /*0012*/ 	.short	0x0050
        /*0014*/ 	.byte	0x00, 0xf0, 0x11, 0x00


	//----- nvinfo : EIATTR_KPARAM_INFO
	.align		4
.L_273:
        /*0018*/ 	.byte	0x04, 0x17
        /*001a*/ 	.short	(.L_275 - .L_274)
.L_274:
        /*001c*/ 	.word	0x00000000
        /*0020*/ 	.short	0x0010
        /*0022*/ 	.short	0x004c
        /*0024*/ 	.byte	0x00, 0xf0, 0x11, 0x00


	//----- nvinfo : EIATTR_KPARAM_INFO
	.align		4
.L_275:
        /*0028*/ 	.byte	0x04, 0x17
        /*002a*/ 	.short	(.L_277 - .L_276)
.L_276:
        /*002c*/ 	.word	0x00000000
        /*0030*/ 	.short	0x000f
        /*0032*/ 	.short	0x0048
        /*0034*/ 	.byte	0x00, 0xf0, 0x11, 0x00


	//----- nvinfo : EIATTR_KPARAM_INFO
	.align		4
.L_277:
        /*0038*/ 	.byte	0x04, 0x17
        /*003a*/ 	.short	(.L_279 - .L_278)
.L_278:
        /*003c*/ 	.word	0x00000000
        /*0040*/ 	.short	0x000e
        /*0042*/ 	.short	0x0044
        /*0044*/ 	.byte	0x00, 0xf0, 0x11, 0x00


	//----- nvinfo : EIATTR_KPARAM_INFO
	.align		4
.L_279:
        /*0048*/ 	.byte	0x04, 0x17
        /*004a*/ 	.short	(.L_281 - .L_280)
.L_280:
        /*004c*/ 	.word	0x00000000
        /*0050*/ 	.short	0x000d
        /*0052*/ 	.short	0x0040
        /*0054*/ 	.byte	0x00, 0xf0, 0x11, 0x00


	//----- nvinfo : EIATTR_KPARAM_INFO
	.align		4
.L_281:
        /*0058*/ 	.byte	0x04, 0x17
        /*005a*/ 	.short	(.L_283 - .L_282)
.L_282:
        /*005c*/ 	.word	0x00000000
        /*0060*/ 	.short	0x000c
        /*0062*/ 	.short	0x003c
        /*0064*/ 	.byte	0x00, 0xf0, 0x11, 0x00


	//----- nvinfo : EIATTR_KPARAM_INFO
	.align		4
.L_283:
        /*0068*/ 	.byte	0x04, 0x17
        /*006a*/ 	.short	(.L_285 - .L_284)
.L_284:
        /*006c*/ 	.word	0x00000000
        /*0070*/ 	.short	0x000b
        /*0072*/ 	.short	0x0038
        /*0074*/ 	.byte	0x00, 0xf0, 0x11, 0x00


	//----- nvinfo : EIATTR_KPARAM_INFO
	.align		4
.L_285:
        /*0078*/ 	.byte	0x04, 0x17
        /*007a*/ 	.short	(.L_287 - .L_286)
.L_286:
        /*007c*/ 	.word	0x00000000
        /*0080*/ 	.short	0x000a
        /*0082*/ 	.short	0x0034
        /*0084*/ 	.byte	0x00, 0xf0, 0x11, 0x00


	//----- nvinfo : EIATTR_KPARAM_INFO
	.align		4
.L_287:
        /*0088*/ 	.byte	0x04, 0x17
        /*008a*/ 	.short	(.L_289 - .L_288)
.L_288:
        /*008c*/ 	.word	0x00000000
        /*0090*/ 	.short	0x0009
        /*0092*/ 	.short	0x0030
        /*0094*/ 	.byte	0x00, 0xf0, 0x11, 0x00


	//----- nvinfo : EIATTR_KPARAM_INFO
	.align		4
.L_289:
        /*0098*/ 	.byte	0x04, 0x17
        /*009a*/ 	.short	(.L_291 - .L_290)
.L_290:
        /*009c*/ 	.word	0x00000000
        /*00a0*/ 	.short	0x0008
        /*00a2*/ 	.short	0x002c
        /*00a4*/ 	.byte	0x00, 0xf0, 0x11, 0x00


	//----- nvinfo : EIATTR_KPARAM_INFO
	.align		4
.L_291:
        /*00a8*/ 	.byte	0x04, 0x17
        /*00aa*/ 	.short	(.L_293 - .L_292)
.L_292:
        /*00ac*/ 	.word	0x00000000
        /*00b0*/ 	.short	0x0007
        /*00b2*/ 	.short	0x0028
        /*00b4*/ 	.byte	0x00, 0xf0, 0x11, 0x00


	//----- nvinfo : EIATTR_KPARAM_INFO
	.align		4
.L_293:
        /*00b8*/ 	.byte	0x04, 0x17
        /*00ba*/ 	.short	(.L_295 - .L_294)
.L_294:
        /*00bc*/ 	.word	0x00000000
        /*00c0*/ 	.short	0x0006
        /*00c2*/ 	.short	0x0024
        /*00c4*/ 	.byte	0x00, 0xf0, 0x11, 0x00


	//----- nvinfo : EIATTR_KPARAM_INFO
	.align		4
.L_295:
        /*00c8*/ 	.byte	0x04, 0x17
        /*00ca*/ 	.short	(.L_297 - .L_296)
.L_296:
        /*00cc*/ 	.word	0x00000000
        /*00d0*/ 	.short	0x0005
        /*00d2*/ 	.short	0x0020
        /*00d4*/ 	.byte	0x00, 0xf0, 0x11, 0x00


	//----- nvinfo : EIATTR_KPARAM_INFO
	.align		4
.L_297:
        /*00d8*/ 	.byte	0x04, 0x17
        /*00da*/ 	.short	(.L_299 - .L_298)
.L_298:
        /*00dc*/ 	.word	0x00000000
        /*00e0*/ 	.short	0x0004
        /*00e2*/ 	.short	0x001c
        /*00e4*/ 	.byte	0x00, 0xf0, 0x11, 0x00


	//----- nvinfo : EIATTR_KPARAM_INFO
	.align		4
.L_299:
        /*00e8*/ 	.byte	0x04, 0x17
        /*00ea*/ 	.short	(.L_301 - .L_300)
.L_300:
        /*00ec*/ 	.word	0x00000000
        /*00f0*/ 	.short	0x0003
        /*00f2*/ 	.short	0x0018
        /*00f4*/ 	.byte	0x00, 0xf0, 0x11, 0x00


	//----- nvinfo : EIATTR_KPARAM_INFO
	.align		4
.L_301:
        /*00f8*/ 	.byte	0x04, 0x17
        /*00fa*/ 	.short	(.L_303 - .L_302)
.L_302:
        /*00fc*/ 	.word	0x00000000
        /*0100*/ 	.short	0x0002
        /*0102*/ 	.short	0x0010
        /*0104*/ 	.byte	0x00, 0xf5, 0x21, 0x00


	//----- nvinfo : EIATTR_KPARAM_INFO
	.align		4
.L_303:
        /*0108*/ 	.byte	0x04, 0x17
        /*010a*/ 	.short	(.L_305 - .L_304)
.L_304:
        /*010c*/ 	.word	0x00000000
        /*0110*/ 	.short	0x0001
        /*0112*/ 	.short	0x0008
        /*0114*/ 	.byte	0x00, 0xf5, 0x21, 0x00


	//----- nvinfo : EIATTR_KPARAM_INFO
	.align		4
.L_305:
        /*0118*/ 	.byte	0x04, 0x17
        /*011a*/ 	.short	(.L_307 - .L_306)
.L_306:
        /*011c*/ 	.word	0x00000000
        /*0120*/ 	.short	0x0000
        /*0122*/ 	.short	0x0000
        /*0124*/ 	.byte	0x00, 0xf5, 0x21, 0x00


	//----- nvinfo : EIATTR_SPARSE_MMA_MASK
	.align		4
.L_307:
        /*0128*/ 	.byte	0x03, 0x50
        /*012a*/ 	.short	0x0000


	//----- nvinfo : EIATTR_MAXREG_COUNT
	.align		4
        /*012c*/ 	.byte	0x03, 0x1b
        /*012e*/ 	.short	0x00ff


	//----- nvinfo : EIATTR_NUM_BARRIERS
	.align		4
        /*0130*/ 	.byte	0x02, 0x4c
        /*0132*/ 	.byte	0x01
	.zero		1


	//----- nvinfo : EIATTR_MERCURY_ISA_VERSION
	.align		4
        /*0134*/ 	.byte	0x03, 0x5f
        /*0136*/ 	.short	0x0101


	//----- nvinfo : EIATTR_VRC_CTA_INIT_COUNT
	.align		4
        /*0138*/ 	.byte	0x02, 0x4a
	.zero		1
	.zero		1


	//----- nvinfo : EIATTR_EXIT_INSTR_OFFSETS
	.align		4
        /*013c*/ 	.byte	0x04, 0x1c
        /*013e*/ 	.short	(.L_309 - .L_308)


	//   ....[0]....
.L_308:
        /*0140*/ 	.word	0x000015f0


	//----- nvinfo : EIATTR_CBANK_PARAM_SIZE
	.align		4
.L_309:
        /*0144*/ 	.byte	0x03, 0x19
        /*0146*/ 	.short	0x0054


	//----- nvinfo : EIATTR_PARAM_CBANK
	.align		4
        /*0148*/ 	.byte	0x04, 0x0a
        /*014a*/ 	.short	(.L_311 - .L_310)
	.align		4
.L_310:
        /*014c*/ 	.word	index@(.nv.constant0._Z28Filter3x3_Input56x56_Stride1PKfS0_Pfiiiiiiiiiiiiiff)
        /*0150*/ 	.short	0x0380
        /*0152*/ 	.short	0x0054


	//----- nvinfo : EIATTR_SW_WAR
	.align		4
.L_311:
        /*0154*/ 	.byte	0x04, 0x36
        /*0156*/ 	.short	(.L_313 - .L_312)
.L_312:
        /*0158*/ 	.word	0x00000008
.L_313:


//--------------------- .nv.info._Z28Filter5x5_Input28x28_Stride1PKfS0_Pfiiiiiiiiiiiiiff --------------------------
	.section	.nv.info._Z28Filter5x5_Input28x28_Stride1PKfS0_Pfiiiiiiiiiiiiiff,"",@"SHT_CUDA_INFO"
	.sectionflags	@""
	.align	4


	//----- nvinfo : EIATTR_CUDA_API_VERSION
	.align		4
        /*0000*/ 	.byte	0x04, 0x37
        /*0002*/ 	.short	(.L_315 - .L_314)
.L_314:
        /*0004*/ 	.word	0x00000082


	//----- nvinfo : EIATTR_KPARAM_INFO
	.align		4
.L_315:
        /*0008*/ 	.byte	0x04, 0x17
        /*000a*/ 	.short	(.L_317 - .L_316)
.L_316:
        /*000c*/ 	.word	0x00000000
        /*0010*/ 	.short	0x0011
        /*0012*/ 	.short	0x0050
        /*0014*/ 	.byte	0x00, 0xf0, 0x11, 0x00


	//----- nvinfo : EIATTR_KPARAM_INFO
	.align		4
.L_317:
        /*0018*/ 	.byte	0x04, 0x17
        /*001a*/ 	.short	(.L_319 - .L_318)
.L_318:
        /*001c*/ 	.word	0x00000000
        /*0020*/ 	.short	0x0010
        /*0022*/ 	.short	0x004c
        /*0024*/ 	.byte	0x00, 0xf0, 0x11, 0x00


	//----- nvinfo : EIATTR_KPARAM_INFO
	.align		4
.L_319:
        /*0028*/ 	.byte	0x04, 0x17
        /*002a*/ 	.short	(.L_321 - .L_320)
.L_320:
        /*002c*/ 	.word	0x00000000
        /*0030*/ 	.short	0x000f
        /*0032*/ 	.short	0x0048
        /*0034*/ 	.byte	0x00, 0xf0, 0x11, 0x00


	//----- nvinfo : EIATTR_KPARAM_INFO
	.align		4
.L_321:
        /*0038*/ 	.byte	0x04, 0x17
        /*003a*/ 	.short	(.L_323 - .L_322)
.L_322:
        /*003c*/ 	.word	0x00000000
        /*0040*/ 	.short	0x000e
        /*0042*/ 	.short	0x0044
        /*0044*/ 	.byte	0x00, 0xf0, 0x11, 0x00


	//----- nvinfo : EIATTR_KPARAM_INFO
	.align		4
.L_323:
        /*0048*/ 	.byte	0x04, 0x17
        /*004a*/ 	.short	(.L_325 - .L_324)
.L_324:
        /*004c*/ 	.word	0x00000000
        /*0050*/ 	.short	0x000d
        /*0052*/ 	.short	0x0040
        /*0054*/ 	.byte	0x00, 0xf0, 0x11, 0x00


	//----- nvinfo : EIATTR_KPARAM_INFO
	.align		4
.L_325:
        /*0058*/ 	.byte	0x04, 0x17
        /*005a*/ 	.short	(.L_327 - .L_326)
.L_326:
        /*005c*/ 	.word	0x00000000
        /*0060*/ 	.short	0x000c
        /*0062*/ 	.short	0x003c
        /*0064*/ 	.byte	0x00, 0xf0, 0x11, 0x00


	//----- nvinfo : EIATTR_KPARAM_INFO
	.align		4
.L_327:
        /*0068*/ 	.byte	0x04, 0x17
        /*006a*/ 	.short	(.L_329 - .L_328)
.L_328:
        /*006c*/ 	.word	0x00000000
        /*0070*/ 	.short	0x000b
        /*0072*/ 	.short	0x0038
        /*0074*/ 	.byte	0x00, 0xf0, 0x11, 0x00


	//----- nvinfo : EIATTR_KPARAM_INFO
	.align		4
.L_329:
        /*0078*/ 	.byte	0x04, 0x17
        /*007a*/ 	.short	(.L_331 - .L_330)
.L_330:
        /*007c*/ 	.word	0x00000000
        /*0080*/ 	.short	0x000a
        /*0082*/ 	.short	0x0034
        /*0084*/ 	.byte	0x00, 0xf0, 0x11, 0x00


	//----- nvinfo : EIATTR_KPARAM_INFO
	.align		4
.L_331:
        /*0088*/ 	.byte	0x04, 0x17
        /*008a*/ 	.short	(.L_333 - .L_332)
.L_332:
        /*008c*/ 	.word	0x00000000
        /*0090*/ 	.short	0x0009
        /*0092*/ 	.short	0x0030
        /*0094*/ 	.byte	0x00, 0xf0, 0x11, 0x00


	//----- nvinfo : EIATTR_KPARAM_INFO
	.align		4
.L_333:
        /*0098*/ 	.byte	0x04, 0x17
        /*009a*/ 	.short	(.L_335 - .L_334)
.L_334:
        /*009c*/ 	.word	0x00000000
        /*00a0*/ 	.short	0x0008
        /*00a2*/ 	.short	0x002c
        /*00a4*/ 	.byte	0x00, 0xf0, 0x11, 0x00


	//----- nvinfo : EIATTR_KPARAM_INFO
	.align		4
.L_335:
        /*00a8*/ 	.byte	0x04, 0x17
        /*00aa*/ 	.short	(.L_337 - .L_336)
.L_336:
        /*00ac*/ 	.word	0x00000000
        /*00b0*/ 	.short	0x0007
        /*00b2*/ 	.short	0x0028
        /*00b4*/ 	.byte	0x00, 0xf0, 0x11, 0x00


	//----- nvinfo : EIATTR_KPARAM_INFO
	.align		4
.L_337:
        /*00b8*/ 	.byte	0x04, 0x17
        /*00ba*/ 	.short	(.L_339 - .L_338)
.L_338:
        /*00bc*/ 	.word	0x00000000
        /*00c0*/ 	.short	0x0006
        /*00c2*/ 	.short	0x0024
        /*00c4*/ 	.byte	0x00, 0xf0, 0x11, 0x00


	//----- nvinfo : EIATTR_KPARAM_INFO
	.align		4
.L_339:
        /*00c8*/ 	.byte	0x04, 0x17
        /*00ca*/ 	.short	(.L_341 - .L_340)
.L_340:
        /*00cc*/ 	.word	0x00000000
        /*00d0*/ 	.short	0x0005
        /*00d2*/ 	.short	0x0020
        /*00d4*/ 	.byte	0x00, 0xf0, 0x11, 0x00


	//----- nvinfo : EIATTR_KPARAM_INFO
	.align		4
.L_341:
        /*00d8*/ 	.byte	0x04, 0x17
        /*00da*/ 	.short	(.L_343 - .L_342)
.L_342:
        /*00dc*/ 	.word	0x00000000
        /*00e0*/ 	.short	0x0004
        /*00e2*/ 	.short	0x001c
        /*00e4*/ 	.byte	0x00, 0xf0, 0x11, 0x00


	//----- nvinfo : EIATTR_KPARAM_INFO
	.align		4
.L_343:
        /*00e8*/ 	.byte	0x04, 0x17
        /*00ea*/ 	.short	(.L_345 - .L_344)
.L_344:
        /*00ec*/ 	.word	0x00000000
        /*00f0*/ 	.short	0x0003
        /*00f2*/ 	.short	0x0018
        /*00f4*/ 	.byte	0x00, 0xf0, 0x11, 0x00


	//----- nvinfo : EIATTR_KPARAM_INFO
	.align		4
.L_345:
        /*00f8*/ 	.byte	0x04, 0x17
        /*00fa*/ 	.short	(.L_347 - .L_346)
.L_346:
        /*00fc*/ 	.word	0x00000000
        /*0100*/ 	.short	0x0002
        /*0102*/ 	.short	0x0010
        /*0104*/ 	.byte	0x00, 0xf5, 0x21, 0x00


	//----- nvinfo : EIATTR_KPARAM_INFO
	.align		4
.L_347:
        /*0108*/ 	.byte	0x04, 0x17
        /*010a*/ 	.short	(.L_349 - .L_348)
.L_348:
        /*010c*/ 	.word	0x00000000
        /*0110*/ 	.short	0x0001
        /*0112*/ 	.short	0x0008
        /*0114*/ 	.byte	0x00, 0xf5, 0x21, 0x00


	//----- nvinfo : EIATTR_KPARAM_INFO
	.align		4
.L_349:
        /*0118*/ 	.byte	0x04, 0x17
        /*011a*/ 	.short	(.L_351 - .L_350)
.L_350:
        /*011c*/ 	.word	0x00000000
        /*0120*/ 	.short	0x0000
        /*0122*/ 	.short	0x0000
        /*0124*/ 	.byte	0x00, 0xf5, 0x21, 0x00


	//----- nvinfo : EIATTR_SPARSE_MMA_MASK
	.align		4
.L_351:
        /*0128*/ 	.byte	0x03, 0x50
        /*012a*/ 	.short	0x0000


	//----- nvinfo : EIATTR_MAXREG_COUNT
	.align		4
        /*012c*/ 	.byte	0x03, 0x1b
        /*012e*/ 	.short	0x00ff


	//----- nvinfo : EIATTR_NUM_BARRIERS
	.align		4
        /*0130*/ 	.byte	0x02, 0x4c
        /*0132*/ 	.byte	0x01
	.zero		1


	//----- nvinfo : EIATTR_MERCURY_ISA_VERSION
	.align		4
        /*0134*/ 	.byte	0x03, 0x5f
        /*0136*/ 	.short	0x0101


	//----- nvinfo : EIATTR_VRC_CTA_INIT_COUNT
	.align		4
        /*0138*/ 	.byte	0x02, 0x4a
	.zero		1
	.zero		1


	//----- nvinfo : EIATTR_EXIT_INSTR_OFFSETS
	.align		4
        /*013c*/ 	.byte	0x04, 0x1c
        /*013e*/ 	.short	(.L_353 - .L_352)


	//   ....[0]....
.L_352:
        /*0140*/ 	.word	0x00004330


	//----- nvinfo : EIATTR_CBANK_PARAM_SIZE
	.align		4
.L_353:
        /*0144*/ 	.byte	0x03, 0x19
        /*0146*/ 	.short	0x0054


	//----- nvinfo : EIATTR_PARAM_CBANK
	.align		4
        /*0148*/ 	.byte	0x04, 0x0a
        /*014a*/ 	.short	(.L_355 - .L_354)
	.align		4
.L_354:
        /*014c*/ 	.word	index@(.nv.constant0._Z28Filter5x5_Input28x28_Stride1PKfS0_Pfiiiiiiiiiiiiiff)
        /*0150*/ 	.short	0x0380
        /*0152*/ 	.short	0x0054


	//----- nvinfo : EIATTR_SW_WAR
	.align		4
.L_355:
        /*0154*/ 	.byte	0x04, 0x36
        /*0156*/ 	.short	(.L_357 - .L_356)
.L_356:
        /*0158*/ 	.word	0x00000008
.L_357:


//--------------------- .nv.info._Z28Filter3x3_Input28x28_Stride2PKfS0_Pfiiiiiiiiiiiiiff --------------------------
	.section	.nv.info._Z28Filter3x3_Input28x28_Stride2PKfS0_Pfiiiiiiiiiiiiiff,"",@"SHT_CUDA_INFO"
	.sectionflags	@""
	.align	4


	//----- nvinfo : EIATTR_CUDA_API_VERSION
	.align		4
        /*0000*/ 	.byte	0x04, 0x37
        /*0002*/ 	.short	(.L_359 - .L_358)
.L_358:
        /*0004*/ 	.word	0x00000082


	//----- nvinfo : EIATTR_KPARAM_INFO
	.align		4
.L_359:
        /*0008*/ 	.byte	0x04, 0x17
        /*000a*/ 	.short	(.L_361 - .L_360)
.L_360:
        /*000c*/ 	.word	0x00000000
        /*0010*/ 	.short	0x0011
        /*0012*/ 	.short	0x0050
        /*0014*/ 	.byte	0x00, 0xf0, 0x11, 0x00


	//----- nvinfo : EIATTR_KPARAM_INFO
	.align		4
.L_361:
        /*0018*/ 	.byte	0x04, 0x17
        /*001a*/ 	.short	(.L_363 - .L_362)
.L_362:
        /*001c*/ 	.word	0x00000000
        /*0020*/ 	.short	0x0010
        /*0022*/ 	.short	0x004c
        /*0024*/ 	.byte	0x00, 0xf0, 0x11, 0x00


	//----- nvinfo : EIATTR_KPARAM_INFO
	.align		4
.L_363:
        /*0028*/ 	.byte	0x04, 0x17
        /*002a*/ 	.short	(.L_365 - .L_364)
.L_364:
        /*002c*/ 	.word	0x00000000
        /*0030*/ 	.short	0x000f
        /*0032*/ 	.short	0x0048
        /*0034*/ 	.byte	0x00, 0xf0, 0x11, 0x00


	//----- nvinfo : EIATTR_KPARAM_INFO
	.align		4
.L_365:
        /*0038*/ 	.byte	0x04, 0x17
        /*003a*/ 	.short	(.L_367 - .L_366)
.L_366:
        /*003c*/ 	.word	0x00000000
        /*0040*/ 	.short	0x000e
        /*0042*/ 	.short	0x0044
        /*0044*/ 	.byte	0x00, 0xf0, 0x11, 0x00


	//----- nvinfo : EIATTR_KPARAM_INFO
	.align		4
.L_367:
        /*0048*/ 	.byte	0x04, 0x17
        /*004a*/ 	.short	(.L_369 - .L_368)
.L_368:
        /*004c*/ 	.word	0x00000000
        /*0050*/ 	.short	0x000d
        /*0052*/ 	.short	0x0040
        /*0054*/ 	.byte	0x00, 0xf0, 0x11, 0x00


	//----- nvinfo : EIATTR_KPARAM_INFO
	.align		4
.L_369:
        /*0058*/ 	.byte	0x04, 0x17
        /*005a*/ 	.short	(.L_371 - .L_370)
.L_370:
        /*005c*/ 	.word	0x00000000
        /*0060*/ 	.short	0x000c
        /*0062*/ 	.short	0x003c
        /*0064*/ 	.byte	0x00, 0xf0, 0x11, 0x00


	//----- nvinfo : EIATTR_KPARAM_INFO
	.align		4
.L_371:
        /*0068*/ 	.byte	0x04, 0x17
        /*006a*/ 	.short	(.L_373 - .L_372)
.L_372:
        /*006c*/ 	.word	0x00000000
        /*0070*/ 	.short	0x000b
        /*0072*/ 	.short	0x0038
        /*0074*/ 	.byte	0x00, 0xf0, 0x11, 0x00


	//----- nvinfo : EIATTR_KPARAM_INFO
	.align		4
.L_373:
        /*0078*/ 	.byte	0x04, 0x17
        /*007a*/ 	.short	(.L_375 - .L_374)
.L_374:
        /*007c*/ 	.word	0x00000000
        /*0080*/ 	.short	0x000a
        /*0082*/ 	.short	0x0034
        /*0084*/ 	.byte	0x00, 0xf0, 0x11, 0x00


	//----- nvinfo : EIATTR_KPARAM_INFO
	.align		4
.L_375:
        /*0088*/ 	.byte	0x04, 0x17
        /*008a*/ 	.short	(.L_377 - .L_376)
.L_376:
        /*008c*/ 	.word	0x00000000
        /*0090*/ 	.short	0x0009
        /*0092*/ 	.short	0x0030
        /*0094*/ 	.byte	0x00, 0xf0, 0x11, 0x00


	//----- nvinfo : EIATTR_KPARAM_INFO
	.align		4
.L_377:
        /*0098*/ 	.byte	0x04, 0x17
        /*009a*/ 	.short	(.L_379 - .L_378)
.L_378:
        /*009c*/ 	.word	0x00000000
        /*00a0*/ 	.short	0x0008
        /*00a2*/ 	.short	0x002c
        /*00a4*/ 	.byte	0x00, 0xf0, 0x11, 0x00


	//----- nvinfo : EIATTR_KPARAM_INFO
	.align		4
.L_379:
        /*00a8*/ 	.byte	0x04, 0x17
        /*00aa*/ 	.short	(.L_381 - .L_380)
.L_380:
        /*00ac*/ 	.word	0x00000000
        /*00b0*/ 	.short	0x0007
        /*00b2*/ 	.short	0x0028
        /*00b4*/ 	.byte	0x00, 0xf0, 0x11, 0x00


	//----- nvinfo : EIATTR_KPARAM_INFO
	.align		4
.L_381:
        /*00b8*/ 	.byte	0x04, 0x17
        /*00ba*/ 	.short	(.L_383 - .L_382)
.L_382:
        /*00bc*/ 	.word	0x00000000
        /*00c0*/ 	.short	0x0006
        /*00c2*/ 	.short	0x0024
        /*00c4*/ 	.byte	0x00, 0xf0, 0x11, 0x00


	//----- nvinfo : EIATTR_KPARAM_INFO
	.align		4
.L_383:
        /*00c8*/ 	.byte	0x04, 0x17
        /*00ca*/ 	.short	(.L_385 - .L_384)
.L_384:
        /*00cc*/ 	.word	0x00000000
        /*00d0*/ 	.short	0x0005
        /*00d2*/ 	.short	0x0020
        /*00d4*/ 	.byte	0x00, 0xf0, 0x11, 0x00


	//----- nvinfo : EIATTR_KPARAM_INFO
	.align		4
.L_385:
        /*00d8*/ 	.byte	0x04, 0x17
        /*00da*/ 	.short	(.L_387 - .L_386)
.L_386:
        /*00dc*/ 	.word	0x00000000
        /*00e0*/ 	.short	0x0004
        /*00e2*/ 	.short	0x001c
        /*00e4*/ 	.byte	0x00, 0xf0, 0x11, 0x00


	//----- nvinfo : EIATTR_KPARAM_INFO
	.align		4
.L_387:
        /*00e8*/ 	.byte	0x04, 0x17
        /*00ea*/ 	.short	(.L_389 - .L_388)
.L_388:
        /*00ec*/ 	.word	0x00000000
        /*00f0*/ 	.short	0x0003
        /*00f2*/ 	.short	0x0018
        /*00f4*/ 	.byte	0x00, 0xf0, 0x11, 0x00


	//----- nvinfo : EIATTR_KPARAM_INFO
	.align		4
.L_389:
        /*00f8*/ 	.byte	0x04, 0x17
        /*00fa*/ 	.short	(.L_391 - .L_390)
.L_390:
        /*00fc*/ 	.word	0x00000000
        /*0100*/ 	.short	0x0002
        /*0102*/ 	.short	0x0010
        /*0104*/ 	.byte	0x00, 0xf5, 0x21, 0x00


	//----- nvinfo : EIATTR_KPARAM_INFO
	.align		4
.L_391:
        /*0108*/ 	.byte	0x04, 0x17
        /*010a*/ 	.short	(.L_393 - .L_392)
.L_392:
        /*010c*/ 	.word	0x00000000
        /*0110*/ 	.short	0x0001
        /*0112*/ 	.short	0x0008
        /*0114*/ 	.byte	0x00, 0xf5, 0x21, 0x00


	//----- nvinfo : EIATTR_KPARAM_INFO
	.align		4
.L_393:
        /*0118*/ 	.byte	0x04, 0x17
        /*011a*/ 	.short	(.L_395 - .L_394)
.L_394:
        /*011c*/ 	.word	0x00000000
        /*0120*/ 	.short	0x0000
        /*0122*/ 	.short	0x0000
        /*0124*/ 	.byte	0x00, 0xf5, 0x21, 0x00


	//----- nvinfo : EIATTR_SPARSE_MMA_MASK
	.align		4
.L_395:
        /*0128*/ 	.byte	0x03, 0x50
        /*012a*/ 	.short	0x0000


	//----- nvinfo : EIATTR_MAXREG_COUNT
	.align		4
        /*012c*/ 	.byte	0x03, 0x1b
        /*012e*/ 	.short	0x00ff


	//----- nvinfo : EIATTR_NUM_BARRIERS
	.align		4
        /*0130*/ 	.byte	0x02, 0x4c
        /*0132*/ 	.byte	0x01
	.zero		1


	//----- nvinfo : EIATTR_MERCURY_ISA_VERSION
	.align		4
        /*0134*/ 	.byte	0x03, 0x5f
        /*0136*/ 	.short	0x0101


	//----- nvinfo : EIATTR_VRC_CTA_INIT_COUNT
	.align		4
        /*0138*/ 	.byte	0x02, 0x4a
	.zero		1
	.zero		1


	//----- nvinfo : EIATTR_EXIT_INSTR_OFFSETS
	.align		4
        /*013c*/ 	.byte	0x04, 0x1c
        /*013e*/ 	.short	(.L_397 - .L_396)


	//   ....[0]....
.L_396:
        /*0140*/ 	.word	0x00001ec0


	//----- nvinfo : EIATTR_CBANK_PARAM_SIZE
	.align		4
.L_397:
        /*0144*/ 	.byte	0x03, 0x19
        /*0146*/ 	.short	0x0054


	//----- nvinfo : EIATTR_PARAM_CBANK
	.align		4
        /*0148*/ 	.byte	0x04, 0x0a
        /*014a*/ 	.short	(.L_399 - .L_398)
	.align		4
.L_398:
        /*014c*/ 	.word	index@(.nv.constant0._Z28Filter3x3_Input28x28_Stride2PKfS0_Pfiiiiiiiiiiiiiff)
        /*0150*/ 	.short	0x0380
        /*0152*/ 	.short	0x0054


	//----- nvinfo : EIATTR_SW_WAR
	.align		4
.L_399:
        /*0154*/ 	.byte	0x04, 0x36
        /*0156*/ 	.short	(.L_401 - .L_400)
.L_400:
        /*0158*/ 	.word	0x00000008
.L_401:


//--------------------- .nv.info._Z28Filter3x3_Input28x28_Stride1PKfS0_Pfiiiiiiiiiiiiiff --------------------------
	.section	.nv.info._Z28Filter3x3_Input28x28_Stride1PKfS0_Pfiiiiiiiiiiiiiff,"",@"SHT_CUDA_INFO"
	.sectionflags	@""
	.align	4


	//----- nvinfo : EIATTR_CUDA_API_VERSION
	.align		4
        /*0000*/ 	.byte	0x04, 0x37
        /*0002*/ 	.short	(.L_403 - .L_402)
.L_402:
        /*0004*/ 	.word	0x00000082


	//----- nvinfo : EIATTR_KPARAM_INFO
	.align		4
.L_403:
        /*0008*/ 	.byte	0x04, 0x17
        /*000a*/ 	.short	(.L_405 - .L_404)
.L_404:
        /*000c*/ 	.word	0x00000000
        /*0010*/ 	.short	0x0011
        /*0012*/ 	.short	0x0050
        /*0014*/ 	.byte	0x00, 0xf0, 0x11, 0x00


	//----- nvinfo : EIATTR_KPARAM_INFO
	.align		4
.L_405:
        /*0018*/ 	.byte	0x04, 0x17
        /*001a*/ 	.short	(.L_407 - .L_406)
.L_406:
        /*001c*/ 	.word	0x00000000
        /*0020*/ 	.short	0x0010
        /*0022*/ 	.short	0x004c
        /*0024*/ 	.byte	0x00, 0xf0, 0x11, 0x00


	//----- nvinfo : EIATTR_KPARAM_INFO
	.align		4
.L_407:
        /*0028*/ 	.byte	0x04, 0x17
        /*002a*/ 	.short	(.L_409 - .L_408)
.L_408:
        /*002c*/ 	.word	0x00000000
        /*0030*/ 	.short	0x000f
        /*0032*/ 	.short	0x0048
        /*0034*/ 	.byte	0x00, 0xf0, 0x11, 0x00


	//----- nvinfo : EIATTR_KPARAM_INFO
	.align		4
.L_409:
        /*0038*/ 	.byte	0x04, 0x17
        /*003a*/ 	.short	(.L_411 - .L_410)
.L_410:
        /*003c*/ 	.word	0x00000000
        /*0040*/ 	.short	0x000e
        /*0042*/ 	.short	0x0044
        /*0044*/ 	.byte	0x00, 0xf0, 0x11, 0x00


	//----- nvinfo : EIATTR_KPARAM_INFO
	.align		4
.L_411:
        /*0048*/ 	.byte	0x04, 0x17
        /*004a*/ 	.short	(.L_413 - .L_412)
.L_412:
        /*004c*/ 	.word	0x00000000
        /*0050*/ 	.short	0x000d
        /*0052*/ 	.short	0x0040
        /*0054*/ 	.byte	0x00, 0xf0, 0x11, 0x00


	//----- nvinfo : EIATTR_KPARAM_INFO
	.align		4
.L_413:
        /*0058*/ 	.byte	0x04, 0x17
        /*005a*/ 	.short	(.L_415 - .L_414)
.L_414:
        /*005c*/ 	.word	0x00000000
        /*0060*/ 	.short	0x000c
        /*0062*/ 	.short	0x003c
        /*0064*/ 	.byte	0x00, 0xf0, 0x11, 0x00


	//----- nvinfo : EIATTR_KPARAM_INFO
	.align		4
.L_415:
        /*0068*/ 	.byte	0x04, 0x17
        /*006a*/ 	.short	(.L_417 - .L_416)
.L_416:
        /*006c*/ 	.word	0x00000000
        /*0070*/ 	.short	0x000b
        /*0072*/ 	.short	0x0038
        /*0074*/ 	.byte	0x00, 0xf0, 0x11, 0x00


	//----- nvinfo : EIATTR_KPARAM_INFO
	.align		4
.L_417:
        /*0078*/ 	.byte	0x04, 0x17
        /*007a*/ 	.short	(.L_419 - .L_418)
.L_418:
        /*007c*/ 	.word	0x00000000
        /*0080*/ 	.short	0x000a
        /*0082*/ 	.short	0x0034
        /*0084*/ 	.byte	0x00, 0xf0, 0x11, 0x00


	//----- nvinfo : EIATTR_KPARAM_INFO
	.align		4
.L_419:
        /*0088*/ 	.byte	0x04, 0x17
        /*008a*/ 	.short	(.L_421 - .L_420)
.L_420:
        /*008c*/ 	.word	0x00000000
        /*0090*/ 	.short	0x0009
        /*0092*/ 	.short	0x0030
        /*0094*/ 	.byte	0x00, 0xf0, 0x11, 0x00


	//----- nvinfo : EIATTR_KPARAM_INFO
	.align		4
.L_421:
        /*0098*/ 	.byte	0x04, 0x17
        /*009a*/ 	.short	(.L_423 - .L_422)
.L_422:
        /*009c*/ 	.word	0x00000000
        /*00a0*/ 	.short	0x0008
        /*00a2*/ 	.short	0x002c
        /*00a4*/ 	.byte	0x00, 0xf0, 0x11, 0x00


	//----- nvinfo : EIATTR_KPARAM_INFO
	.align		4
.L_423:
        /*00a8*/ 	.byte	0x04, 0x17
        /*00aa*/ 	.short	(.L_425 - .L_424)
.L_424:
        /*00ac*/ 	.word	0x00000000
        /*00b0*/ 	.short	0x0007
        /*00b2*/ 	.short	0x0028
        /*00b4*/ 	.byte	0x00, 0xf0, 0x11, 0x00


	//----- nvinfo : EIATTR_KPARAM_INFO
	.align		4
.L_425:
        /*00b8*/ 	.byte	0x04, 0x17
        /*00ba*/ 	.short	(.L_427 - .L_426)
.L_426:
        /*00bc*/ 	.word	0x00000000
        /*00c0*/ 	.short	0x0006
        /*00c2*/ 	.short	0x0024
        /*00c4*/ 	.byte	0x00, 0xf0, 0x11, 0x00


	//----- nvinfo : EIATTR_KPARAM_INFO
	.align		4
.L_427:
        /*00c8*/ 	.byte	0x04, 0x17
        /*00ca*/ 	.short	(.L_429 - .L_428)
.L_428:
        /*00cc*/ 	.word	0x00000000
        /*00d0*/ 	.short	0x0005
        /*00d2*/ 	.short	0x0020
        /*00d4*/ 	.byte	0x00, 0xf0, 0x11, 0x00


	//----- nvinfo : EIATTR_KPARAM_INFO
	.align		4
.L_429:
        /*00d8*/ 	.byte	0x04, 0x17
        /*00da*/ 	.short	(.L_431 - .L_430)
.L_430:
        /*00dc*/ 	.word	0x00000000
        /*00e0*/ 	.short	0x0004
        /*00e2*/ 	.short	0x001c
        /*00e4*/ 	.byte	0x00, 0xf0, 0x11, 0x00


	//----- nvinfo : EIATTR_KPARAM_INFO
	.align		4
.L_431:
        /*00e8*/ 	.byte	0x04, 0x17
        /*00ea*/ 	.short	(.L_433 - .L_432)
.L_432:
        /*00ec*/ 	.word	0x00000000
        /*00f0*/ 	.short	0x0003
        /*00f2*/ 	.short	0x0018
        /*00f4*/ 	.byte	0x00, 0xf0, 0x11, 0x00


	//----- nvinfo : EIATTR_KPARAM_INFO
	.align		4
.L_433:
        /*00f8*/ 	.byte	0x04, 0x17
        /*00fa*/ 	.short	(.L_435 - .L_434)
.L_434:
        /*00fc*/ 	.word	0x00000000
        /*0100*/ 	.short	0x0002
        /*0102*/ 	.short	0x0010
        /*0104*/ 	.byte	0x00, 0xf5, 0x21, 0x00


	//----- nvinfo : EIATTR_KPARAM_INFO
	.align		4
.L_435:
        /*0108*/ 	.byte	0x04, 0x17
        /*010a*/ 	.short	(.L_437 - .L_436)
.L_436:
        /*010c*/ 	.word	0x00000000
        /*0110*/ 	.short	0x0001
        /*0112*/ 	.short	0x0008
        /*0114*/ 	.byte	0x00, 0xf5, 0x21, 0x00


	//----- nvinfo : EIATTR_KPARAM_INFO
	.align		4
.L_437:
        /*0118*/ 	.byte	0x04, 0x17
        /*011a*/ 	.short	(.L_439 - .L_438)
.L_438:
        /*011c*/ 	.word	0x00000000
        /*0120*/ 	.short	0x0000
        /*0122*/ 	.short	0x0000
        /*0124*/ 	.byte	0x00, 0xf5, 0x21, 0x00


	//----- nvinfo : EIATTR_SPARSE_MMA_MASK
	.align		4
.L_439:
        /*0128*/ 	.byte	0x03, 0x50
        /*012a*/ 	.short	0x0000


	//----- nvinfo : EIATTR_MAXREG_COUNT
	.align		4
        /*012c*/ 	.byte	0x03, 0x1b
        /*012e*/ 	.short	0x00ff


	//----- nvinfo : EIATTR_NUM_BARRIERS
	.align		4
        /*0130*/ 	.byte	0x02, 0x4c
        /*0132*/ 	.byte	0x01
	.zero		1


	//----- nvinfo : EIATTR_MERCURY_ISA_VERSION
	.align		4
        /*0134*/ 	.byte	0x03, 0x5f
        /*0136*/ 	.short	0x0101


	//----- nvinfo : EIATTR_VRC_CTA_INIT_COUNT
	.align		4
        /*0138*/ 	.byte	0x02, 0x4a
	.zero		1
	.zero		1


	//----- nvinfo : EIATTR_EXIT_INSTR_OFFSETS
	.align		4
        /*013c*/ 	.byte	0x04, 0x1c
        /*013e*/ 	.short	(.L_441 - .L_440)


	//   ....[0]....
.L_440:
        /*0140*/ 	.word	0x00002560


	//----- nvinfo : EIATTR_CBANK_PARAM_SIZE
	.align		4
.L_441:
        /*0144*/ 	.byte	0x03, 0x19
        /*0146*/ 	.short	0x0054


	//----- nvinfo : EIATTR_PARAM_CBANK
	.align		4
        /*0148*/ 	.byte	0x04, 0x0a
        /*014a*/ 	.short	(.L_443 - .L_442)
	.align		4
.L_442:
        /*014c*/ 	.word	index@(.nv.constant0._Z28Filter3x3_Input28x28_Stride1PKfS0_Pfiiiiiiiiiiiiiff)
        /*0150*/ 	.short	0x0380
        /*0152*/ 	.short	0x0054


	//----- nvinfo : EIATTR_SW_WAR
	.align		4
.L_443:
        /*0154*/ 	.byte	0x04, 0x36
        /*0156*/ 	.short	(.L_445 - .L_444)
.L_444:
        /*0158*/ 	.word	0x00000008
.L_445:


//--------------------- .nv.info._Z28Filter5x5_Input14x14_Stride2PKfS0_Pfiiiiiiiiiiiiiff --------------------------
	.section	.nv.info._Z28Filter5x5_Input14x14_Stride2PKfS0_Pfiiiiiiiiiiiiiff,"",@"SHT_CUDA_INFO"
	.sectionflags	@""
	.align	4


	//----- nvinfo : EIATTR_CUDA_API_VERSION
	.align		4
        /*0000*/ 	.byte	0x04, 0x37
        /*0002*/ 	.short	(.L_447 - .L_446)
.L_446:
        /*0004*/ 	.word	0x00000082


	//----- nvinfo : EIATTR_KPARAM_INFO
	.align		4
.L_447:
        /*0008*/ 	.byte	0x04, 0x17
        /*000a*/ 	.short	(.L_449 - .L_448)
.L_448:
        /*000c*/ 	.word	0x00000000
        /*0010*/ 	.short	0x0011
        /*0012*/ 	.short	0x0050
        /*0014*/ 	.byte	0x00, 0xf0, 0x11, 0x00


	//----- nvinfo : EIATTR_KPARAM_INFO
	.align		4
.L_449:
        /*0018*/ 	.byte	0x04, 0x17
        /*001a*/ 	.short	(.L_451 - .L_450)
.L_450:
        /*001c*/ 	.word	0x00000000
        /*0020*/ 	.short	0x0010
        /*0022*/ 	.short	0x004c
        /*0024*/ 	.byte	0x00, 0xf0, 0x11, 0x00


	//----- nvinfo : EIATTR_KPARAM_INFO
	.align		4
.L_451:
        /*0028*/ 	.byte	0x04, 0x17
        /*002a*/ 	.short	(.L_453 - .L_452)
.L_452:
        /*002c*/ 	.word	0x00000000
        /*0030*/ 	.short	0x000f
        /*0032*/ 	.short	0x0048
        /*0034*/ 	.byte	0x00, 0xf0, 0x11, 0x00


	//----- nvinfo : EIATTR_KPARAM_INFO
	.align		4
.L_453:
        /*0038*/ 	.byte	0x04, 0x17
        /*003a*/ 	.short	(.L_455 - .L_454)
.L_454:
        /*003c*/ 	.word	0x00000000
        /*0040*/ 	.short	0x000e
        /*0042*/ 	.short	0x0044
        /*0044*/ 	.byte	0x00, 0xf0, 0x11, 0x00


	//----- nvinfo : EIATTR_KPARAM_INFO
	.align		4
.L_455:
        /*0048*/ 	.byte	0x04, 0x17
        /*004a*/ 	.short	(.L_457 - .L_456)
.L_456:
        /*004c*/ 	.word	0x00000000
        /*0050*/ 	.short	0x000d
        /*0052*/ 	.short	0x0040
        /*0054*/ 	.byte	0x00, 0xf0, 0x11, 0x00


	//----- nvinfo : EIATTR_KPARAM_INFO
	.align		4
.L_457:
        /*0058*/ 	.byte	0x04, 0x17
        /*005a*/ 	.short	(.L_459 - .L_458)
.L_458:
        /*005c*/ 	.word	0x00000000
        /*0060*/ 	.short	0x000c
        /*0062*/ 	.short	0x003c
        /*0064*/ 	.byte	0x00, 0xf0, 0x11, 0x00


	//----- nvinfo : EIATTR_KPARAM_INFO
	.align		4
.L_459:
        /*0068*/ 	.byte	0x04, 0x17
        /*006a*/ 	.short	(.L_461 - .L_460)
.L_460:
        /*006c*/ 	.word	0x00000000
        /*0070*/ 	.short	0x000b
        /*0072*/ 	.short	0x0038
        /*0074*/ 	.byte	0x00, 0xf0, 0x11, 0x00


	//----- nvinfo : EIATTR_KPARAM_INFO
	.align		4
.L_461:
        /*0078*/ 	.byte	0x04, 0x17
        /*007a*/ 	.short	(.L_463 - .L_462)
.L_462:
        /*007c*/ 	.word	0x00000000
        /*0080*/ 	.short	0x000a
        /*0082*/ 	.short	0x0034
        /*0084*/ 	.byte	0x00, 0xf0, 0x11, 0x00


	//----- nvinfo : EIATTR_KPARAM_INFO
	.align		4
.L_463:
        /*0088*/ 	.byte	0x04, 0x17
        /*008a*/ 	.short	(.L_465 - .L_464)
.L_464:
        /*008c*/ 	.word	0x00000000
        /*0090*/ 	.short	0x0009
        /*0092*/ 	.short	0x0030
        /*0094*/ 	.byte	0x00, 0xf0, 0x11, 0x00


	//----- nvinfo : EIATTR_KPARAM_INFO
	.align		4
.L_465:
        /*0098*/ 	.byte	0x04, 0x17
        /*009a*/ 	.short	(.L_467 - .L_466)
.L_466:
        /*009c*/ 	.word	0x00000000
        /*00a0*/ 	.short	0x0008
        /*00a2*/ 	.short	0x002c
        /*00a4*/ 	.byte	0x00, 0xf0, 0x11, 0x00


	//----- nvinfo : EIATTR_KPARAM_INFO
	.align		4
.L_467:
        /*00a8*/ 	.byte	0x04, 0x17
        /*00aa*/ 	.short	(.L_469 - .L_468)
.L_468:
        /*00ac*/ 	.word	0x00000000
        /*00b0*/ 	.short	0x0007
        /*00b2*/ 	.short	0x0028
        /*00b4*/ 	.byte	0x00, 0xf0, 0x11, 0x00


	//----- nvinfo : EIATTR_KPARAM_INFO
	.align		4
.L_469:
        /*00b8*/ 	.byte	0x04, 0x17
        /*00ba*/ 	.short	(.L_471 - .L_470)
.L_470:
        /*00bc*/ 	.word	0x00000000
        /*00c0*/ 	.short	0x0006
        /*00c2*/ 	.short	0x0024
        /*00c4*/ 	.byte	0x00, 0xf0, 0x11, 0x00


	//----- nvinfo : EIATTR_KPARAM_INFO
	.align		4
.L_471:
        /*00c8*/ 	.byte	0x04, 0x17
        /*00ca*/ 	.short	(.L_473 - .L_472)
.L_472:
        /*00cc*/ 	.word	0x00000000
        /*00d0*/ 	.short	0x0005
        /*00d2*/ 	.short	0x0020
        /*00d4*/ 	.byte	0x00, 0xf0, 0x11, 0x00


	//----- nvinfo : EIATTR_KPARAM_INFO
	.align		4
.L_473:
        /*00d8*/ 	.byte	0x04, 0x17
        /*00da*/ 	.short	(.L_475 - .L_474)
.L_474:
        /*00dc*/ 	.word	0x00000000
        /*00e0*/ 	.short	0x0004
        /*00e2*/ 	.short	0x001c
        /*00e4*/ 	.byte	0x00, 0xf0, 0x11, 0x00


	//----- nvinfo : EIATTR_KPARAM_INFO
	.align		4
.L_475:
        /*00e8*/ 	.byte	0x04, 0x17
        /*00ea*/ 	.short	(.L_477 - .L_476)
.L_476:
        /*00ec*/ 	.word	0x00000000
        /*00f0*/ 	.short	0x0003
        /*00f2*/ 	.short	0x0018
        /*00f4*/ 	.byte	0x00, 0xf0, 0x11, 0x00


	//----- nvinfo : EIATTR_KPARAM_INFO
	.align		4
.L_477:
        /*00f8*/ 	.byte	0x04, 0x17
        /*00fa*/ 	.short	(.L_479 - .L_478)
.L_478:
        /*00fc*/ 	.word	0x00000000
        /*0100*/ 	.short	0x0002
        /*0102*/ 	.short	0x0010
        /*0104*/ 	.byte	0x00, 0xf5, 0x21, 0x00


	//----- nvinfo : EIATTR_KPARAM_INFO
	.align		4
.L_479:
        /*0108*/ 	.byte	0x04, 0x17
        /*010a*/ 	.short	(.L_481 - .L_480)
.L_480:
        /*010c*/ 	.word	0x00000000
        /*0110*/ 	.short	0x0001
        /*0112*/ 	.short	0x0008
        /*0114*/ 	.byte	0x00, 0xf5, 0x21, 0x00


	//----- nvinfo : EIATTR_KPARAM_INFO
	.align		4
.L_481:
        /*0118*/ 	.byte	0x04, 0x17
        /*011a*/ 	.short	(.L_483 - .L_482)
.L_482:
        /*011c*/ 	.word	0x00000000
        /*0120*/ 	.short	0x0000
        /*0122*/ 	.short	0x0000
        /*0124*/ 	.byte	0x00, 0xf5, 0x21, 0x00


	//----- nvinfo : EIATTR_SPARSE_MMA_MASK
	.align		4
.L_483:
        /*0128*/ 	.byte	0x03, 0x50
        /*012a*/ 	.short	0x0000


	//----- nvinfo : EIATTR_MAXREG_COUNT
	.align		4
        /*012c*/ 	.byte	0x03, 0x1b
        /*012e*/ 	.short	0x00ff


	//----- nvinfo : EIATTR_NUM_BARRIERS
	.align		4
        /*0130*/ 	.byte	0x02, 0x4c
        /*0132*/ 	.byte	0x01
	.zero		1


	//----- nvinfo : EIATTR_MERCURY_ISA_VERSION
	.align		4
        /*0134*/ 	.byte	0x03, 0x5f
        /*0136*/ 	.short	0x0101


	//----- nvinfo : EIATTR_VRC_CTA_INIT_COUNT
	.align		4
        /*0138*/ 	.byte	0x02, 0x4a
	.zero		1
	.zero		1


	//----- nvinfo : EIATTR_EXIT_INSTR_OFFSETS
	.align		4
        /*013c*/ 	.byte	0x04, 0x1c
        /*013e*/ 	.short	(.L_485 - .L_484)


	//   ....[0]....
.L_484:
        /*0140*/ 	.word	0x00001d50


	//----- nvinfo : EIATTR_CBANK_PARAM_SIZE
	.align		4
.L_485:
        /*0144*/ 	.byte	0x03, 0x19
        /*0146*/ 	.short	0x0054


	//----- nvinfo : EIATTR_PARAM_CBANK
	.align		4
        /*0148*/ 	.byte	0x04, 0x0a
        /*014a*/ 	.short	(.L_487 - .L_486)
	.align		4
.L_486:
        /*014c*/ 	.word	index@(.nv.constant0._Z28Filter5x5_Input14x14_Stride2PKfS0_Pfiiiiiiiiiiiiiff)
        /*0150*/ 	.short	0x0380
        /*0152*/ 	.short	0x0054


	//----- nvinfo : EIATTR_SW_WAR
	.align		4
.L_487:
        /*0154*/ 	.byte	0x04, 0x36
        /*0156*/ 	.short	(.L_489 - .L_488)
.L_488:
        /*0158*/ 	.word	0x00000008
.L_489:


//--------------------- .nv.info._Z28Filter5x5_Input14x14_Stride1PKfS0_Pfiiiiiiiiiiiiiff --------------------------
	.section	.nv.info._Z28Filter5x5_Input14x14_Stride1PKfS0_Pfiiiiiiiiiiiiiff,"",@"SHT_CUDA_INFO"
	.sectionflags	@""
	.align	4


	//----- nvinfo : EIATTR_CUDA_API_VERSION
	.align		4
        /*0000*/ 	.byte	0x04, 0x37
        /*0002*/ 	.short	(.L_491 - .L_490)
.L_490:
        /*0004*/ 	.word	0x00000082


	//----- nvinfo : EIATTR_KPARAM_INFO
	.align		4
.L_491:
        /*0008*/ 	.byte	0x04, 0x17
        /*000a*/ 	.short	(.L_493 - .L_492)
.L_492:
        /*000c*/ 	.word	0x00000000
        /*0010*/ 	.short	0x0011
        /*0012*/ 	.short	0x0050
        /*0014*/ 	.byte	0x00, 0xf0, 0x11, 0x00


	//----- nvinfo : EIATTR_KPARAM_INFO
	.align		4
.L_493:
        /*0018*/ 	.byte	0x04, 0x17
        /*001a*/ 	.short	(.L_495 - .L_494)
.L_494:
        /*001c*/ 	.word	0x00000000
        /*0020*/ 	.short	0x0010
        /*0022*/ 	.short	0x004c
        /*0024*/ 	.byte	0x00, 0xf0, 0x11, 0x00


	//----- nvinfo : EIATTR_KPARAM_INFO
	.align		4
.L_495:
        /*0028*/ 	.byte	0x04, 0x17
        /*002a*/ 	.short	(.L_497 - .L_496)
.L_496:
        /*002c*/ 	.word	0x00000000
        /*0030*/ 	.short	0x000f
        /*0032*/ 	.short	0x0048
        /*0034*/ 	.byte	0x00, 0xf0, 0x11, 0x00


	//----- nvinfo : EIATTR_KPARAM_INFO
	.align		4
.L_497:
        /*0038*/ 	.byte	0x04, 0x17
        /*003a*/ 	.short	(.L_499 - .L_498)
.L_498:
        /*003c*/ 	.word	0x00000000
        /*0040*/ 	.short	0x000e
        /*0042*/ 	.short	0x0044
        /*0044*/ 	.byte	0x00, 0xf0, 0x11, 0x00


	//----- nvinfo : EIATTR_KPARAM_INFO
	.align		4
.L_499:
        /*0048*/ 	.byte	0x04, 0x17
        /*004a*/ 	.short	(.L_501 - .L_500)
.L_500:
        /*004c*/ 	.word	0x00000000
        /*0050*/ 	.short	0x000d
        /*0052*/ 	.short	0x0040
        /*0054*/ 	.byte	0x00, 0xf0, 0x11, 0x00


	//----- nvinfo : EIATTR_KPARAM_INFO
	.align		4
.L_501:
        /*0058*/ 	.byte	0x04, 0x17
        /*005a*/ 	.short	(.L_503 - .L_502)
.L_502:
        /*005c*/ 	.word	0x00000000
        /*0060*/ 	.short	0x000c
        /*0062*/ 	.short	0x003c
        /*0064*/ 	.byte	0x00, 0xf0, 0x11, 0x00


	//----- nvinfo : EIATTR_KPARAM_INFO
	.align		4
.L_503:
        /*0068*/ 	.byte	0x04, 0x17
        /*006a*/ 	.short	(.L_505 - .L_504)
.L_504:
        /*006c*/ 	.word	0x00000000
        /*0070*/ 	.short	0x000b
        /*0072*/ 	.short	0x0038
        /*0074*/ 	.byte	0x00, 0xf0, 0x11, 0x00


	//----- nvinfo : EIATTR_KPARAM_INFO
	.align		4
.L_505:
        /*0078*/ 	.byte	0x04, 0x17
        /*007a*/ 	.short	(.L_507 - .L_506)
.L_506:
        /*007c*/ 	.word	0x00000000
        /*0080*/ 	.short	0x000a
        /*0082*/ 	.short	0x0034
        /*0084*/ 	.byte	0x00, 0xf0, 0x11, 0x00


	//----- nvinfo : EIATTR_KPARAM_INFO
	.align		4
.L_507:
        /*0088*/ 	.byte	0x04, 0x17
        /*008a*/ 	.short	(.L_509 - .L_508)
.L_508:
        /*008c*/ 	.word	0x00000000
        /*0090*/ 	.short	0x0009
        /*0092*/ 	.short	0x0030
        /*0094*/ 	.byte	0x00, 0xf0, 0x11, 0x00


	//----- nvinfo : EIATTR_KPARAM_INFO
	.align		4
.L_509:
        /*0098*/ 	.byte	0x04, 0x17
        /*009a*/ 	.short	(.L_511 - .L_510)
.L_510:
        /*009c*/ 	.word	0x00000000
        /*00a0*/ 	.short	0x0008
        /*00a2*/ 	.short	0x002c
        /*00a4*/ 	.byte	0x00, 0xf0, 0x11, 0x00


	//----- nvinfo : EIATTR_KPARAM_INFO
	.align		4
.L_511:
        /*00a8*/ 	.byte	0x04, 0x17
        /*00aa*/ 	.short	(.L_513 - .L_512)
.L_512:
        /*00ac*/ 	.word	0x00000000
        /*00b0*/ 	.short	0x0007
        /*00b2*/ 	.short	0x0028
        /*00b4*/ 	.byte	0x00, 0xf0, 0x11, 0x00


	//----- nvinfo : EIATTR_KPARAM_INFO
	.align		4
.L_513:
        /*00b8*/ 	.byte	0x04, 0x17
        /*00ba*/ 	.short	(.L_515 - .L_514)
.L_514:
        /*00bc*/ 	.word	0x00000000
        /*00c0*/ 	.short	0x0006
        /*00c2*/ 	.short	0x0024
        /*00c4*/ 	.byte	0x00, 0xf0, 0x11, 0x00


	//----- nvinfo : EIATTR_KPARAM_INFO
	.align		4
.L_515:
        /*00c8*/ 	.byte	0x04, 0x17
        /*00ca*/ 	.short	(.L_517 - .L_516)
.L_516:
        /*00cc*/ 	.word	0x00000000
        /*00d0*/ 	.short	0x0005
        /*00d2*/ 	.short	0x0020
        /*00d4*/ 	.byte	0x00, 0xf0, 0x11, 0x00


	//----- nvinfo : EIATTR_KPARAM_INFO
	.align		4
.L_517:
        /*00d8*/ 	.byte	0x04, 0x17
        /*00da*/ 	.short	(.L_519 - .L_518)
.L_518:
        /*00dc*/ 	.word	0x00000000
        /*00e0*/ 	.short	0x0004
        /*00e2*/ 	.short	0x001c
        /*00e4*/ 	.byte	0x00, 0xf0, 0x11, 0x00


	//----- nvinfo : EIATTR_KPARAM_INFO
	.align		4
.L_519:
        /*00e8*/ 	.byte	0x04, 0x17
        /*00ea*/ 	.short	(.L_521 - .L_520)
.L_520:
        /*00ec*/ 	.word	0x00000000
        /*00f0*/ 	.short	0x0003
        /*00f2*/ 	.short	0x0018
        /*00f4*/ 	.byte	0x00, 0xf0, 0x11, 0x00


	//----- nvinfo : EIATTR_KPARAM_INFO
	.align		4
.L_521:
        /*00f8*/ 	.byte	0x04, 0x17
        /*00fa*/ 	.short	(.L_523 - .L_522)
.L_522:
        /*00fc*/ 	.word	0x00000000
        /*0100*/ 	.short	0x0002
        /*0102*/ 	.short	0x0010
        /*0104*/ 	.byte	0x00, 0xf5, 0x21, 0x00


	//----- nvinfo : EIATTR_KPARAM_INFO
	.align		4
.L_523:
        /*0108*/ 	.byte	0x04, 0x17
        /*010a*/ 	.short	(.L_525 - .L_524)
.L_524:
        /*010c*/ 	.word	0x00000000
        /*0110*/ 	.short	0x0001
        /*0112*/ 	.short	0x0008
        /*0114*/ 	.byte	0x00, 0xf5, 0x21, 0x00


	//----- nvinfo : EIATTR_KPARAM_INFO
	.align		4
.L_525:
        /*0118*/ 	.byte	0x04, 0x17
        /*011a*/ 	.short	(.L_527 - .L_526)
.L_526:
        /*011c*/ 	.word	0x00000000
        /*0120*/ 	.short	0x0000
        /*0122*/ 	.short	0x0000
        /*0124*/ 	.byte	0x00, 0xf5, 0x21, 0x00


	//----- nvinfo : EIATTR_SPARSE_MMA_MASK
	.align		4
.L_527:
        /*0128*/ 	.byte	0x03, 0x50
        /*012a*/ 	.short	0x0000


	//----- nvinfo : EIATTR_MAXREG_COUNT
	.align		4
        /*012c*/ 	.byte	0x03, 0x1b
        /*012e*/ 	.short	0x00ff


	//----- nvinfo : EIATTR_NUM_BARRIERS
	.align		4
        /*0130*/ 	.byte	0x02, 0x4c
        /*0132*/ 	.byte	0x01
	.zero		1


	//----- nvinfo : EIATTR_MERCURY_ISA_VERSION
	.align		4
        /*0134*/ 	.byte	0x03, 0x5f
        /*0136*/ 	.short	0x0101


	//----- nvinfo : EIATTR_VRC_CTA_INIT_COUNT
	.align		4
        /*0138*/ 	.byte	0x02, 0x4a
	.zero		1
	.zero		1


	//----- nvinfo : EIATTR_EXIT_INSTR_OFFSETS
	.align		4
        /*013c*/ 	.byte	0x04, 0x1c
        /*013e*/ 	.short	(.L_529 - .L_528)


	//   ....[0]....
.L_528:
        /*0140*/ 	.word	0x000026c0


	//----- nvinfo : EIATTR_CBANK_PARAM_SIZE
	.align		4
.L_529:
        /*0144*/ 	.byte	0x03, 0x19
        /*0146*/ 	.short	0x0054


	//----- nvinfo : EIATTR_PARAM_CBANK
	.align		4
        /*0148*/ 	.byte	0x04, 0x0a
        /*014a*/ 	.short	(.L_531 - .L_530)
	.align		4
.L_530:
        /*014c*/ 	.word	index@(.nv.constant0._Z28Filter5x5_Input14x14_Stride1PKfS0_Pfiiiiiiiiiiiiiff)
        /*0150*/ 	.short	0x0380
        /*0152*/ 	.short	0x0054


	//----- nvinfo : EIATTR_SW_WAR
	.align		4
.L_531:
        /*0154*/ 	.byte	0x04, 0x36
        /*0156*/ 	.short	(.L_533 - .L_532)
.L_532:
        /*0158*/ 	.word	0x00000008
.L_533:


//--------------------- .nv.info._Z28Filter3x3_Input14x14_Stride2PKfS0_Pfiiiiiiiiiiiiiff --------------------------
	.section	.nv.info._Z28Filter3x3_Input14x14_Stride2PKfS0_Pfiiiiiiiiiiiiiff,"",@"SHT_CUDA_INFO"
	.sectionflags	@""
	.align	4


	//----- nvinfo : EIATTR_CUDA_API_VERSION
	.align		4
        /*0000*/ 	.byte	0x04, 0x37
        /*0002*/ 	.short	(.L_535 - .L_534)
.L_534:
        /*0004*/ 	.word	0x00000082


	//----- nvinfo : EIATTR_KPARAM_INFO
	.align		4
.L_535:
        /*0008*/ 	.byte	0x04, 0x17
        /*000a*/ 	.short	(.L_537 - .L_536)
.L_536:
        /*000c*/ 	.word	0x00000000
        /*0010*/ 	.short	0x0011
        /*0012*/ 	.short	0x0050
        /*0014*/ 	.byte	0x00, 0xf0, 0x11, 0x00


	//----- nvinfo : EIATTR_KPARAM_INFO
	.align		4
.L_537:
        /*0018*/ 	.byte	0x04, 0x17
        /*001a*/ 	.short	(.L_539 - .L_538)
.L_538:
        /*001c*/ 	.word	0x00000000
        /*0020*/ 	.short	0x0010
        /*0022*/ 	.short	0x004c
        /*0024*/ 	.byte	0x00, 0xf0, 0x11, 0x00


	//----- nvinfo : EIATTR_KPARAM_INFO
	.align		4
.L_539:
        /*0028*/ 	.byte	0x04, 0x17
        /*002a*/ 	.short	(.L_541 - .L_540)
.L_540:
        /*002c*/ 	.word	0x00000000
        /*0030*/ 	.short	0x000f
        /*0032*/ 	.short	0x0048
        /*0034*/ 	.byte	0x00, 0xf0, 0x11, 0x00


	//----- nvinfo : EIATTR_KPARAM_INFO
	.align		4
.L_541:
        /*0038*/ 	.byte	0x04, 0x17
        /*003a*/ 	.short	(.L_543 - .L_542)
.L_542:
        /*003c*/ 	.word	0x00000000
        /*0040*/ 	.short	0x000e
        /*0042*/ 	.short	0x0044
        /*0044*/ 	.byte	0x00, 0xf0, 0x11, 0x00


	//----- nvinfo : EIATTR_KPARAM_INFO
	.align		4
.L_543:
        /*0048*/ 	.byte	0x04, 0x17
        /*004a*/ 	.short	(.L_545 - .L_544)
.L_544:
        /*004c*/ 	.word	0x00000000
        /*0050*/ 	.short	0x000d
        /*0052*/ 	.short	0x0040
        /*0054*/ 	.byte	0x00, 0xf0, 0x11, 0x00


	//----- nvinfo : EIATTR_KPARAM_INFO
	.align		4
.L_545:
        /*0058*/ 	.byte	0x04, 0x17
        /*005a*/ 	.short	(.L_547 - .L_546)
.L_546:
        /*005c*/ 	.word	0x00000000
        /*0060*/ 	.short	0x000c
        /*0062*/ 	.short	0x003c
        /*0064*/ 	.byte	0x00, 0xf0, 0x11, 0x00


	//----- nvinfo : EIATTR_KPARAM_INFO
	.align		4
.L_547:
        /*0068*/ 	.byte	0x04, 0x17
        /*006a*/ 	.short	(.L_549 - .L_548)
.L_548:
        /*006c*/ 	.word	0x00000000
        /*0070*/ 	.short	0x000b
        /*0072*/ 	.short	0x0038
        /*0074*/ 	.byte	0x00, 0xf0, 0x11, 0x00


	//----- nvinfo : EIATTR_KPARAM_INFO
	.align		4
.L_549:
        /*0078*/ 	.byte	0x04, 0x17
        /*007a*/ 	.short	(.L_551 - .L_550)
.L_550:
        /*007c*/ 	.word	0x00000000
        /*0080*/ 	.short	0x000a
        /*0082*/ 	.short	0x0034
        /*0084*/ 	.byte	0x00, 0xf0, 0x11, 0x00


	//----- nvinfo : EIATTR_KPARAM_INFO
	.align		4
.L_551:
        /*0088*/ 	.byte	0x04, 0x17
        /*008a*/ 	.short	(.L_553 - .L_552)
.L_552:
        /*008c*/ 	.word	0x00000000
        /*0090*/ 	.short	0x0009
        /*0092*/ 	.short	0x0030
        /*0094*/ 	.byte	0x00, 0xf0, 0x11, 0x00


	//----- nvinfo : EIATTR_KPARAM_INFO
	.align		4
.L_553:
        /*0098*/ 	.byte	0x04, 0x17
        /*009a*/ 	.short	(.L_555 - .L_554)
.L_554:
        /*009c*/ 	.word	0x00000000
        /*00a0*/ 	.short	0x0008
        /*00a2*/ 	.short	0x002c
        /*00a4*/ 	.byte	0x00, 0xf0, 0x11, 0x00


	//----- nvinfo : EIATTR_KPARAM_INFO
	.align		4
.L_555:
        /*00a8*/ 	.byte	0x04, 0x17
        /*00aa*/ 	.short	(.L_557 - .L_556)
.L_556:
        /*00ac*/ 	.word	0x00000000
        /*00b0*/ 	.short	0x0007
        /*00b2*/ 	.short	0x0028
        /*00b4*/ 	.byte	0x00, 0xf0, 0x11, 0x00


	//----- nvinfo : EIATTR_KPARAM_INFO
	.align		4
.L_557:
        /*00b8*/ 	.byte	0x04, 0x17
        /*00ba*/ 	.short	(.L_559 - .L_558)
.L_558:
        /*00bc*/ 	.word	0x00000000
        /*00c0*/ 	.short	0x0006
        /*00c2*/ 	.short	0x0024
        /*00c4*/ 	.byte	0x00, 0xf0, 0x11, 0x00


	//----- nvinfo : EIATTR_KPARAM_INFO
	.align		4
.L_559:
        /*00c8*/ 	.byte	0x04, 0x17
        /*00ca*/ 	.short	(.L_561 - .L_560)
.L_560:
        /*00cc*/ 	.word	0x00000000
        /*00d0*/ 	.short	0x0005
        /*00d2*/ 	.short	0x0020
        /*00d4*/ 	.byte	0x00, 0xf0, 0x11, 0x00


	//----- nvinfo : EIATTR_KPARAM_INFO
	.align		4
.L_561:
        /*00d8*/ 	.byte	0x04, 0x17
        /*00da*/ 	.short	(.L_563 - .L_562)
.L_562:
        /*00dc*/ 	.word	0x00000000
        /*00e0*/ 	.short	0x0004
        /*00e2*/ 	.short	0x001c
        /*00e4*/ 	.byte	0x00, 0xf0, 0x11, 0x00


	//----- nvinfo : EIATTR_KPARAM_INFO
	.align		4
.L_563:
        /*00e8*/ 	.byte	0x04, 0x17
        /*00ea*/ 	.short	(.L_565 - .L_564)
.L_564:
        /*00ec*/ 	.word	0x00000000
        /*00f0*/ 	.short	0x0003
        /*00f2*/ 	.short	0x0018
        /*00f4*/ 	.byte	0x00, 0xf0, 0x11, 0x00


	//----- nvinfo : EIATTR_KPARAM_INFO
	.align		4
.L_565:
        /*00f8*/ 	.byte	0x04, 0x17
        /*00fa*/ 	.short	(.L_567 - .L_566)
.L_566:
        /*00fc*/ 	.word	0x00000000
        /*0100*/ 	.short	0x0002
        /*0102*/ 	.short	0x0010
        /*0104*/ 	.byte	0x00, 0xf5, 0x21, 0x00


	//----- nvinfo : EIATTR_KPARAM_INFO
	.align		4
.L_567:
        /*0108*/ 	.byte	0x04, 0x17
        /*010a*/ 	.short	(.L_569 - .L_568)
.L_568:
        /*010c*/ 	.word	0x00000000
        /*0110*/ 	.short	0x0001
        /*0112*/ 	.short	0x0008
        /*0114*/ 	.byte	0x00, 0xf5, 0x21, 0x00


	//----- nvinfo : EIATTR_KPARAM_INFO
	.align		4
.L_569:
        /*0118*/ 	.byte	0x04, 0x17
        /*011a*/ 	.short	(.L_571 - .L_570)
.L_570:
        /*011c*/ 	.word	0x00000000
        /*0120*/ 	.short	0x0000
        /*0122*/ 	.short	0x0000
        /*0124*/ 	.byte	0x00, 0xf5, 0x21, 0x00


	//----- nvinfo : EIATTR_SPARSE_MMA_MASK
	.align		4
.L_571:
        /*0128*/ 	.byte	0x03, 0x50
        /*012a*/ 	.short	0x0000


	//----- nvinfo : EIATTR_MAXREG_COUNT
	.align		4
        /*012c*/ 	.byte	0x03, 0x1b
        /*012e*/ 	.short	0x00ff


	//----- nvinfo : EIATTR_NUM_BARRIERS
	.align		4
        /*0130*/ 	.byte	0x02, 0x4c
        /*0132*/ 	.byte	0x01
	.zero		1


	//----- nvinfo : EIATTR_MERCURY_ISA_VERSION
	.align		4
        /*0134*/ 	.byte	0x03, 0x5f
        /*0136*/ 	.short	0x0101


	//----- nvinfo : EIATTR_VRC_CTA_INIT_COUNT
	.align		4
        /*0138*/ 	.byte	0x02, 0x4a
	.zero		1
	.zero		1


	//----- nvinfo : EIATTR_EXIT_INSTR_OFFSETS
	.align		4
        /*013c*/ 	.byte	0x04, 0x1c
        /*013e*/ 	.short	(.L_573 - .L_572)


	//   ....[0]....
.L_572:
        /*0140*/ 	.word	0x000012a0


	//----- nvinfo : EIATTR_CBANK_PARAM_SIZE
	.align		4
.L_573:
        /*0144*/ 	.byte	0x03, 0x19
        /*0146*/ 	.short	0x0054


	//----- nvinfo : EIATTR_PARAM_CBANK
	.align		4
        /*0148*/ 	.byte	0x04, 0x0a
        /*014a*/ 	.short	(.L_575 - .L_574)
	.align		4
.L_574:
        /*014c*/ 	.word	index@(.nv.constant0._Z28Filter3x3_Input14x14_Stride2PKfS0_Pfiiiiiiiiiiiiiff)
        /*0150*/ 	.short	0x0380
        /*0152*/ 	.short	0x0054


	//----- nvinfo : EIATTR_SW_WAR
	.align		4
.L_575:
        /*0154*/ 	.byte	0x04, 0x36
        /*0156*/ 	.short	(.L_577 - .L_576)
.L_576:
        /*0158*/ 	.word	0x00000008
.L_577:


//--------------------- .nv.info._Z28Filter3x3_Input14x14_Stride1PKfS0_Pfiiiiiiiiiiiiiff --------------------------
	.section	.nv.info._Z28Filter3x3_Input14x14_Stride1PKfS0_Pfiiiiiiiiiiiiiff,"",@"SHT_CUDA_INFO"
	.sectionflags	@""
	.align	4


	//----- nvinfo : EIATTR_CUDA_API_VERSION
	.align		4
        /*0000*/ 	.byte	0x04, 0x37
        /*0002*/ 	.short	(.L_579 - .L_578)
.L_578:
        /*0004*/ 	.word	0x00000082


	//----- nvinfo : EIATTR_KPARAM_INFO
	.align		4
.L_579:
        /*0008*/ 	.byte	0x04, 0x17
        /*000a*/ 	.short	(.L_581 - .L_580)
.L_580:
        /*000c*/ 	.word	0x00000000
        /*0010*/ 	.short	0x0011
        /*0012*/ 	.short	0x0050
        /*0014*/ 	.byte	0x00, 0xf0, 0x11, 0x00


	//----- nvinfo : EIATTR_KPARAM_INFO
	.align		4
.L_581:
        /*0018*/ 	.byte	0x04, 0x17
        /*001a*/ 	.short	(.L_583 - .L_582)
.L_582:
        /*001c*/ 	.word	0x00000000
        /*0020*/ 	.short	0x0010
        /*0022*/ 	.short	0x004c
        /*0024*/ 	.byte	0x00, 0xf0, 0x11, 0x00


	//----- nvinfo : EIATTR_KPARAM_INFO
	.align		4
.L_583:
        /*0028*/ 	.byte	0x04, 0x17
        /*002a*/ 	.short	(.L_585 - .L_584)
.L_584:
        /*002c*/ 	.word	0x00000000
        /*0030*/ 	.short	0x000f
        /*0032*/ 	.short	0x0048
        /*0034*/ 	.byte	0x00, 0xf0, 0x11, 0x00


	//----- nvinfo : EIATTR_KPARAM_INFO
	.align		4
.L_585:
        /*0038*/ 	.byte	0x04, 0x17
        /*003a*/ 	.short	(.L_587 - .L_586)
.L_586:
        /*003c*/ 	.word	0x00000000
        /*0040*/ 	.short	0x000e
        /*0042*/ 	.short	0x0044
        /*0044*/ 	.byte	0x00, 0xf0, 0x11, 0x00


	//----- nvinfo : EIATTR_KPARAM_INFO
	.align		4
.L_587:
        /*0048*/ 	.byte	0x04, 0x17
        /*004a*/ 	.short	(.L_589 - .L_588)
.L_588:
        /*004c*/ 	.word	0x00000000
        /*0050*/ 	.short	0x000d
        /*0052*/ 	.short	0x0040
        /*0054*/ 	.byte	0x00, 0xf0, 0x11, 0x00


	//----- nvinfo : EIATTR_KPARAM_INFO
	.align		4
.L_589:
        /*0058*/ 	.byte	0x04, 0x17
        /*005a*/ 	.short	(.L_591 - .L_590)
.L_590:
        /*005c*/ 	.word	0x00000000
        /*0060*/ 	.short	0x000c
        /*0062*/ 	.short	0x003c
        /*0064*/ 	.byte	0x00, 0xf0, 0x11, 0x00


	//----- nvinfo : EIATTR_KPARAM_INFO
	.align		4
.L_591:
        /*0068*/ 	.byte	0x04, 0x17
        /*006a*/ 	.short	(.L_593 - .L_592)
.L_592:
        /*006c*/ 	.word	0x00000000
        /*0070*/ 	.short	0x000b
        /*0072*/ 	.short	0x0038
        /*0074*/ 	.byte	0x00, 0xf0, 0x11, 0x00


	//----- nvinfo : EIATTR_KPARAM_INFO
	.align		4
.L_593:
        /*0078*/ 	.byte	0x04, 0x17
        /*007a*/ 	.short	(.L_595 - .L_594)
.L_594:
        /*007c*/ 	.word	0x00000000
        /*0080*/ 	.short	0x000a
        /*0082*/ 	.short	0x0034
        /*0084*/ 	.byte	0x00, 0xf0, 0x11, 0x00


	//----- nvinfo : EIATTR_KPARAM_INFO
	.align		4
.L_595:
        /*0088*/ 	.byte	0x04, 0x17
        /*008a*/ 	.short	(.L_597 - .L_596)
.L_596:
        /*008c*/ 	.word	0x00000000
        /*0090*/ 	.short	0x0009
        /*0092*/ 	.short	0x0030
        /*0094*/ 	.byte	0x00, 0xf0, 0x11, 0x00


	//----- nvinfo : EIATTR_KPARAM_INFO
	.align		4
.L_597:
        /*0098*/ 	.byte	0x04, 0x17
        /*009a*/ 	.short	(.L_599 - .L_598)
.L_598:
        /*009c*/ 	.word	0x00000000
        /*00a0*/ 	.short	0x0008
        /*00a2*/ 	.short	0x002c
        /*00a4*/ 	.byte	0x00, 0xf0, 0x11, 0x00


	//----- nvinfo : EIATTR_KPARAM_INFO
	.align		4
.L_599:
        /*00a8*/ 	.byte	0x04, 0x17
        /*00aa*/ 	.short	(.L_601 - .L_600)
.L_600:
        /*00ac*/ 	.word	0x00000000
        /*00b0*/ 	.short	0x0007
        /*00b2*/ 	.short	0x0028
        /*00b4*/ 	.byte	0x00, 0xf0, 0x11, 0x00


	//----- nvinfo : EIATTR_KPARAM_INFO
	.align		4
.L_601:
        /*00b8*/ 	.byte	0x04, 0x17
        /*00ba*/ 	.short	(.L_603 - .L_602)
.L_602:
        /*00bc*/ 	.word	0x00000000
        /*00c0*/ 	.short	0x0006
        /*00c2*/ 	.short	0x0024
        /*00c4*/ 	.byte	0x00, 0xf0, 0x11, 0x00


	//----- nvinfo : EIATTR_KPARAM_INFO
	.align		4
.L_603:
        /*00c8*/ 	.byte	0x04, 0x17
        /*00ca*/ 	.short	(.L_605 - .L_604)
.L_604:
        /*00cc*/ 	.word	0x00000000
        /*00d0*/ 	.short	0x0005
        /*00d2*/ 	.short	0x0020
        /*00d4*/ 	.byte	0x00, 0xf0, 0x11, 0x00


	//----- nvinfo : EIATTR_KPARAM_INFO
	.align		4
.L_605:
        /*00d8*/ 	.byte	0x04, 0x17
        /*00da*/ 	.short	(.L_607 - .L_606)
.L_606:
        /*00dc*/ 	.word	0x00000000
        /*00e0*/ 	.short	0x0004
        /*00e2*/ 	.short	0x001c
        /*00e4*/ 	.byte	0x00, 0xf0, 0x11, 0x00


	//----- nvinfo : EIATTR_KPARAM_INFO
	.align		4
.L_607:
        /*00e8*/ 	.byte	0x04, 0x17
        /*00ea*/ 	.short	(.L_609 - .L_608)
.L_608:
        /*00ec*/ 	.word	0x00000000
        /*00f0*/ 	.short	0x0003
        /*00f2*/ 	.short	0x0018
        /*00f4*/ 	.byte	0x00, 0xf0, 0x11, 0x00


	//----- nvinfo : EIATTR_KPARAM_INFO
	.align		4
.L_609:
        /*00f8*/ 	.byte	0x04, 0x17
        /*00fa*/ 	.short	(.L_611 - .L_610)
.L_610:
        /*00fc*/ 	.word	0x00000000
        /*0100*/ 	.short	0x0002
        /*0102*/ 	.short	0x0010
        /*0104*/ 	.byte	0x00, 0xf5, 0x21, 0x00


	//----- nvinfo : EIATTR_KPARAM_INFO
	.align		4
.L_611:
        /*0108*/ 	.byte	0x04, 0x17
        /*010a*/ 	.short	(.L_613 - .L_612)
.L_612:
        /*010c*/ 	.word	0x00000000
        /*0110*/ 	.short	0x0001
        /*0112*/ 	.short	0x0008
        /*0114*/ 	.byte	0x00, 0xf5, 0x21, 0x00


	//----- nvinfo : EIATTR_KPARAM_INFO
	.align		4
.L_613:
        /*0118*/ 	.byte	0x04, 0x17
        /*011a*/ 	.short	(.L_615 - .L_614)
.L_614:
        /*011c*/ 	.word	0x00000000
        /*0120*/ 	.short	0x0000
        /*0122*/ 	.short	0x0000
        /*0124*/ 	.byte	0x00, 0xf5, 0x21, 0x00


	//----- nvinfo : EIATTR_SPARSE_MMA_MASK
	.align		4
.L_615:
        /*0128*/ 	.byte	0x03, 0x50
        /*012a*/ 	.short	0x0000


	//----- nvinfo : EIATTR_MAXREG_COUNT
	.align		4
        /*012c*/ 	.byte	0x03, 0x1b
        /*012e*/ 	.short	0x00ff


	//----- nvinfo : EIATTR_NUM_BARRIERS
	.align		4
        /*0130*/ 	.byte	0x02, 0x4c
        /*0132*/ 	.byte	0x01
	.zero		1


	//----- nvinfo : EIATTR_MERCURY_ISA_VERSION
	.align		4
        /*0134*/ 	.byte	0x03, 0x5f
        /*0136*/ 	.short	0x0101


	//----- nvinfo : EIATTR_VRC_CTA_INIT_COUNT
	.align		4
        /*0138*/ 	.byte	0x02, 0x4a
	.zero		1
	.zero		1


	//----- nvinfo : EIATTR_EXIT_INSTR_OFFSETS
	.align		4
        /*013c*/ 	.byte	0x04, 0x1c
        /*013e*/ 	.short	(.L_617 - .L_616)


	//   ....[0]....
.L_616:
        /*0140*/ 	.word	0x000015d0


	//----- nvinfo : EIATTR_CBANK_PARAM_SIZE
	.align		4
.L_617:
        /*0144*/ 	.byte	0x03, 0x19
        /*0146*/ 	.short	0x0054


	//----- nvinfo : EIATTR_PARAM_CBANK
	.align		4
        /*0148*/ 	.byte	0x04, 0x0a
        /*014a*/ 	.short	(.L_619 - .L_618)
	.align		4
.L_618:
        /*014c*/ 	.word	index@(.nv.constant0._Z28Filter3x3_Input14x14_Stride1PKfS0_Pfiiiiiiiiiiiiiff)
        /*0150*/ 	.short	0x0380
        /*0152*/ 	.short	0x0054


	//----- nvinfo : EIATTR_SW_WAR
	.align		4
.L_619:
        /*0154*/ 	.byte	0x04, 0x36
        /*0156*/ 	.short	(.L_621 - .L_620)
.L_620:
        /*0158*/ 	.word	0x00000008
.L_621:


//--------------------- .nv.info._Z26Filter5x5_Input7x7_Stride1PKfS0_Pfiiiiiiiiiiiiiff --------------------------
	.section	.nv.info._Z26Filter5x5_Input7x7_Stride1PKfS0_Pfiiiiiiiiiiiiiff,"",@"SHT_CUDA_INFO"
	.sectionflags	@""
	.align	4


	//----- nvinfo : EIATTR_CUDA_API_VERSION
	.align		4
        /*0000*/ 	.byte	0x04, 0x37
        /*0002*/ 	.short	(.L_623 - .L_622)
.L_622:
        /*0004*/ 	.word	0x00000082


	//----- nvinfo : EIATTR_KPARAM_INFO
	.align		4
.L_623:
        /*0008*/ 	.byte	0x04, 0x17
        /*000a*/ 	.short	(.L_625 - .L_624)
.L_624:
        /*000c*/ 	.word	0x00000000
        /*0010*/ 	.short	0x0011
        /*0012*/ 	.short	0x0050
        /*0014*/ 	.byte	0x00, 0xf0, 0x11, 0x00


	//----- nvinfo : EIATTR_KPARAM_INFO
	.align		4
.L_625:
        /*0018*/ 	.byte	0x04, 0x17
        /*001a*/ 	.short	(.L_627 - .L_626)
.L_626:
        /*001c*/ 	.word	0x00000000
        /*0020*/ 	.short	0x0010
        /*0022*/ 	.short	0x004c
        /*0024*/ 	.byte	0x00, 0xf0, 0x11, 0x00


	//----- nvinfo : EIATTR_KPARAM_INFO
	.align		4
.L_627:
        /*0028*/ 	.byte	0x04, 0x17
        /*002a*/ 	.short	(.L_629 - .L_628)
.L_628:
        /*002c*/ 	.word	0x00000000
        /*0030*/ 	.short	0x000f
        /*0032*/ 	.short	0x0048
        /*0034*/ 	.byte	0x00, 0xf0, 0x11, 0x00


	//----- nvinfo : EIATTR_KPARAM_INFO
	.align		4
.L_629:
        /*0038*/ 	.byte	0x04, 0x17
        /*003a*/ 	.short	(.L_631 - .L_630)
.L_630:
        /*003c*/ 	.word	0x00000000
        /*0040*/ 	.short	0x000e
        /*0042*/ 	.short	0x0044
        /*0044*/ 	.byte	0x00, 0xf0, 0x11, 0x00


	//----- nvinfo : EIATTR_KPARAM_INFO
	.align		4
.L_631:
        /*0048*/ 	.byte	0x04, 0x17
        /*004a*/ 	.short	(.L_633 - .L_632)
.L_632:
        /*004c*/ 	.word	0x00000000
        /*0050*/ 	.short	0x000d
        /*0052*/ 	.short	0x0040
        /*0054*/ 	.byte	0x00, 0xf0, 0x11, 0x00


	//----- nvinfo : EIATTR_KPARAM_INFO
	.align		4
.L_633:
        /*0058*/ 	.byte	0x04, 0x17
        /*005a*/ 	.short	(.L_635 - .L_634)
.L_634:
        /*005c*/ 	.word	0x00000000
        /*0060*/ 	.short	0x000c
        /*0062*/ 	.short	0x003c
        /*0064*/ 	.byte	0x00, 0xf0, 0x11, 0x00


	//----- nvinfo : EIATTR_KPARAM_INFO
	.align		4
.L_635:
        /*0068*/ 	.byte	0x04, 0x17
        /*006a*/ 	.short	(.L_637 - .L_636)
.L_636:
        /*006c*/ 	.word	0x00000000
        /*0070*/ 	.short	0x000b
        /*0072*/ 	.short	0x0038
        /*0074*/ 	.byte	0x00, 0xf0, 0x11, 0x00


	//----- nvinfo : EIATTR_KPARAM_INFO
	.align		4
.L_637:
        /*0078*/ 	.byte	0x04, 0x17
        /*007a*/ 	.short	(.L_639 - .L_638)
.L_638:
        /*007c*/ 	.word	0x00000000
        /*0080*/ 	.short	0x000a
        /*0082*/ 	.short	0x0034
        /*0084*/ 	.byte	0x00, 0xf0, 0x11, 0x00


	//----- nvinfo : EIATTR_KPARAM_INFO
	.align		4
.L_639:
        /*0088*/ 	.byte	0x04, 0x17
        /*008a*/ 	.short	(.L_641 - .L_640)
.L_640:
        /*008c*/ 	.word	0x00000000
        /*0090*/ 	.short	0x0009
        /*0092*/ 	.short	0x0030
        /*0094*/ 	.byte	0x00, 0xf0, 0x11, 0x00


	//----- nvinfo : EIATTR_KPARAM_INFO
	.align		4
.L_641:
        /*0098*/ 	.byte	0x04, 0x17
        /*009a*/ 	.short	(.L_643 - .L_642)
.L_642:
        /*009c*/ 	.word	0x00000000
        /*00a0*/ 	.short	0x0008
        /*00a2*/ 	.short	0x002c
        /*00a4*/ 	.byte	0x00, 0xf0, 0x11, 0x00


	//----- nvinfo : EIATTR_KPARAM_INFO
	.align		4
.L_643:
        /*00a8*/ 	.byte	0x04, 0x17
        /*00aa*/ 	.short	(.L_645 - .L_644)
.L_644:
        /*00ac*/ 	.word	0x00000000
        /*00b0*/ 	.short	0x0007
        /*00b2*/ 	.short	0x0028
        /*00b4*/ 	.byte	0x00, 0xf0, 0x11, 0x00


	//----- nvinfo : EIATTR_KPARAM_INFO
	.align		4
.L_645:
        /*00b8*/ 	.byte	0x04, 0x17
        /*00ba*/ 	.short	(.L_647 - .L_646)
.L_646:
        /*00bc*/ 	.word	0x00000000
        /*00c0*/ 	.short	0x0006
        /*00c2*/ 	.short	0x0024
        /*00c4*/ 	.byte	0x00, 0xf0, 0x11, 0x00


	//----- nvinfo : EIATTR_KPARAM_INFO
	.align		4
.L_647:
        /*00c8*/ 	.byte	0x04, 0x17
        /*00ca*/ 	.short	(.L_649 - .L_648)
.L_648:
        /*00cc*/ 	.word	0x00000000
        /*00d0*/ 	.short	0x0005
        /*00d2*/ 	.short	0x0020
        /*00d4*/ 	.byte	0x00, 0xf0, 0x11, 0x00


	//----- nvinfo : EIATTR_KPARAM_INFO
	.align		4
.L_649:
        /*00d8*/ 	.byte	0x04, 0x17
        /*00da*/ 	.short	(.L_651 - .L_650)
.L_650:
        /*00dc*/ 	.word	0x00000000
        /*00e0*/ 	.short	0x0004
        /*00e2*/ 	.short	0x001c
        /*00e4*/ 	.byte	0x00, 0xf0, 0x11, 0x00


	//----- nvinfo : EIATTR_KPARAM_INFO
	.align		4
.L_651:
        /*00e8*/ 	.byte	0x04, 0x17
        /*00ea*/ 	.short	(.L_653 - .L_652)
.L_652:
        /*00ec*/ 	.word	0x00000000
        /*00f0*/ 	.short	0x0003
        /*00f2*/ 	.short	0x0018
        /*00f4*/ 	.byte	0x00, 0xf0, 0x11, 0x00


	//----- nvinfo : EIATTR_KPARAM_INFO
	.align		4
.L_653:
        /*00f8*/ 	.byte	0x04, 0x17
        /*00fa*/ 	.short	(.L_655 - .L_654)
.L_654:
        /*00fc*/ 	.word	0x00000000
        /*0100*/ 	.short	0x0002
        /*0102*/ 	.short	0x0010
        /*0104*/ 	.byte	0x00, 0xf5, 0x21, 0x00


	//----- nvinfo : EIATTR_KPARAM_INFO
	.align		4
.L_655:
        /*0108*/ 	.byte	0x04, 0x17
        /*010a*/ 	.short	(.L_657 - .L_656)
.L_656:
        /*010c*/ 	.word	0x00000000
        /*0110*/ 	.short	0x0001
        /*0112*/ 	.short	0x0008
        /*0114*/ 	.byte	0x00, 0xf5, 0x21, 0x00


	//----- nvinfo : EIATTR_KPARAM_INFO
	.align		4
.L_657:
        /*0118*/ 	.byte	0x04, 0x17
        /*011a*/ 	.short	(.L_659 - .L_658)
.L_658:
        /*011c*/ 	.word	0x00000000
        /*0120*/ 	.short	0x0000
        /*0122*/ 	.short	0x0000
        /*0124*/ 	.byte	0x00, 0xf5, 0x21, 0x00


	//----- nvinfo : EIATTR_SPARSE_MMA_MASK
	.align		4
.L_659:
        /*0128*/ 	.byte	0x03, 0x50
        /*012a*/ 	.short	0x0000


	//----- nvinfo : EIATTR_MAXREG_COUNT
	.align		4
        /*012c*/ 	.byte	0x03, 0x1b
        /*012e*/ 	.short	0x00ff


	//----- nvinfo : EIATTR_NUM_BARRIERS
	.align		4
        /*0130*/ 	.byte	0x02, 0x4c
        /*0132*/ 	.byte	0x01
	.zero		1


	//----- nvinfo : EIATTR_MERCURY_ISA_VERSION
	.align		4
        /*0134*/ 	.byte	0x03, 0x5f
        /*0136*/ 	.short	0x0101


	//----- nvinfo : EIATTR_VRC_CTA_INIT_COUNT
	.align		4
        /*0138*/ 	.byte	0x02, 0x4a
	.zero		1
	.zero		1


	//----- nvinfo : EIATTR_EXIT_INSTR_OFFSETS
	.align		4
        /*013c*/ 	.byte	0x04, 0x1c
        /*013e*/ 	.short	(.L_661 - .L_660)


	//   ....[0]....
.L_660:
        /*0140*/ 	.word	0x000015c0


	//----- nvinfo : EIATTR_CBANK_PARAM_SIZE
	.align		4
.L_661:
        /*0144*/ 	.byte	0x03, 0x19
        /*0146*/ 	.short	0x0054


	//----- nvinfo : EIATTR_PARAM_CBANK
	.align		4
        /*0148*/ 	.byte	0x04, 0x0a
        /*014a*/ 	.short	(.L_663 - .L_662)
	.align		4
.L_662:
        /*014c*/ 	.word	index@(.nv.constant0._Z26Filter5x5_Input7x7_Stride1PKfS0_Pfiiiiiiiiiiiiiff)
        /*0150*/ 	.short	0x0380
        /*0152*/ 	.short	0x0054


	//----- nvinfo : EIATTR_SW_WAR
	.align		4
.L_663:
        /*0154*/ 	.byte	0x04, 0x36
        /*0156*/ 	.short	(.L_665 - .L_664)
.L_664:
        /*0158*/ 	.word	0x00000008
.L_665:


//--------------------- .nv.info._Z26Filter3x3_Input7x7_Stride1PKfS0_Pfiiiiiiiiiiiiiff --------------------------
	.section	.nv.info._Z26Filter3x3_Input7x7_Stride1PKfS0_Pfiiiiiiiiiiiiiff,"",@"SHT_CUDA_INFO"
	.sectionflags	@""
	.align	4


	//----- nvinfo : EIATTR_CUDA_API_VERSION
	.align		4
        /*0000*/ 	.byte	0x04, 0x37
        /*0002*/ 	.short	(.L_667 - .L_666)
.L_666:
        /*0004*/ 	.word	0x00000082


	//----- nvinfo : EIATTR_KPARAM_INFO
	.align		4
.L_667:
        /*0008*/ 	.byte	0x04, 0x17
        /*000a*/ 	.short	(.L_669 - .L_668)
.L_668:
        /*000c*/ 	.word	0x00000000
        /*0010*/ 	.short	0x0011
        /*0012*/ 	.short	0x0050
        /*0014*/ 	.byte	0x00, 0xf0, 0x11, 0x00


	//----- nvinfo : EIATTR_KPARAM_INFO
	.align		4
.L_669:
        /*0018*/ 	.byte	0x04, 0x17
        /*001a*/ 	.short	(.L_671 - .L_670)
.L_670:
        /*001c*/ 	.word	0x00000000
        /*0020*/ 	.short	0x0010
        /*0022*/ 	.short	0x004c
        /*0024*/ 	.byte	0x00, 0xf0, 0x11, 0x00


	//----- nvinfo : EIATTR_KPARAM_INFO
	.align		4
.L_671:
        /*0028*/ 	.byte	0x04, 0x17
        /*002a*/ 	.short	(.L_673 - .L_672)
.L_672:
        /*002c*/ 	.word	0x00000000
        /*0030*/ 	.short	0x000f
        /*0032*/ 	.short	0x0048
        /*0034*/ 	.byte	0x00, 0xf0, 0x11, 0x00


	//----- nvinfo : EIATTR_KPARAM_INFO
	.align		4
.L_673:
        /*0038*/ 	.byte	0x04, 0x17
        /*003a*/ 	.short	(.L_675 - .L_674)
.L_674:
        /*003c*/ 	.word	0x00000000
        /*0040*/ 	.short	0x000e
        /*0042*/ 	.short	0x0044
        /*0044*/ 	.byte	0x00, 0xf0, 0x11, 0x00


	//----- nvinfo : EIATTR_KPARAM_INFO
	.align		4
.L_675:
        /*0048*/ 	.byte	0x04, 0x17
        /*004a*/ 	.short	(.L_677 - .L_676)
.L_676:
        /*004c*/ 	.word	0x00000000
        /*0050*/ 	.short	0x000d
        /*0052*/ 	.short	0x0040
        /*0054*/ 	.byte	0x00, 0xf0, 0x11, 0x00


	//----- nvinfo : EIATTR_KPARAM_INFO
	.align		4
.L_677:
        /*0058*/ 	.byte	0x04, 0x17
        /*005a*/ 	.short	(.L_679 - .L_678)
.L_678:
        /*005c*/ 	.word	0x00000000
        /*0060*/ 	.short	0x000c
        /*0062*/ 	.short	0x003c
        /*0064*/ 	.byte	0x00, 0xf0, 0x11, 0x00


	//----- nvinfo : EIATTR_KPARAM_INFO
	.align		4
.L_679:
        /*0068*/ 	.byte	0x04, 0x17
        /*006a*/ 	.short	(.L_681 - .L_680)
.L_680:
        /*006c*/ 	.word	0x00000000
        /*0070*/ 	.short	0x000b
        /*0072*/ 	.short	0x0038
        /*0074*/ 	.byte	0x00, 0xf0, 0x11, 0x00


	//----- nvinfo : EIATTR_KPARAM_INFO
	.align		4
.L_681:
        /*0078*/ 	.byte	0x04, 0x17
        /*007a*/ 	.short	(.L_683 - .L_682)
.L_682:
        /*007c*/ 	.word	0x00000000
        /*0080*/ 	.short	0x000a
        /*0082*/ 	.short	0x0034
        /*0084*/ 	.byte	0x00, 0xf0, 0x11, 0x00


	//----- nvinfo : EIATTR_KPARAM_INFO
	.align		4
.L_683:
        /*0088*/ 	.byte	0x04, 0x17
        /*008a*/ 	.short	(.L_685 - .L_684)
.L_684:
        /*008c*/ 	.word	0x00000000
        /*0090*/ 	.short	0x0009
        /*0092*/ 	.short	0x0030
        /*0094*/ 	.byte	0x00, 0xf0, 0x11, 0x00


	//----- nvinfo : EIATTR_KPARAM_INFO
	.align		4
.L_685:
        /*0098*/ 	.byte	0x04, 0x17
        /*009a*/ 	.short	(.L_687 - .L_686)
.L_686:
        /*009c*/ 	.word	0x00000000
        /*00a0*/ 	.short	0x0008
        /*00a2*/ 	.short	0x002c
        /*00a4*/ 	.byte	0x00, 0xf0, 0x11, 0x00


	//----- nvinfo : EIATTR_KPARAM_INFO
	.align		4
.L_687:
        /*00a8*/ 	.byte	0x04, 0x17
        /*00aa*/ 	.short	(.L_689 - .L_688)
.L_688:
        /*00ac*/ 	.word	0x00000000
        /*00b0*/ 	.short	0x0007
        /*00b2*/ 	.short	0x0028
        /*00b4*/ 	.byte	0x00, 0xf0, 0x11, 0x00


	//----- nvinfo : EIATTR_KPARAM_INFO
	.align		4
.L_689:
        /*00b8*/ 	.byte	0x04, 0x17
        /*00ba*/ 	.short	(.L_691 - .L_690)
.L_690:
        /*00bc*/ 	.word	0x00000000
        /*00c0*/ 	.short	0x0006
        /*00c2*/ 	.short	0x0024
        /*00c4*/ 	.byte	0x00, 0xf0, 0x11, 0x00


	//----- nvinfo : EIATTR_KPARAM_INFO
	.align		4
.L_691:
        /*00c8*/ 	.byte	0x04, 0x17
        /*00ca*/ 	.short	(.L_693 - .L_692)
.L_692:
        /*00cc*/ 	.word	0x00000000
        /*00d0*/ 	.short	0x0005
        /*00d2*/ 	.short	0x0020
        /*00d4*/ 	.byte	0x00, 0xf0, 0x11, 0x00


	//----- nvinfo : EIATTR_KPARAM_INFO
	.align		4
.L_693:
        /*00d8*/ 	.byte	0x04, 0x17
        /*00da*/ 	.short	(.L_695 - .L_694)
.L_694:
        /*00dc*/ 	.word	0x00000000
        /*00e0*/ 	.short	0x0004
        /*00e2*/ 	.short	0x001c
        /*00e4*/ 	.byte	0x00, 0xf0, 0x11, 0x00


	//----- nvinfo : EIATTR_KPARAM_INFO
	.align		4
.L_695:
        /*00e8*/ 	.byte	0x04, 0x17
        /*00ea*/ 	.short	(.L_697 - .L_696)
.L_696:
        /*00ec*/ 	.word	0x00000000
        /*00f0*/ 	.short	0x0003
        /*00f2*/ 	.short	0x0018
        /*00f4*/ 	.byte	0x00, 0xf0, 0x11, 0x00


	//----- nvinfo : EIATTR_KPARAM_INFO
	.align		4
.L_697:
        /*00f8*/ 	.byte	0x04, 0x17
        /*00fa*/ 	.short	(.L_699 - .L_698)
.L_698:
        /*00fc*/ 	.word	0x00000000
        /*0100*/ 	.short	0x0002
        /*0102*/ 	.short	0x0010
        /*0104*/ 	.byte	0x00, 0xf5, 0x21, 0x00


	//----- nvinfo : EIATTR_KPARAM_INFO
	.align		4
.L_699:
        /*0108*/ 	.byte	0x04, 0x17
        /*010a*/ 	.short	(.L_701 - .L_700)
.L_700:
        /*010c*/ 	.word	0x00000000
        /*0110*/ 	.short	0x0001
        /*0112*/ 	.short	0x0008
        /*0114*/ 	.byte	0x00, 0xf5, 0x21, 0x00


	//----- nvinfo : EIATTR_KPARAM_INFO
	.align		4
.L_701:
        /*0118*/ 	.byte	0x04, 0x17
        /*011a*/ 	.short	(.L_703 - .L_702)
.L_702:
        /*011c*/ 	.word	0x00000000
        /*0120*/ 	.short	0x0000
        /*0122*/ 	.short	0x0000
        /*0124*/ 	.byte	0x00, 0xf5, 0x21, 0x00


	//----- nvinfo : EIATTR_SPARSE_MMA_MASK
	.align		4
.L_703:
        /*0128*/ 	.byte	0x03, 0x50
        /*012a*/ 	.short	0x0000


	//----- nvinfo : EIATTR_MAXREG_COUNT
	.align		4
        /*012c*/ 	.byte	0x03, 0x1b
        /*012e*/ 	.short	0x00ff


	//----- nvinfo : EIATTR_NUM_BARRIERS
	.align		4
        /*0130*/ 	.byte	0x02, 0x4c
        /*0132*/ 	.byte	0x01
	.zero		1


	//----- nvinfo : EIATTR_MERCURY_ISA_VERSION
	.align		4
        /*0134*/ 	.byte	0x03, 0x5f
        /*0136*/ 	.short	0x0101


	//----- nvinfo : EIATTR_INT_WARP_WIDE_INSTR_OFFSETS
	.align		4
        /*0138*/ 	.byte	0x04, 0x31
        /*013a*/ 	.short	(.L_705 - .L_704)


	//   ....[0]....
.L_704:
        /*013c*/ 	.word	0x00000140


	//----- nvinfo : EIATTR_VRC_CTA_INIT_COUNT
	.align		4
.L_705:
        /*0140*/ 	.byte	0x02, 0x4a
	.zero		1
	.zero		1


	//----- nvinfo : EIATTR_EXIT_INSTR_OFFSETS
	.align		4
        /*0144*/ 	.byte	0x04, 0x1c
        /*0146*/ 	.short	(.L_707 - .L_706)


	//   ....[0]....
.L_706:
        /*0148*/ 	.word	0x00000e70


	//----- nvinfo : EIATTR_CBANK_PARAM_SIZE
	.align		4
.L_707:
        /*014c*/ 	.byte	0x03, 0x19
        /*014e*/ 	.short	0x0054


	//----- nvinfo : EIATTR_PARAM_CBANK
	.align		4
        /*0150*/ 	.byte	0x04, 0x0a
        /*0152*/ 	.short	(.L_709 - .L_708)
	.align		4
.L_708:
        /*0154*/ 	.word	index@(.nv.constant0._Z26Filter3x3_Input7x7_Stride1PKfS0_Pfiiiiiiiiiiiiiff)
        /*0158*/ 	.short	0x0380
        /*015a*/ 	.short	0x0054


	//----- nvinfo : EIATTR_SW_WAR
	.align		4
.L_709:
        /*015c*/ 	.byte	0x04, 0x36
        /*015e*/ 	.short	(.L_711 - .L_710)
.L_710:
        /*0160*/ 	.word	0x00000008
.L_711:


//--------------------- .nv.info._Z6warmupv       --------------------------
	.section	.nv.info._Z6warmupv,"",@"SHT_CUDA_INFO"
	.sectionflags	@""
	.align	4


	//----- nvinfo : EIATTR_CUDA_API_VERSION
	.align		4
        /*0000*/ 	.byte	0x04, 0x37
        /*0002*/ 	.short	(.L_713 - .L_712)
.L_712:
        /*0004*/ 	.word	0x00000082


	//----- nvinfo : EIATTR_SPARSE_MMA_MASK
	.align		4
.L_713:
        /*0008*/ 	.byte	0x03, 0x50
        /*000a*/ 	.short	0x0000


	//----- nvinfo : EIATTR_MAXREG_COUNT
	.align		4
        /*000c*/ 	.byte	0x03, 0x1b
        /*000e*/ 	.short	0x00ff


	//----- nvinfo : EIATTR_MERCURY_ISA_VERSION
	.align		4
        /*0010*/ 	.byte	0x03, 0x5f
        /*0012*/ 	.short	0x0101


	//----- nvinfo : EIATTR_VRC_CTA_INIT_COUNT
	.align		4
        /*0014*/ 	.byte	0x02, 0x4a
	.zero		1
	.zero		1


	//----- nvinfo : EIATTR_EXIT_INSTR_OFFSETS
	.align		4
        /*0018*/ 	.byte	0x04, 0x1c
        /*001a*/ 	.short	(.L_715 - .L_714)


	//   ....[0]....
.L_714:
        /*001c*/ 	.word	0x00000010


	//----- nvinfo : EIATTR_SW_WAR
	.align		4
.L_715:
        /*0020*/ 	.byte	0x04, 0x36
        /*0022*/ 	.short	(.L_717 - .L_716)
.L_716:
        /*0024*/ 	.word	0x00000008
.L_717:


//--------------------- .nv.callgraph             --------------------------
	.section	.nv.callgraph,"",@"SHT_CUDA_CALLGRAPH"
	.align	4
	.sectionentsize	8
	.align		4
        /*0000*/ 	.word	0x00000000
	.align		4
        /*0004*/ 	.word	0xffffffff
	.align		4
        /*0008*/ 	.word	0x00000000
	.align		4
        /*000c*/ 	.word	0xfffffffe
	.align		4
        /*0010*/ 	.word	0x00000000
	.align		4
        /*0014*/ 	.word	0xfffffffd
	.align		4
        /*0018*/ 	.word	0x00000000
	.align		4
        /*001c*/ 	.word	0xfffffffc


//--------------------- .text._Z30Filter3x3_Input112x112_Stride2PKfS0_Pfiiiiiiiiiiiiiff --------------------------
	.section	.text._Z30Filter3x3_Input112x112_Stride2PKfS0_Pfiiiiiiiiiiiiiff,"ax",@progbits
	.align	128
        .global         _Z30Filter3x3_Input112x112_Stride2PKfS0_Pfiiiiiiiiiiiiiff
        .type           _Z30Filter3x3_Input112x112_Stride2PKfS0_Pfiiiiiiiiiiiiiff,@function
        .size           _Z30Filter3x3_Input112x112_Stride2PKfS0_Pfiiiiiiiiiiiiiff,(.L_x_25 - _Z30Filter3x3_Input112x112_Stride2PKfS0_Pfiiiiiiiiiiiiiff)
        .other          _Z30Filter3x3_Input112x112_Stride2PKfS0_Pfiiiiiiiiiiiiiff,@"STO_CUDA_ENTRY STV_DEFAULT"
_Z30Filter3x3_Input112x112_Stride2PKfS0_Pfiiiiiiiiiiiiiff:
.text._Z30Filter3x3_Input112x112_Stride2PKfS0_Pfiiiiiiiiiiiiiff:
[----:B------:R-:W-:Y:S01]  /*0000*/  LDC R1, c[0x0][0x37c] ;  /* 0x0000df00ff017b82 */ /* 0x000fe20000000800 */
[----:B------:R-:W0:Y:S01]  /*0010*/  S2R R11, SR_TID.X ;  /* 0x00000000000b7919 */ /* 0x000e220000002100 */
[----:B------:R-:W1:Y:S06]  /*0020*/  LDCU UR5, c[0x0][0x3ac] ;  /* 0x00007580ff0577ac */ /* 0x000e6c0008000800 */
[----:B------:R-:W2:Y:S01]  /*0030*/  LDC R13, c[0x0][0x3c4] ;  /* 0x0000f100ff0d7b82 */ /* 0x000ea20000000800 */
[----:B------:R-:W3:Y:S01]  /*0040*/  S2R R2, SR_CTAID.Y ;  /* 0x0000000000027919 */ /* 0x000ee20000002600 */
[----:B------:R-:W1:Y:S01]  /*0050*/  LDCU UR8, c[0x0][0x3b0] ;  /* 0x00007600ff0877ac */ /* 0x000e620008000800 */
[----:B------:R-:W4:Y:S05]  /*0060*/  LDCU.64 UR6, c[0x0][0x358] ;  /* 0x00006b00ff0677ac */ /* 0x000f2a0008000a00 */
[----:B------:R-:W2:Y:S01]  /*0070*/  LDC R18, c[0x0][0x3a4] ;  /* 0x0000e900ff127b82 */ /* 0x000ea20000000800 */
[----:B-1----:R-:W-:-:S06]  /*0080*/  UIMAD UR4, UR5, UR8, URZ ;  /* 0x00000008050472a4 */ /* 0x002fcc000f8e02ff */
[----:B0-----:R-:W-:Y:S02]  /*0090*/  ISETP.GE.U32.AND P0, PT, R11, UR4, PT ;  /* 0x000000040b007c0c */ /* 0x001fe4000bf06070 */
[----:B---3--:R-:W-:-:S05]  /*00a0*/  SHF.R.U32.HI R3, RZ, 0x1, R2 ;  /* 0x00000001ff037819 */ /* 0x008fca0000011602 */
[----:B------:R-:W-:-:S06]  /*00b0*/  IMAD R0, R3, UR5, RZ ;  /* 0x0000000503007c24 */ /* 0x000fcc000f8e02ff */
[----:B------:R-:W0:Y:S01]  /*00c0*/  @!P0 LDC.64 R4, c[0x0][0x388] ;  /* 0x0000e200ff048b82 */ /* 0x000e220000000a00 */
[----:B------:R-:W-:-:S04]  /*00d0*/  @!P0 IMAD R7, R0, UR8, R11 ;  /* 0x0000000800078c24 */ /* 0x000fc8000f8e020b */
[----:B0-----:R-:W-:-:S06]  /*00e0*/  @!P0 IMAD.WIDE R4, R7, 0x4, R4 ;  /* 0x0000000407048825 */ /* 0x001fcc00078e0204 */
[----:B----4-:R-:W3:Y:S01]  /*00f0*/  @!P0 LDG.E R4, desc[UR6][R4.64] ;  /* 0x0000000604048981 */ /* 0x010ee2000c1e1900 */
[----:B------:R-:W-:Y:S01]  /*0100*/  @!P0 MOV R0, 0x400 ;  /* 0x0000040000008802 */ /* 0x000fe20000000f00 */
[----:B------:R-:W-:Y:S01]  /*0110*/  BSSY.RECONVERGENT B0, `(.L_x_0) ;  /* 0x000001c000007945 */ /* 0x000fe20003800200 */
[----:B------:R-:W-:Y:S01]  /*0120*/  IADD3 R9, PT, PT, R11, -0x20, RZ ;  /* 0xffffffe00b097810 */ /* 0x000fe20007ffe0ff */
[----:B------:R-:W0:Y:S02]  /*0130*/  @!P0 S2R R7, SR_CgaCtaId ;  /* 0x0000000000078919 */ /* 0x000e240000008800 */
[----:B0-----:R-:W-:-:S04]  /*0140*/  @!P0 LEA R0, R7, R0, 0x18 ;  /* 0x0000000007008211 */ /* 0x001fc800078ec0ff */
[----:B------:R-:W-:Y:S02]  /*0150*/  @!P0 LEA R7, R11, R0, 0x2 ;  /* 0x000000000b078211 */ /* 0x000fe400078e10ff */
[----:B--2---:R-:W-:-:S03]  /*0160*/  LEA R0, R13, R18, 0x1 ;  /* 0x000000120d007211 */ /* 0x004fc600078e08ff */
[----:B---3--:R0:W-:Y:S01]  /*0170*/  @!P0 STS [R7], R4 ;  /* 0x0000000407008388 */ /* 0x0081e20000000800 */
[----:B------:R-:W-:-:S13]  /*0180*/  ISETP.GT.U32.AND P0, PT, R9, 0x39, PT ;  /* 0x000000390900780c */ /* 0x000fda0003f04070 */
[----:B0-----:R-:W-:Y:S05]  /*0190*/  @P0 BRA `(.L_x_1) ;  /* 0x0000000000280947 */ /* 0x001fea0003800000 */
[----:B------:R-:W0:Y:S01]  /*01a0*/  S2UR UR5, SR_CgaCtaId ;  /* 0x00000000000579c3 */ /* 0x000e220000008800 */
[----:B------:R-:W-:Y:S01]  /*01b0*/  UMOV UR4, 0x400 ;  /* 0x0000040000047882 */ /* 0x000fe20000000000 */
[----:B------:R-:W-:Y:S01]  /*01c0*/  IMAD R9, R9, R0, RZ ;  /* 0x0000000009097224 */ /* 0x000fe200078e02ff */
[----:B------:R-:W-:-:S04]  /*01d0*/  UIADD3 UR4, UPT, UPT, UR4, 0x24, URZ ;  /* 0x0000002404047890 */ /* 0x000fc8000fffe0ff */
[----:B0-----:R-:W-:-:S06]  /*01e0*/  ULEA UR4, UR5, UR4, 0x18 ;  /* 0x0000000405047291 */ /* 0x001fcc000f8ec0ff */
[----:B------:R-:W-:-:S04]  /*01f0*/  LEA R9, R9, UR4, 0x2 ;  /* 0x0000000409097c11 */ /* 0x000fc8000f8e10ff */
[----:B------:R-:W-:Y:S01]  /*0200*/  LEA R4, R0, R9, 0x2 ;  /* 0x0000000900047211 */ /* 0x000fe200078e10ff */
[----:B------:R1:W-:Y:S04]  /*0210*/  STS [R9], RZ ;  /* 0x000000ff09007388 */ /* 0x0003e80000000800 */
[----:B------:R1:W-:Y:S01]  /*0220*/  STS [R4+-0x4], RZ ;  /* 0xfffffcff04007388 */ /* 0x0003e20000000800 */
[----:B------:R-:W-:Y:S05]  /*0230*/  BRA `(.L_x_2) ;  /* 0x0000000000247947 */ /* 0x000fea0003800000 */
.L_x_1:
[----:B------:R-:W-:-:S13]  /*0240*/  ISETP.GE.U32.AND P0, PT, R11, 0x70, PT ;  /* 0x000000700b00780c */ /* 0x000fda0003f06070 */
[----:B------:R-:W0:Y:S01]  /*0250*/  @P0 S2R R5, SR_CgaCtaId ;  /* 0x0000000000050919 */ /* 0x000e220000008800 */
[----:B------:R-:W-:-:S04]  /*0260*/  @P0 MOV R4, 0x400 ;  /* 0x0000040000040802 */ /* 0x000fc80000000f00 */
[----:B------:R-:W-:-:S04]  /*0270*/  @P0 IADD3 R4, PT, PT, R4, 0x24, RZ ;  /* 0x0000002404040810 */ /* 0x000fc80007ffe0ff */
[----:B0-----:R-:W-:-:S04]  /*0280*/  @P0 LEA R4, R5, R4, 0x18 ;  /* 0x0000000405040211 */ /* 0x001fc800078ec0ff */
[----:B------:R-:W-:-:S05]  /*0290*/  @P0 LEA R5, R11, R4, 0x2 ;  /* 0x000000040b050211 */ /* 0x000fca00078e10ff */
[----:B------:R-:W-:Y:S01]  /*02a0*/  @P0 IMAD R4, R0, 0xe4, R5 ;  /* 0x000000e400040824 */ /* 0x000fe200078e0205 */
[----:B------:R0:W-:Y:S04]  /*02b0*/  @P0 STS [R5+-0x1bc], RZ ;  /* 0xfffe44ff05000388 */ /* 0x0001e80000000800 */
[----:B------:R0:W-:Y:S02]  /*02c0*/  @P0 STS [R4+-0x1bc], RZ ;  /* 0xfffe44ff04000388 */ /* 0x0001e40000000800 */
.L_x_2:
[----:B------:R-:W-:Y:S05]  /*02d0*/  BSYNC.RECONVERGENT B0 ;  /* 0x0000000000007941 */ /* 0x000fea0003800200 */
.L_x_0:
[----:B------:R-:W2:Y:S01]  /*02e0*/  S2R R12, SR_CTAID.X ;  /* 0x00000000000c7919 */ /* 0x000ea20000002500 */
[----:B------:R-:W3:Y:S01]  /*02f0*/  LDC R8, c[0x0][0x3a0] ;  /* 0x0000e800ff087b82 */ /* 0x000ee20000000800 */
[----:B------:R-:W-:-:S07]  /*0300*/  LOP3.LUT R2, R2, 0x1, RZ, 0xc0, !PT ;  /* 0x0000000102027812 */ /* 0x000fce00078ec0ff */
[----:B------:R-:W-:Y:S01]  /*0310*/  BAR.SYNC.DEFER_BLOCKING 0x0 ;  /* 0x0000000000007b1d */ /* 0x000fe20000010000 */
[C---:B------:R-:W-:Y:S02]  /*0320*/  ISETP.NE.U32.AND P0, PT, R2.reuse, 0x1, PT ;  /* 0x000000010200780c */ /* 0x040fe40003f05070 */
[----:B------:R-:W-:-:S05]  /*0330*/  IADD3 R7, PT, PT, -R2, RZ, RZ ;  /* 0x000000ff02077210 */ /* 0x000fca0007ffe1ff */
[----:B-1----:R-:W2:Y:S01]  /*0340*/  LDC R9, c[0x0][0x39c] ;  /* 0x0000e700ff097b82 */ /* 0x002ea20000000800 */
[----:B------:R-:W-:-:S04]  /*0350*/  LOP3.LUT R6, R7, R18, RZ, 0xc0, !PT ;  /* 0x0000001207067212 */ /* 0x000fc800078ec0ff */
[----:B------:R-:W-:-:S03]  /*0360*/  IADD3 R6, PT, PT, -R6, R11, RZ ;  /* 0x0000000b06067210 */ /* 0x000fc60007ffe1ff */
[----:B0-----:R-:W0:Y:S01]  /*0370*/  LDC.64 R4, c[0x0][0x380] ;  /* 0x0000e000ff047b82 */ /* 0x001e220000000a00 */
[----:B---3--:R-:W-:-:S04]  /*0380*/  SHF.R.U32.HI R2, RZ, 0x1, R8 ;  /* 0x00000001ff027819 */ /* 0x008fc80000011608 */
[----:B------:R-:W-:Y:S01]  /*0390*/  SEL R2, R2, RZ, !P0 ;  /* 0x000000ff02027207 */ /* 0x000fe20004000000 */
[----:B--2---:R-:W-:-:S04]  /*03a0*/  IMAD R7, R12, R9, R3 ;  /* 0x000000090c077224 */ /* 0x004fc800078e0203 */
[----:B------:R-:W-:-:S04]  /*03b0*/  IMAD R7, R7, R8, R2 ;  /* 0x0000000807077224 */ /* 0x000fc800078e0202 */
[----:B------:R-:W-:-:S04]  /*03c0*/  IMAD R7, R7, R18, R6 ;  /* 0x0000001207077224 */ /* 0x000fc800078e0206 */
[----:B0-----:R-:W-:-:S05]  /*03d0*/  IMAD.WIDE R4, R7, 0x4, R4 ;  /* 0x0000000407047825 */ /* 0x001fca00078e0204 */
[----:B------:R-:W2:Y:S04]  /*03e0*/  LDG.E R21, desc[UR6][R4.64] ;  /* 0x0000000604157981 */ /* 0x000ea8000c1e1900 */
[----:B------:R-:W3:Y:S04]  /*03f0*/  LDG.E R23, desc[UR6][R4.64+0x380] ;  /* 0x0003800604177981 */ /* 0x000ee8000c1e1900 */
[----:B------:R-:W4:Y:S04]  /*0400*/  LDG.E R24, desc[UR6][R4.64+0x700] ;  /* 0x0007000604187981 */ /* 0x000f28000c1e1900 */
[----:B------:R-:W4:Y:S04]  /*0410*/  LDG.E R16, desc[UR6][R4.64+0x1f80] ;  /* 0x001f800604107981 */ /* 0x000f28000c1e1900 */
[----:B------:R-:W4:Y:S04]  /*0420*/  LDG.E R15, desc[UR6][R4.64+0xa80] ;  /* 0x000a8006040f7981 */ /* 0x000f28000c1e1900 */
[----:B------:R-:W4:Y:S04]  /*0430*/  LDG.E R14, desc[UR6][R4.64+0x1180] ;  /* 0x00118006040e7981 */ /* 0x000f28000c1e1900 */
[----:B------:R-:W4:Y:S04]  /*0440*/  LDG.E R10, desc[UR6][R4.64+0x1c00] ;  /* 0x001c0006040a7981 */ /* 0x000f28000c1e1900 */
[----:B------:R-:W4:Y:S01]  /*0450*/  LDG.E R2, desc[UR6][R4.64+0xe00] ;  /* 0x000e000604027981 */ /* 0x000f22000c1e1900 */
[----:B------:R-:W0:Y:S03]  /*0460*/  I2F.U32.RP R6, R18 ;  /* 0x0000001200067306 */ /* 0x000e260000209000 */
[----:B------:R-:W4:Y:S04]  /*0470*/  LDG.E R27, desc[UR6][R4.64+0x1500] ;  /* 0x00150006041b7981 */ /* 0x000f28000c1e1900 */
[----:B------:R-:W4:Y:S04]  /*0480*/  LDG.E R29, desc[UR6][R4.64+0x1880] ;  /* 0x00188006041d7981 */ /* 0x000f28000c1e1900 */
[----:B------:R-:W4:Y:S01]  /*0490*/  LDG.E R7, desc[UR6][R4.64+0x2300] ;  /* 0x0023000604077981 */ /* 0x000f22000c1e1900 */
[----:B0-----:R-:W0:Y:S03]  /*04a0*/  MUFU.RCP R6, R6 ;  /* 0x0000000600067308 */ /* 0x001e260000001000 */
[----:B------:R-:W4:Y:S01]  /*04b0*/  LDG.E R13, desc[UR6][R4.64+0x2680] ;  /* 0x00268006040d7981 */ /* 0x000f22000c1e1900 */
[----:B------:R-:W1:Y:S01]  /*04c0*/  S2UR UR9, SR_CgaCtaId ;  /* 0x00000000000979c3 */ /* 0x000e620000008800 */
[----:B------:R-:W-:Y:S01]  /*04d0*/  ISETP.NE.U32.AND P3, PT, R18, RZ, PT ;  /* 0x000000ff1200720c */ /* 0x000fe20003f65070 */
[----:B------:R-:W-:Y:S01]  /*04e0*/  UMOV UR8, 0x400 ;  /* 0x0000040000087882 */ /* 0x000fe20000000000 */
[----:B------:R-:W4:Y:S04]  /*04f0*/  LDG.E R22, desc[UR6][R4.64+0x3480] ;  /* 0x0034800604167981 */ /* 0x000f28000c1e1900 */
[----:B------:R-:W4:Y:S04]  /*0500*/  LDG.E R26, desc[UR6][R4.64+0x3b80] ;  /* 0x003b8006041a7981 */ /* 0x000f28000c1e1900 */
[----:B------:R-:W4:Y:S01]  /*0510*/  LDG.E R28, desc[UR6][R4.64+0x3f00] ;  /* 0x003f0006041c7981 */ /* 0x000f22000c1e1900 */
[----:B0-----:R-:W-:-:S03]  /*0520*/  IADD3 R8, PT, PT, R6, 0xffffffe, RZ ;  /* 0x0ffffffe06087810 */ /* 0x001fc60007ffe0ff */
[----:B------:R-:W4:Y:S01]  /*0530*/  LDG.E R19, desc[UR6][R4.64+0x4280] ;  /* 0x0042800604137981 */ /* 0x000f22000c1e1900 */
[----:B------:R0:W1:Y:S03]  /*0540*/  F2I.FTZ.U32.TRUNC.NTZ R9, R8 ;  /* 0x0000000800097305 */ /* 0x000066000021f000 */
[----:B------:R-:W4:Y:S04]  /*0550*/  LDG.E R6, desc[UR6][R4.64+0x2a00] ;  /* 0x002a000604067981 */ /* 0x000f28000c1e1900 */
[----:B------:R-:W4:Y:S01]  /*0560*/  LDG.E R25, desc[UR6][R4.64+0x4d00] ;  /* 0x004d000604197981 */ /* 0x000f22000c1e1900 */
[----:B0-----:R-:W-:Y:S01]  /*0570*/  HFMA2 R8, -RZ, RZ, 0, 0 ;  /* 0x00000000ff087431 */ /* 0x001fe200000001ff */
[----:B-1----:R-:W-:-:S05]  /*0580*/  IADD3 R17, PT, PT, RZ, -R9, RZ ;  /* 0x80000009ff117210 */ /* 0x002fca0007ffe0ff */
[----:B------:R-:W-:-:S04]  /*0590*/  IMAD R17, R17, R18, RZ ;  /* 0x0000001211117224 */ /* 0x000fc800078e02ff */
[----:B------:R-:W-:-:S06]  /*05a0*/  IMAD.HI.U32 R20, R9, R17, R8 ;  /* 0x0000001109147227 */ /* 0x000fcc00078e0008 */
[----:B------:R-:W-:-:S05]  /*05b0*/  IMAD.HI.U32 R20, R20, R11, RZ ;  /* 0x0000000b14147227 */ /* 0x000fca00078e00ff */
[----:B------:R-:W-:-:S05]  /*05c0*/  IADD3 R9, PT, PT, -R20, RZ, RZ ;  /* 0x000000ff14097210 */ /* 0x000fca0007ffe1ff */
[----:B------:R-:W-:-:S05]  /*05d0*/  IMAD R9, R18, R9, R11 ;  /* 0x0000000912097224 */ /* 0x000fca00078e020b */
[----:B------:R-:W-:-:S13]  /*05e0*/  ISETP.GE.U32.AND P1, PT, R9, R18, PT ;  /* 0x000000120900720c */ /* 0x000fda0003f26070 */
[----:B------:R-:W-:-:S04]  /*05f0*/  @P1 IADD3 R9, PT, PT, R9, -R18, RZ ;  /* 0x8000001209091210 */ /* 0x000fc80007ffe0ff */
[----:B------:R-:W-:Y:S02]  /*0600*/  ISETP.GE.U32.AND P2, PT, R9, R18, PT ;  /* 0x000000120900720c */ /* 0x000fe40003f46070 */
[----:B------:R-:W-:Y:S02]  /*0610*/  @P1 IADD3 R20, PT, PT, R20, 0x1, RZ ;  /* 0x0000000114141810 */ /* 0x000fe40007ffe0ff */
[----:B------:R-:W-:Y:S01]  /*0620*/  SEL R8, R0, RZ, P0 ;  /* 0x000000ff00087207 */ /* 0x000fe20000000000 */
[----:B------:R-:W-:-:S03]  /*0630*/  UIADD3 UR4, UPT, UPT, UR8, 0x24, URZ ;  /* 0x0000002408047890 */ /* 0x000fc6000fffe0ff */
[----:B------:R-:W-:Y:S01]  /*0640*/  IADD3 R9, PT, PT, R8, R11, RZ ;  /* 0x0000000b08097210 */ /* 0x000fe20007ffe0ff */
[----:B------:R-:W-:Y:S01]  /*0650*/  ULEA UR4, UR9, UR4, 0x18 ;  /* 0x0000000409047291 */ /* 0x000fe2000f8ec0ff */
[----:B------:R0:W5:Y:S03]  /*0660*/  LDG.E R8, desc[UR6][R4.64+0x5780] ;  /* 0x0057800604087981 */ /* 0x000166000c1e1900 */
[----:B------:R-:W-:Y:S02]  /*0670*/  @P2 IADD3 R20, PT, PT, R20, 0x1, RZ ;  /* 0x0000000114142810 */ /* 0x000fe40007ffe0ff */
[----:B------:R-:W-:Y:S02]  /*0680*/  @!P3 LOP3.LUT R20, RZ, R18, RZ, 0x33, !PT ;  /* 0x00000012ff14b212 */ /* 0x000fe400078e33ff */
[----:B------:R-:W4:Y:S02]  /*0690*/  LDG.E R18, desc[UR6][R4.64+0x2d80] ;  /* 0x002d800604127981 */ /* 0x000f24000c1e1900 */
[----:B------:R-:W-:-:S02]  /*06a0*/  LEA R9, R20, R9, 0x1 ;  /* 0x0000000914097211 */ /* 0x000fc400078e08ff */
[----:B------:R-:W4:Y:S02]  /*06b0*/  LDG.E R20, desc[UR6][R4.64+0x3100] ;  /* 0x0031000604147981 */ /* 0x000f24000c1e1900 */
[----:B------:R-:W-:Y:S02]  /*06c0*/  LEA R17, R9, UR4, 0x2 ;  /* 0x0000000409117c11 */ /* 0x000fe4000f8e10ff */
[----:B------:R0:W5:Y:S04]  /*06d0*/  LDG.E R9, desc[UR6][R4.64+0x5400] ;  /* 0x0054000604097981 */ /* 0x000168000c1e1900 */
[----:B--2---:R1:W-:Y:S04]  /*06e0*/  STS [R17+0x4], R21 ;  /* 0x0000041511007388 */ /* 0x0043e80000000800 */
[----:B---3--:R-:W-:Y:S04]  /*06f0*/  STS [R17+0x394], R23 ;  /* 0x0003941711007388 */ /* 0x008fe80000000800 */
[----:B----4-:R2:W-:Y:S04]  /*0700*/  STS [R17+0x724], R24 ;  /* 0x0007241811007388 */ /* 0x0105e80000000800 */
[----:B------:R3:W-:Y:S04]  /*0710*/  STS [R17+0x2014], R16 ;  /* 0x0020141011007388 */ /* 0x0007e80000000800 */
[----:B-1----:R-:W4:Y:S04]  /*0720*/  LDG.E R21, desc[UR6][R4.64+0x4600] ;  /* 0x0046000604157981 */ /* 0x002f28000c1e1900 */
[----:B--2---:R-:W2:Y:S04]  /*0730*/  LDG.E R24, desc[UR6][R4.64+0x3800] ;  /* 0x0038000604187981 */ /* 0x004ea8000c1e1900 */
[----:B------:R-:W2:Y:S04]  /*0740*/  LDG.E R23, desc[UR6][R4.64+0x4980] ;  /* 0x0049800604177981 */ /* 0x000ea8000c1e1900 */
[----:B---3--:R-:W3:Y:S04]  /*0750*/  @P0 LDG.E R16, desc[UR6][R4.64+0x6200] ;  /* 0x0062000604100981 */ /* 0x008ee8000c1e1900 */
[----:B------:R1:W-:Y:S04]  /*0760*/  STS [R17+0xab4], R15 ;  /* 0x000ab40f11007388 */ /* 0x0003e80000000800 */
[----:B------:R0:W-:Y:S04]  /*0770*/  STS [R17+0x11d4], R14 ;  /* 0x0011d40e11007388 */ /* 0x0001e80000000800 */
[----:B------:R0:W-:Y:S04]  /*0780*/  STS [R17+0x1c84], R10 ;  /* 0x001c840a11007388 */ /* 0x0001e80000000800 */
[----:B-1----:R1:W5:Y:S04]  /*0790*/  LDG.E R15, desc[UR6][R4.64+0x5b00] ;  /* 0x005b0006040f7981 */ /* 0x002368000c1e1900 */
[----:B0-----:R1:W5:Y:S04]  /*07a0*/  LDG.E R14, desc[UR6][R4.64+0x5e80] ;  /* 0x005e8006040e7981 */ /* 0x001368000c1e1900 */
[----:B------:R1:W5:Y:S04]  /*07b0*/  LDG.E R10, desc[UR6][R4.64+0x5080] ;  /* 0x00508006040a7981 */ /* 0x000368000c1e1900 */
[----:B------:R0:W-:Y:S02]  /*07c0*/  STS [R17+0xe44], R2 ;  /* 0x000e440211007388 */ /* 0x0001e40000000800 */
[----:B0-----:R-:W0:Y:S02]  /*07d0*/  LDC R2, c[0x0][0x3c0] ;  /* 0x0000f000ff027b82 */ /* 0x001e240000000800 */
[----:B------:R0:W-:Y:S02]  /*07e0*/  STS [R17+0x1564], R27 ;  /* 0x0015641b11007388 */ /* 0x0001e40000000800 */
[----:B0-----:R-:W0:Y:S08]  /*07f0*/  I2F.U32.RP R27, R2 ;  /* 0x00000002001b7306 */ /* 0x001e300000209000 */
[----:B0-----:R-:W0:Y:S01]  /*0800*/  MUFU.RCP R27, R27 ;  /* 0x0000001b001b7308 */ /* 0x001e220000001000 */
[----:B------:R0:W-:Y:S04]  /*0810*/  STS [R17+0x18f4], R29 ;  /* 0x0018f41d11007388 */ /* 0x0001e80000000800 */
[----:B------:R1:W-:Y:S01]  /*0820*/  STS [R17+0x23a4], R7 ;  /* 0x0023a40711007388 */ /* 0x0003e20000000800 */
[----:B0-----:R-:W-:-:S04]  /*0830*/  IADD3 R29, PT, PT, R27, 0xffffffe, RZ ;  /* 0x0ffffffe1b1d7810 */ /* 0x001fc80007ffe0ff */
[----:B-1----:R-:W0:Y:S01]  /*0840*/  F2I.FTZ.U32.TRUNC.NTZ R7, R29 ;  /* 0x0000001d00077305 */ /* 0x002e22000021f000 */
[----:B------:R1:W-:Y:S02]  /*0850*/  STS [R17+0x2ac4], R6 ;  /* 0x002ac40611007388 */ /* 0x0003e40000000800 */
[----:B-1----:R-:W-:Y:S02]  /*0860*/  MOV R6, RZ ;  /* 0x000000ff00067202 */ /* 0x002fe40000000f00 */
[----:B0-----:R-:W-:-:S05]  /*0870*/  IADD3 R27, PT, PT, RZ, -R7, RZ ;  /* 0x80000007ff1b7210 */ /* 0x001fca0007ffe0ff */
[----:B------:R-:W-:-:S04]  /*0880*/  IMAD R27, R27, R2, RZ ;  /* 0x000000021b1b7224 */ /* 0x000fc800078e02ff */
[----:B------:R-:W-:Y:S01]  /*0890*/  IMAD.HI.U32 R7, R7, R27, R6 ;  /* 0x0000001b07077227 */ /* 0x000fe200078e0006 */
[----:B------:R0:W-:Y:S05]  /*08a0*/  STS [R17+0x2734], R13 ;  /* 0x0027340d11007388 */ /* 0x0001ea0000000800 */
[----:B0-----:R-:W-:-:S05]  /*08b0*/  IMAD.HI.U32 R13, R7, R11, RZ ;  /* 0x0000000b070d7227 */ /* 0x001fca00078e00ff */
[----:B------:R-:W-:-:S05]  /*08c0*/  IADD3 R7, PT, PT, -R13, RZ, RZ ;  /* 0x000000ff0d077210 */ /* 0x000fca0007ffe1ff */
[----:B------:R-:W-:-:S05]  /*08d0*/  IMAD R7, R2, R7, R11 ;  /* 0x0000000702077224 */ /* 0x000fca00078e020b */
[----:B------:R-:W-:Y:S02]  /*08e0*/  ISETP.GE.U32.AND P1, PT, R7, R2, PT ;  /* 0x000000020700720c */ /* 0x000fe40003f26070 */
[----:B------:R-:W-:-:S11]  /*08f0*/  ISETP.NE.U32.AND P3, PT, R2, RZ, PT ;  /* 0x000000ff0200720c */ /* 0x000fd60003f65070 */
[----:B------:R-:W-:-:S04]  /*0900*/  @P1 IADD3 R7, PT, PT, R7, -R2, RZ ;  /* 0x8000000207071210 */ /* 0x000fc80007ffe0ff */
[----:B------:R-:W-:Y:S01]  /*0910*/  ISETP.GE.U32.AND P2, PT, R7, R2, PT ;  /* 0x000000020700720c */ /* 0x000fe20003f46070 */
[----:B------:R0:W-:Y:S01]  /*0920*/  STS [R17+0x2e54], R18 ;  /* 0x002e541211007388 */ /* 0x0001e20000000800 */
[----:B------:R-:W-:-:S03]  /*0930*/  @P1 IADD3 R13, PT, PT, R13, 0x1, RZ ;  /* 0x000000010d0d1810 */ /* 0x000fc60007ffe0ff */
[----:B------:R0:W-:Y:S04]  /*0940*/  STS [R17+0x31e4], R20 ;  /* 0x0031e41411007388 */ /* 0x0001e80000000800 */
[----:B------:R0:W-:Y:S04]  /*0950*/  STS [R17+0x3574], R22 ;  /* 0x0035741611007388 */ /* 0x0001e80000000800 */
[----:B------:R0:W-:Y:S04]  /*0960*/  STS [R17+0x3c94], R26 ;  /* 0x003c941a11007388 */ /* 0x0001e80000000800 */
[----:B------:R0:W-:Y:S04]  /*0970*/  STS [R17+0x4024], R28 ;  /* 0x0040241c11007388 */ /* 0x0001e80000000800 */
[----:B------:R0:W-:Y:S04]  /*0980*/  STS [R17+0x43b4], R19 ;  /* 0x0043b41311007388 */ /* 0x0001e80000000800 */
[----:B------:R0:W-:Y:S01]  /*0990*/  STS [R17+0x4e64], R25 ;  /* 0x004e641911007388 */ /* 0x0001e20000000800 */
[----:B------:R-:W-:-:S02]  /*09a0*/  @P2 IADD3 R13, PT, PT, R13, 0x1, RZ ;  /* 0x000000010d0d2810 */ /* 0x000fc40007ffe0ff */
[----:B------:R-:W-:-:S04]  /*09b0*/  @!P3 LOP3.LUT R13, RZ, R2, RZ, 0x33, !PT ;  /* 0x00000002ff0db212 */ /* 0x000fc800078e33ff */
[C---:B------:R-:W-:Y:S01]  /*09c0*/  IADD3 R27, PT, PT, -R13.reuse, RZ, RZ ;  /* 0x000000ff0d1b7210 */ /* 0x040fe20007ffe1ff */
[----:B------:R-:W-:-:S04]  /*09d0*/  IMAD R6, R13, R0, RZ ;  /* 0x000000000d067224 */ /* 0x000fc800078e02ff */
[----:B------:R-:W-:-:S04]  /*09e0*/  IMAD R27, R2, R27, R11 ;  /* 0x0000001b021b7224 */ /* 0x000fc800078e020b */
[----:B------:R-:W-:Y:S01]  /*09f0*/  IMAD R6, R6, 0x7, R27 ;  /* 0x0000000706067824 */ /* 0x000fe200078e021b */
[----:B----4-:R0:W-:Y:S04]  /*0a00*/  STS [R17+0x4744], R21 ;  /* 0x0047441511007388 */ /* 0x0101e80000000800 */
[----:B--2---:R0:W-:Y:S04]  /*0a10*/  STS [R17+0x3904], R24 ;  /* 0x0039041811007388 */ /* 0x0041e80000000800 */
[----:B------:R0:W-:Y:S04]  /*0a20*/  STS [R17+0x4ad4], R23 ;  /* 0x004ad41711007388 */ /* 0x0001e80000000800 */
[----:B---3--:R0:W-:Y:S01]  /*0a30*/  @P0 STS [R17+0x63c4], R16 ;  /* 0x0063c41011000388 */ /* 0x0081e20000000800 */
[----:B------:R-:W-:Y:S05]  /*0a40*/  @P0 BRA `(.L_x_3) ;  /* 0x0000000000180947 */ /* 0x000fea0003800000 */
[----:B------:R-:W-:Y:S01]  /*0a50*/  ISETP.GT.U32.AND P1, PT, R11, 0x6f, PT ;  /* 0x0000006f0b00780c */ /* 0x000fe20003f24070 */
[----:B------:R-:W-:-:S12]  /*0a60*/  BSSY.RECONVERGENT B0, `(.L_x_3) ;  /* 0x0000004000007945 */ /* 0x000fd80003800200 */
[----:B------:R-:W-:Y:S05]  /*0a70*/  @P1 BRA `(.L_x_4) ;  /* 0x0000000000081947 */ /* 0x000fea0003800000 */
[----:B------:R-:W2:Y:S04]  /*0a80*/  LDG.E R4, desc[UR6][R4.64+0x6200] ;  /* 0x0062000604047981 */ /* 0x000ea8000c1e1900 */
[----:B--2---:R1:W-:Y:S02]  /*0a90*/  STS [R17+0x63c4], R4 ;  /* 0x0063c40411007388 */ /* 0x0043e40000000800 */
.L_x_4:
[----:B------:R-:W-:Y:S05]  /*0aa0*/  BSYNC.RECONVERGENT B0 ;  /* 0x0000000000007941 */ /* 0x000fea0003800200 */
.L_x_3:
[----:B-----5:R-:W-:Y:S01]  /*0ab0*/  STS [R17+0x51f4], R10 ;  /* 0x0051f40a11007388 */ /* 0x020fe20000000800 */
[----:B-1----:R-:W-:Y:S01]  /*0ac0*/  SHF.L.U32 R4, R6, 0x1, RZ ;  /* 0x0000000106047819 */ /* 0x002fe200000006ff */
[----:B------:R-:W-:Y:S01]  /*0ad0*/  ULEA UR5, UR9, UR8, 0x18 ;  /* 0x0000000809057291 */ /* 0x000fe2000f8ec0ff */
[----:B0-----:R-:W0:Y:S01]  /*0ae0*/  LDC.64 R18, c[0x0][0x3b8] ;  /* 0x0000ee00ff127b82 */ /* 0x001e220000000a00 */
[----:B------:R-:W-:Y:S01]  /*0af0*/  STS [R17+0x5584], R9 ;  /* 0x0055840911007388 */ /* 0x000fe20000000800 */
[----:B------:R-:W-:-:S03]  /*0b00*/  LEA R29, R4, UR4, 0x2 ;  /* 0x00000004041d7c11 */ /* 0x000fc6000f8e10ff */
[----:B------:R-:W-:Y:S01]  /*0b10*/  STS [R17+0x5914], R8 ;  /* 0x0059140811007388 */ /* 0x000fe20000000800 */
[----:B------:R-:W-:-:S03]  /*0b20*/  LEA R28, R0, R29, 0x2 ;  /* 0x0000001d001c7211 */ /* 0x000fc600078e10ff */
[----:B------:R-:W-:Y:S04]  /*0b30*/  STS [R17+0x5ca4], R15 ;  /* 0x005ca40f11007388 */ /* 0x000fe80000000800 */
[----:B------:R1:W-:Y:S01]  /*0b40*/  STS [R17+0x6034], R14 ;  /* 0x0060340e11007388 */ /* 0x0003e20000000800 */
[----:B------:R-:W-:Y:S01]  /*0b50*/  BAR.SYNC.DEFER_BLOCKING 0x0 ;  /* 0x0000000000007b1d */ /* 0x000fe20000010000 */
[----:B-1----:R-:W-:Y:S01]  /*0b60*/  LEA R17, R0, R28, 0x2 ;  /* 0x0000001c00117211 */ /* 0x002fe200078e10ff */
[----:B0-----:R-:W-:Y:S01]  /*0b70*/  IMAD R16, R12, R18, R3 ;  /* 0x000000120c107224 */ /* 0x001fe200078e0203 */
[----:B------:R-:W-:-:S04]  /*0b80*/  LEA.HI R3, R19, R19, RZ, 0x1 ;  /* 0x0000001313037211 */ /* 0x000fc800078f08ff */
[----:B------:R-:W-:-:S04]  /*0b90*/  SHF.R.S32.HI R3, RZ, 0x1, R3 ;  /* 0x00000001ff037819 */ /* 0x000fc80000011403 */
[----:B------:R-:W-:-:S05]  /*0ba0*/  SEL R26, R3, RZ, !P0 ;  /* 0x000000ff031a7207 */ /* 0x000fca0004000000 */
[----:B------:R-:W-:Y:S01]  /*0bb0*/  IMAD R26, R13, 0x7, R26 ;  /* 0x000000070d1a7824 */ /* 0x000fe200078e021a */
[----:B------:R-:W-:Y:S03]  /*0bc0*/  LDS R22, [R29+0x4] ;  /* 0x000004001d167984 */ /* 0x000fe60000000800 */
[----:B------:R-:W-:Y:S01]  /*0bd0*/  IMAD R16, R16, R19, R26 ;  /* 0x0000001310107224 */ /* 0x000fe200078e021a */
[----:B------:R-:W0:Y:S03]  /*0be0*/  LDS.128 R4, [UR5] ;  /* 0x00000005ff047984 */ /* 0x000e260008000c00 */
[----:B------:R-:W-:Y:S02]  /*0bf0*/  IMAD R27, R16, R2, R27 ;  /* 0x00000002101b7224 */ /* 0x000fe400078e021b */
[----:B------:R-:W1:Y:S01]  /*0c00*/  LDC R16, c[0x0][0x3d0] ;  /* 0x0000f400ff107b82 */ /* 0x000e620000000800 */
[----:B------:R-:W2:Y:S04]  /*0c10*/  LDS R25, [R29] ;  /* 0x000000001d197984 */ /* 0x000ea80000000800 */
[----:B------:R3:W4:Y:S04]  /*0c20*/  LDS R23, [R29+0x8] ;  /* 0x000008001d177984 */ /* 0x0007280000000800 */
[----:B------:R-:W1:Y:S04]  /*0c30*/  LDS R24, [R28] ;  /* 0x000000001c187984 */ /* 0x000e680000000800 */
[----:B------:R-:W-:Y:S01]  /*0c40*/  LDS.128 R8, [UR5+0x10] ;  /* 0x00001005ff087984 */ /* 0x000fe20008000c00 */
[----:B---3--:R-:W-:-:S03]  /*0c50*/  LEA R29, R0, R17, 0x2 ;  /* 0x00000011001d7211 */ /* 0x008fc600078e10ff */
[----:B------:R-:W3:Y:S04]  /*0c60*/  LDS R21, [R28+0x4] ;  /* 0x000004001c157984 */ /* 0x000ee80000000800 */
[----:B------:R-:W3:Y:S04]  /*0c70*/  LDS R20, [R28+0x8] ;  /* 0x000008001c147984 */ /* 0x000ee80000000800 */
[----:B------:R-:W3:Y:S04]  /*0c80*/  LDS R14, [R17+0x4] ;  /* 0x00000400110e7984 */ /* 0x000ee80000000800 */
[----:B------:R-:W3:Y:S04]  /*0c90*/  LDS R15, [R17] ;  /* 0x00000000110f7984 */ /* 0x000ee80000000800 */
[----:B------:R3:W3:Y:S01]  /*0ca0*/  LDS R12, [R17+0x8] ;  /* 0x00000800110c7984 */ /* 0x0006e20000000800 */
[----:B0-----:R-:W-:-:S03]  /*0cb0*/  FMUL R22, R22, R5 ;  /* 0x0000000516167220 */ /* 0x001fc60000400000 */
[----:B------:R-:W-:Y:S01]  /*0cc0*/  LDS R3, [UR5+0x20] ;  /* 0x00002005ff037984 */ /* 0x000fe20008000800 */
[----:B------:R-:W0:Y:S01]  /*0cd0*/  LDCU UR5, c[0x0][0x3cc] ;  /* 0x00007980ff0577ac */ /* 0x000e220008000800 */
[----:B--2---:R-:W-:Y:S01]  /*0ce0*/  FFMA R22, R25, R4, R22 ;  /* 0x0000000419167223 */ /* 0x004fe20000000016 */
[----:B------:R-:W-:-:S03]  /*0cf0*/  LEA R25, R0, R29, 0x2 ;  /* 0x0000001d00197211 */ /* 0x000fc600078e10ff */
[----:B----4-:R-:W-:Y:S01]  /*0d00*/  FFMA R23, R23, R6, R22 ;  /* 0x0000000617177223 */ /* 0x010fe20000000016 */
[----:B------:R-:W-:Y:S01]  /*0d10*/  LEA R26, R0, R25, 0x2 ;  /* 0x00000019001a7211 */ /* 0x000fe200078e10ff */
[----:B------:R-:W2:Y:S02]  /*0d20*/  LDS R22, [R29] ;  /* 0x000000001d167984 */ /* 0x000ea40000000800 */
[----:B-1----:R-:W-:Y:S02]  /*0d30*/  FFMA R24, R24, R7, R23 ;  /* 0x0000000718187223 */ /* 0x002fe40000000017 */
[----:B------:R-:W1:Y:S04]  /*0d40*/  LDS R23, [R29+0x4] ;  /* 0x000004001d177984 */ /* 0x000e680000000800 */
[----:B------:R-:W-:Y:S01]  /*0d50*/  LDS R18, [R25+0x4] ;  /* 0x0000040019127984 */ /* 0x000fe20000000800 */
[----:B---3--:R-:W-:-:S03]  /*0d60*/  FFMA R21, R21, R8, R24 ;  /* 0x0000000815157223 */ /* 0x008fc60000000018 */
[----:B------:R-:W3:Y:S01]  /*0d70*/  LDS R24, [R29+0x8] ;  /* 0x000008001d187984 */ /* 0x000ee20000000800 */
[----:B------:R-:W-:-:S03]  /*0d80*/  FFMA R20, R20, R9, R21 ;  /* 0x0000000914147223 */ /* 0x000fc60000000015 */
[----:B------:R-:W4:Y:S01]  /*0d90*/  LDS R13, [R25] ;  /* 0x00000000190d7984 */ /* 0x000f220000000800 */
[----:B------:R-:W-:Y:S01]  /*0da0*/  FMUL R17, R14, R5 ;  /* 0x000000050e117220 */ /* 0x000fe20000400000 */
[----:B------:R-:W-:-:S03]  /*0db0*/  FFMA R19, R15, R10, R20 ;  /* 0x0000000a0f137223 */ /* 0x000fc60000000014 */
[----:B------:R-:W-:Y:S01]  /*0dc0*/  FFMA R15, R4, R15, R17 ;  /* 0x0000000f040f7223 */ /* 0x000fe20000000011 */
[----:B------:R-:W-:Y:S03]  /*0dd0*/  LDS R20, [R26] ;  /* 0x000000001a147984 */ /* 0x000fe60000000800 */
[----:B------:R-:W-:Y:S01]  /*0de0*/  FFMA R15, R12, R6, R15 ;  /* 0x000000060c0f7223 */ /* 0x000fe2000000000f */
[----:B------:R4:W0:Y:S03]  /*0df0*/  LDS R17, [R25+0x8] ;  /* 0x0000080019117984 */ /* 0x0008260000000800 */
[----:B--2---:R-:W-:Y:S01]  /*0e00*/  FFMA R21, R22, R7, R15 ;  /* 0x0000000716157223 */ /* 0x004fe2000000000f */
[----:B------:R-:W-:Y:S01]  /*0e10*/  FFMA R15, R14, R11, R19 ;  /* 0x0000000b0e0f7223 */ /* 0x000fe20000000013 */
[----:B------:R-:W-:Y:S02]  /*0e20*/  LDS R22, [R26+0x8] ;  /* 0x000008001a167984 */ /* 0x000fe40000000800 */
[----:B-1----:R-:W-:Y:S01]  /*0e30*/  FFMA R21, R8, R23, R21 ;  /* 0x0000001708157223 */ /* 0x002fe20000000015 */
[----:B------:R-:W-:Y:S01]  /*0e40*/  LEA R23, R0, R26, 0x2 ;  /* 0x0000001a00177211 */ /* 0x000fe200078e10ff */
[----:B------:R-:W1:Y:S01]  /*0e50*/  LDS R19, [R26+0x4] ;  /* 0x000004001a137984 */ /* 0x000e620000000800 */
[----:B------:R-:W-:-:S03]  /*0e60*/  FFMA R15, R12, R3, R15 ;  /* 0x000000030c0f7223 */ /* 0x000fc6000000000f */
[----:B------:R-:W2:Y:S01]  /*0e70*/  LDS R14, [R23+0x4] ;  /* 0x00000400170e7984 */ /* 0x000ea20000000800 */
[----:B---3--:R-:W-:Y:S01]  /*0e80*/  FFMA R24, R24, R9, R21 ;  /* 0x0000000918187223 */ /* 0x008fe20000000015 */
[----:B------:R-:W-:-:S03]  /*0e90*/  FMUL R21, R18, R5 ;  /* 0x0000000512157220 */ /* 0x000fc60000400000 */
[----:B----4-:R-:W-:Y:S01]  /*0ea0*/  FFMA R25, R13, R10, R24 ;  /* 0x0000000a0d197223 */ /* 0x010fe20000000018 */
[----:B------:R-:W-:Y:S02]  /*0eb0*/  FFMA R24, R4, R13, R21 ;  /* 0x0000000d04187223 */ /* 0x000fe40000000015 */
[----:B------:R-:W3:Y:S01]  /*0ec0*/  LDC.64 R12, c[0x0][0x390] ;  /* 0x0000e400ff0c7b82 */ /* 0x000ee20000000a00 */
[----:B------:R-:W4:Y:S01]  /*0ed0*/  LDS R21, [R23] ;  /* 0x0000000017157984 */ /* 0x000f220000000800 */
[----:B0-----:R-:W-:Y:S01]  /*0ee0*/  FFMA R29, R17, R6, R24 ;  /* 0x00000006111d7223 */ /* 0x001fe20000000018 */
[----:B------:R-:W-:Y:S02]  /*0ef0*/  FFMA R24, R15, UR5, R16 ;  /* 0x000000050f187c23 */ /* 0x000fe40008000010 */
[----:B------:R2:W0:Y:S01]  /*0f00*/  LDS R15, [R23+0x8] ;  /* 0x00000800170f7984 */ /* 0x0004220000000800 */
[----:B------:R-:W-:Y:S01]  /*0f10*/  FFMA R29, R20, R7, R29 ;  /* 0x00000007141d7223 */ /* 0x000fe2000000001d */
[----:B------:R-:W-:-:S04]  /*0f20*/  FFMA R20, R18, R11, R25 ;  /* 0x0000000b12147223 */ /* 0x000fc80000000019 */
[----:B------:R-:W-:-:S04]  /*0f30*/  FFMA R25, R3, R17, R20 ;  /* 0x0000001103197223 */ /* 0x000fc80000000014 */
[----:B------:R-:W-:Y:S01]  /*0f40*/  FFMA R25, R25, UR5, R16 ;  /* 0x0000000519197c23 */ /* 0x000fe20008000010 */
[----:B---3--:R-:W-:Y:S01]  /*0f50*/  IMAD.WIDE R12, R27, 0x4, R12 ;  /* 0x000000041b0c7825 */ /* 0x008fe200078e020c */
[----:B------:R-:W-:-:S03]  /*0f60*/  LEA R27, R0, R23, 0x2 ;  /* 0x00000017001b7211 */ /* 0x000fc600078e10ff */
[----:B-1----:R-:W-:Y:S01]  /*0f70*/  FFMA R19, R8, R19, R29 ;  /* 0x0000001308137223 */ /* 0x002fe2000000001d */
[----:B------:R-:W-:Y:S01]  /*0f80*/  LEA R29, R0, R27, 0x2 ;  /* 0x0000001b001d7211 */ /* 0x000fe200078e10ff */
[----:B------:R-:W1:Y:S02]  /*0f90*/  LDS R18, [R27] ;  /* 0x000000001b127984 */ /* 0x000e640000000800 */
[----:B------:R-:W-:Y:S01]  /*0fa0*/  FFMA R26, R22, R9, R19 ;  /* 0x00000009161a7223 */ /* 0x000fe20000000013 */
[----:B--2---:R-:W-:Y:S01]  /*0fb0*/  FMUL R23, R14, R5 ;  /* 0x000000050e177220 */ /* 0x004fe20000400000 */
[----:B------:R-:W2:Y:S04]  /*0fc0*/  LDS R17, [R27+0x4] ;  /* 0x000004001b117984 */ /* 0x000ea80000000800 */
[----:B------:R-:W3:Y:S04]  /*0fd0*/  LDS R22, [R27+0x8] ;  /* 0x000008001b167984 */ /* 0x000ee80000000800 */
[----:B------:R-:W3:Y:S04]  /*0fe0*/  LDS R20, [R29+0x4] ;  /* 0x000004001d147984 */ /* 0x000ee80000000800 */
[----:B------:R4:W-:Y:S04]  /*0ff0*/  STG.E desc[UR6][R12.64], R24 ;  /* 0x000000180c007986 */ /* 0x0009e8000c101906 */
[----:B------:R-:W3:Y:S01]  /*1000*/  LDS R19, [R29] ;  /* 0x000000001d137984 */ /* 0x000ee20000000800 */
[----:B----4-:R-:W-:Y:S01]  /*1010*/  FFMA R24, R21, R10, R26 ;  /* 0x0000000a15187223 */ /* 0x010fe2000000001a */
[----:B------:R-:W-:Y:S01]  /*1020*/  FFMA R26, R4, R21, R23 ;  /* 0x00000015041a7223 */ /* 0x000fe20000000017 */
[----:B------:R-:W-:Y:S01]  /*1030*/  LEA R23, R0, R29, 0x2 ;  /* 0x0000001d00177211 */ /* 0x000fe200078e10ff */
[----:B------:R4:W3:Y:S01]  /*1040*/  LDS R21, [R29+0x8] ;  /* 0x000008001d157984 */ /* 0x0008e20000000800 */
[----:B------:R-:W-:Y:S01]  /*1050*/  FFMA R14, R14, R11, R24 ;  /* 0x0000000b0e0e7223 */ /* 0x000fe20000000018 */
[----:B0-----:R-:W-:Y:S01]  /*1060*/  FFMA R26, R15, R6, R26 ;  /* 0x000000060f1a7223 */ /* 0x001fe2000000001a */
[----:B------:R-:W-:Y:S01]  /*1070*/  IMAD.WIDE R12, R2, 0x4, R12 ;  /* 0x00000004020c7825 */ /* 0x000fe200078e020c */
[----:B------:R-:W0:Y:S03]  /*1080*/  LDS R24, [R23] ;  /* 0x0000000017187984 */ /* 0x000e260000000800 */
[----:B------:R-:W-:Y:S01]  /*1090*/  FFMA R27, R3, R15, R14 ;  /* 0x0000000f031b7223 */ /* 0x000fe2000000000e */
[----:B----4-:R-:W-:-:S03]  /*10a0*/  LEA R29, R0, R23, 0x2 ;  /* 0x00000017001d7211 */ /* 0x010fc600078e10ff */
[----:B------:R-:W-:Y:S01]  /*10b0*/  FFMA R28, R27, UR5, R16 ;  /* 0x000000051b1c7c23 */ /* 0x000fe20008000010 */
[----:B-1----:R-:W-:Y:S01]  /*10c0*/  FFMA R27, R18, R7, R26 ;  /* 0x00000007121b7223 */ /* 0x002fe2000000001a */
[----:B------:R1:W-:Y:S01]  /*10d0*/  STG.E desc[UR6][R12.64], R25 ;  /* 0x000000190c007986 */ /* 0x0003e2000c101906 */
[----:B------:R-:W-:-:S04]  /*10e0*/  IMAD.WIDE R14, R2, 0x4, R12 ;  /* 0x00000004020e7825 */ /* 0x000fc800078e020c */
[----:B--2---:R-:W-:Y:S01]  /*10f0*/  FFMA R17, R8, R17, R27 ;  /* 0x0000001108117223 */ /* 0x004fe2000000001b */
[----:B------:R-:W-:Y:S03]  /*1100*/  LDS R12, [R29+0x4] ;  /* 0x000004001d0c7984 */ /* 0x000fe60000000800 */
[----:B---3--:R-:W-:Y:S01]  /*1110*/  FFMA R18, R22, R9, R17 ;  /* 0x0000000916127223 */ /* 0x008fe20000000011 */
[----:B------:R-:W2:Y:S01]  /*1120*/  LDS R27, [R23+0x4] ;  /* 0x00000400171b7984 */ /* 0x000ea20000000800 */
[----:B------:R-:W-:-:S03]  /*1130*/  FMUL R26, R20, R5 ;  /* 0x00000005141a7220 */ /* 0x000fc60000400000 */
[----:B------:R-:W3:Y:S01]  /*1140*/  LDS R17, [R29] ;  /* 0x000000001d117984 */ /* 0x000ee20000000800 */
[----:B-1----:R-:W-:-:S03]  /*1150*/  LEA R25, R0, R29, 0x2 ;  /* 0x0000001d00197211 */ /* 0x002fc600078e10ff */
[----:B------:R-:W1:Y:S01]  /*1160*/  LDS R22, [R23+0x8] ;  /* 0x0000080017167984 */ /* 0x000e620000000800 */
[----:B------:R-:W-:Y:S01]  /*1170*/  FFMA R26, R4, R19, R26 ;  /* 0x00000013041a7223 */ /* 0x000fe2000000001a */
[----:B------:R-:W-:Y:S02]  /*1180*/  FFMA R19, R19, R10, R18 ;  /* 0x0000000a13137223 */ /* 0x000fe40000000012 */
[----:B------:R-:W4:Y:S02]  /*1190*/  LDS R13, [R29+0x8] ;  /* 0x000008001d0d7984 */ /* 0x000f240000000800 */
[----:B------:R-:W-:Y:S02]  /*11a0*/  FFMA R20, R20, R11, R19 ;  /* 0x0000000b14147223 */ /* 0x000fe40000000013 */
[----:B------:R-:W4:Y:S04]  /*11b0*/  LDS R18, [R25] ;  /* 0x0000000019127984 */ /* 0x000f280000000800 */
[----:B------:R0:W-:Y:S01]  /*11c0*/  STG.E desc[UR6][R14.64], R28 ;  /* 0x0000001c0e007986 */ /* 0x0001e2000c101906 */
[----:B------:R-:W-:Y:S01]  /*11d0*/  FFMA R26, R21, R6, R26 ;  /* 0x00000006151a7223 */ /* 0x000fe2000000001a */
[----:B------:R-:W-:-:S03]  /*11e0*/  FFMA R21, R3, R21, R20 ;  /* 0x0000001503157223 */ /* 0x000fc60000000014 */
[----:B0-----:R-:W-:Y:S01]  /*11f0*/  FFMA R26, R24, R7, R26 ;  /* 0x00000007181a7223 */ /* 0x001fe2000000001a */
[----:B------:R-:W-:Y:S01]  /*1200*/  FFMA R21, R21, UR5, R16 ;  /* 0x0000000515157c23 */ /* 0x000fe20008000010 */
[----:B------:R-:W0:Y:S01]  /*1210*/  LDS R24, [R25+0x4] ;  /* 0x0000040019187984 */ /* 0x000e220000000800 */
[----:B------:R-:W-:-:S05]  /*1220*/  IMAD.WIDE R14, R2, 0x4, R14 ;  /* 0x00000004020e7825 */ /* 0x000fca00078e020e */
[----:B------:R-:W-:Y:S01]  /*1230*/  STG.E desc[UR6][R14.64], R21 ;  /* 0x000000150e007986 */ /* 0x000fe2000c101906 */
[----:B--2---:R-:W-:Y:S01]  /*1240*/  FFMA R27, R8, R27, R26 ;  /* 0x0000001b081b7223 */ /* 0x004fe2000000001a */
[----:B------:R-:W-:-:S04]  /*1250*/  FMUL R26, R12, R5 ;  /* 0x000000050c1a7220 */ /* 0x000fc80000400000 */
[----:B---3--:R-:W-:Y:S01]  /*1260*/  FFMA R26, R4, R17, R26 ;  /* 0x00000011041a7223 */ /* 0x008fe2000000001a */
[----:B-1----:R-:W-:Y:S01]  /*1270*/  FFMA R22, R22, R9, R27 ;  /* 0x0000000916167223 */ /* 0x002fe2000000001b */
[C---:B------:R-:W-:Y:S02]  /*1280*/  LEA R27, R0.reuse, R25, 0x2 ;  /* 0x00000019001b7211 */ /* 0x040fe400078e10ff */
[----:B------:R-:W1:Y:S01]  /*1290*/  LDS R25, [R25+0x8] ;  /* 0x0000080019197984 */ /* 0x000e620000000800 */
[----:B----4-:R-:W-:Y:S01]  /*12a0*/  FFMA R23, R13, R6, R26 ;  /* 0x000000060d177223 */ /* 0x010fe2000000001a */
[----:B------:R-:W-:Y:S01]  /*12b0*/  LEA R29, R0, R27, 0x2 ;  /* 0x0000001b001d7211 */ /* 0x000fe200078e10ff */
[----:B------:R-:W-:Y:S02]  /*12c0*/  FFMA R17, R17, R10, R22 ;  /* 0x0000000a11117223 */ /* 0x000fe40000000016 */
[----:B------:R-:W-:Y:S01]  /*12d0*/  FFMA R23, R18, R7, R23 ;  /* 0x0000000712177223 */ /* 0x000fe20000000017 */
[----:B------:R-:W-:Y:S01]  /*12e0*/  LEA R28, R0, R29, 0x2 ;  /* 0x0000001d001c7211 */ /* 0x000fe200078e10ff */
[----:B------:R-:W2:Y:S01]  /*12f0*/  LDS R18, [R27+0x4] ;  /* 0x000004001b127984 */ /* 0x000ea20000000800 */
[----:B------:R-:W-:-:S03]  /*1300*/  FFMA R12, R12, R11, R17 ;  /* 0x0000000b0c0c7223 */ /* 0x000fc60000000011 */
[----:B------:R-:W-:Y:S01]  /*1310*/  LDS R26, [R29+0x8] ;  /* 0x000008001d1a7984 */ /* 0x000fe20000000800 */
[----:B------:R-:W-:-:S03]  /*1320*/  FFMA R13, R3, R13, R12 ;  /* 0x0000000d030d7223 */ /* 0x000fc6000000000c */
[----:B------:R-:W-:Y:S01]  /*1330*/  LDS R0, [R28+0x4] ;  /* 0x000004001c007984 */ /* 0x000fe20000000800 */
[----:B0-----:R-:W-:Y:S01]  /*1340*/  FFMA R24, R8, R24, R23 ;  /* 0x0000001808187223 */ /* 0x001fe20000000017 */
[----:B------:R-:W-:Y:S02]  /*1350*/  FFMA R13, R13, UR5, R16 ;  /* 0x000000050d0d7c23 */ /* 0x000fe40008000010 */
[----:B------:R-:W0:Y:S01]  /*1360*/  LDS R23, [R27] ;  /* 0x000000001b177984 */ /* 0x000e220000000800 */
[----:B-1----:R-:W-:Y:S01]  /*1370*/  FFMA R24, R25, R9, R24 ;  /* 0x0000000919187223 */ /* 0x002fe20000000018 */
[----:B--2---:R-:W-:-:S04]  /*1380*/  FMUL R5, R18, R5 ;  /* 0x0000000512057220 */ /* 0x004fc80000400000 */
[----:B0-----:R-:W-:Y:S01]  /*1390*/  FFMA R5, R4, R23, R5 ;  /* 0x0000001704057223 */ /* 0x001fe20000000005 */
[----:B------:R-:W-:Y:S01]  /*13a0*/  FFMA R23, R23, R10, R24 ;  /* 0x0000000a17177223 */ /* 0x000fe20000000018 */
[----:B------:R-:W0:Y:S03]  /*13b0*/  LDS R4, [R27+0x8] ;  /* 0x000008001b047984 */ /* 0x000e260000000800 */
[----:B------:R-:W-:Y:S01]  /*13c0*/  FFMA R23, R18, R11, R23 ;  /* 0x0000000b12177223 */ /* 0x000fe20000000017 */
[----:B0-----:R-:W-:-:S03]  /*13d0*/  FFMA R6, R4, R6, R5 ;  /* 0x0000000604067223 */ /* 0x001fc60000000005 */
[----:B------:R-:W-:Y:S01]  /*13e0*/  FFMA R23, R3, R4, R23 ;  /* 0x0000000403177223 */ /* 0x000fe20000000017 */
[----:B------:R-:W0:Y:S03]  /*13f0*/  LDS R5, [R29] ;  /* 0x000000001d057984 */ /* 0x000e260000000800 */
[----:B------:R-:W-:Y:S01]  /*1400*/  FFMA R23, R23, UR5, R16 ;  /* 0x0000000517177c23 */ /* 0x000fe20008000010 */
[----:B0-----:R-:W-:Y:S02]  /*1410*/  FFMA R7, R5, R7, R6 ;  /* 0x0000000705077223 */ /* 0x001fe40000000006 */
[----:B------:R-:W0:Y:S04]  /*1420*/  LDS R5, [R29+0x4] ;  /* 0x000004001d057984 */ /* 0x000e280000000800 */
[----:B------:R-:W-:Y:S01]  /*1430*/  LDS R6, [R28+0x8] ;  /* 0x000008001c067984 */ /* 0x000fe20000000800 */
[----:B0-----:R-:W-:-:S03]  /*1440*/  FFMA R7, R8, R5, R7 ;  /* 0x0000000508077223 */ /* 0x001fc60000000007 */
[----:B------:R-:W0:Y:S01]  /*1450*/  LDS R5, [R28] ;  /* 0x000000001c057984 */ /* 0x000e220000000800 */
[----:B------:R-:W-:Y:S01]  /*1460*/  FFMA R26, R26, R9, R7 ;  /* 0x000000091a1a7223 */ /* 0x000fe20000000007 */
[----:B------:R-:W-:-:S05]  /*1470*/  IMAD.WIDE R8, R2, 0x4, R14 ;  /* 0x0000000402087825 */ /* 0x000fca00078e020e */
[----:B------:R-:W-:Y:S01]  /*1480*/  STG.E desc[UR6][R8.64], R13 ;  /* 0x0000000d08007986 */ /* 0x000fe2000c101906 */
[----:B0-----:R-:W-:-:S04]  /*1490*/  FFMA R5, R5, R10, R26 ;  /* 0x0000000a05057223 */ /* 0x001fc8000000001a */
[----:B------:R-:W-:Y:S01]  /*14a0*/  FFMA R11, R0, R11, R5 ;  /* 0x0000000b000b7223 */ /* 0x000fe20000000005 */
[----:B------:R-:W-:-:S04]  /*14b0*/  IMAD.WIDE R4, R2, 0x4, R8 ;  /* 0x0000000402047825 */ /* 0x000fc800078e0208 */
[----:B------:R-:W-:Y:S01]  /*14c0*/  FFMA R11, R3, R6, R11 ;  /* 0x00000006030b7223 */ /* 0x000fe2000000000b */
[----:B------:R-:W-:Y:S01]  /*14d0*/  STG.E desc[UR6][R4.64], R23 ;  /* 0x0000001704007986 */ /* 0x000fe2000c101906 */
[----:B------:R-:W-:-:S04]  /*14e0*/  IMAD.WIDE R2, R2, 0x4, R4 ;  /* 0x0000000402027825 */ /* 0x000fc800078e0204 */
[----:B------:R-:W-:-:S05]  /*14f0*/  FFMA R11, R11, UR5, R16 ;  /* 0x000000050b0b7c23 */ /* 0x000fca0008000010 */
[----:B------:R-:W-:Y:S01]  /*1500*/  STG.E desc[UR6][R2.64], R11 ;  /* 0x0000000b02007986 */ /* 0x000fe2000c101906 */
[----:B------:R-:W-:Y:S05]  /*1510*/  EXIT ;  /* 0x000000000000794d */ /* 0x000fea0003800000 */
.L_x_5:
[----:B------:R-:W-:-:S00]  /*1520*/  BRA `(.L_x_5) ;  /* 0xfffffffc00fc7947 */ /* 0x000fc0000383ffff */
[----:B------:R-:W-:-:S00]  /*1530*/  NOP ;  /* 0x0000000000007918 */ /* 0x000fc00000000000 */
        /* <DEDUP_REMOVED lines=12> */
.L_x_25:


//--------------------- .text._Z30Filter3x3_Input112x112_Stride1PKfS0_Pfiiiiiiiiiiiiiff --------------------------
	.section	.text._Z30Filter3x3_Input112x112_Stride1PKfS0_Pfiiiiiiiiiiiiiff,"ax",@progbits
	.align	128
        .global         _Z30Filter3x3_Input112x112_Stride1PKfS0_Pfiiiiiiiiiiiiiff
        .type           _Z30Filter3x3_Input112x112_Stride1PKfS0_Pfiiiiiiiiiiiiiff,@function
        .size           _Z30Filter3x3_Input112x112_Stride1PKfS0_Pfiiiiiiiiiiiiiff,(.L_x_26 - _Z30Filter3x3_Input112x112_Stride1PKfS0_Pfiiiiiiiiiiiiiff)
        .other          _Z30Filter3x3_Input112x112_Stride1PKfS0_Pfiiiiiiiiiiiiiff,@"STO_CUDA_ENTRY STV_DEFAULT"
_Z30Filter3x3_Input112x112_Stride1PKfS0_Pfiiiiiiiiiiiiiff:
.text._Z30Filter3x3_Input112x112_Stride1PKfS0_Pfiiiiiiiiiiiiiff:
[----:B------:R-:W-:Y:S01]  /*0000*/  LDC R1, c[0x0][0x37c] ;  /* 0x0000df00ff017b82 */ /* 0x000fe20000000800 */
[----:B------:R-:W0:Y:S01]  /*0010*/  S2R R15, SR_TID.X ;  /* 0x00000000000f7919 */ /* 0x000e220000002100 */
[----:B------:R-:W1:Y:S01]  /*0020*/  LDCU UR5, c[0x0][0x3ac] ;  /* 0x00007580ff0577ac */ /* 0x000e620008000800 */
[----:B------:R-:W2:Y:S01]  /*0030*/  S2R R16, SR_CTAID.Y ;  /* 0x0000000000107919 */ /* 0x000ea20000002600 */
[----:B------:R-:W1:Y:S01]  /*0040*/  LDCU UR8, c[0x0][0x3b0] ;  /* 0x00007600ff0877ac */ /* 0x000e620008000800 */
[----:B------:R-:W3:Y:S01]  /*0050*/  LDCU.64 UR6, c[0x0][0x358] ;  /* 0x00006b00ff0677ac */ /* 0x000ee20008000a00 */
[----:B-1----:R-:W-:-:S06]  /*0060*/  UIMAD UR4, UR5, UR8, URZ ;  /* 0x00000008050472a4 */ /* 0x002fcc000f8e02ff */
[----:B0-----:R-:W-:Y:S02]  /*0070*/  ISETP.GE.U32.AND P0, PT, R15, UR4, PT ;  /* 0x000000040f007c0c */ /* 0x001fe4000bf06070 */
[----:B--2---:R-:W-:-:S05]  /*0080*/  SHF.R.U32.HI R17, RZ, 0x2, R16 ;  /* 0x00000002ff117819 */ /* 0x004fca0000011610 */
[----:B------:R-:W-:-:S06]  /*0090*/  IMAD R0, R17, UR5, RZ ;  /* 0x0000000511007c24 */ /* 0x000fcc000f8e02ff */
[----:B------:R-:W0:Y:S01]  /*00a0*/  @!P0 LDC.64 R4, c[0x0][0x388] ;  /* 0x0000e200ff048b82 */ /* 0x000e220000000a00 */
[----:B------:R-:W-:-:S04]  /*00b0*/  @!P0 IMAD R3, R0, UR8, R15 ;  /* 0x0000000800038c24 */ /* 0x000fc8000f8e020f */
[----:B0-----:R-:W-:-:S06]  /*00c0*/  @!P0 IMAD.WIDE R4, R3, 0x4, R4 ;  /* 0x0000000403048825 */ /* 0x001fcc00078e0204 */
[----:B---3--:R-:W2:Y:S01]  /*00d0*/  @!P0 LDG.E R4, desc[UR6][R4.64] ;  /* 0x0000000604048981 */ /* 0x008ea2000c1e1900 */
[----:B------:R-:W-:Y:S01]  /*00e0*/  @!P0 MOV R0, 0x400 ;  /* 0x0000040000008802 */ /* 0x000fe20000000f00 */
[----:B------:R-:W-:Y:S01]  /*00f0*/  BSSY.RECONVERGENT B0, `(.L_x_6) ;  /* 0x000001e000007945 */ /* 0x000fe20003800200 */
[----:B------:R-:W0:Y:S02]  /*0100*/  @!P0 S2R R3, SR_CgaCtaId ;  /* 0x0000000000038919 */ /* 0x000e240000008800 */
[----:B0-----:R-:W-:Y:S02]  /*0110*/  @!P0 LEA R2, R3, R0, 0x18 ;  /* 0x0000000003028211 */ /* 0x001fe400078ec0ff */
[----:B------:R-:W0:Y:S02]  /*0120*/  LDC R3, c[0x0][0x3c4] ;  /* 0x0000f100ff037b82 */ /* 0x000e240000000800 */
[C---:B------:R-:W-:Y:S02]  /*0130*/  @!P0 LEA R7, R15.reuse, R2, 0x2 ;  /* 0x000000020f078211 */ /* 0x040fe400078e10ff */
[----:B------:R-:W-:-:S04]  /*0140*/  IADD3 R2, PT, PT, R15, -0x20, RZ ;  /* 0xffffffe00f027810 */ /* 0x000fc80007ffe0ff */
[----:B------:R-:W0:Y:S02]  /*0150*/  LDC R0, c[0x0][0x3a4] ;  /* 0x0000e900ff007b82 */ /* 0x000e240000000800 */
[----:B0-----:R-:W-:Y:S01]  /*0160*/  LEA R3, R3, R0, 0x1 ;  /* 0x0000000003037211 */ /* 0x001fe200078e08ff */
[----:B--2---:R0:W-:Y:S01]  /*0170*/  @!P0 STS [R7], R4 ;  /* 0x0000000407008388 */ /* 0x0041e20000000800 */
        /* <DEDUP_REMOVED lines=12> */
.L_x_7:
        /* <DEDUP_REMOVED lines=9> */
.L_x_8:
[----:B------:R-:W-:Y:S05]  /*02d0*/  BSYNC.RECONVERGENT B0 ;  /* 0x0000000000007941 */ /* 0x000fea0003800200 */
.L_x_6:
[----:B------:R-:W2:Y:S01]  /*02e0*/  S2UR UR5, SR_CTAID.X ;  /* 0x00000000000579c3 */ /* 0x000ea20000002500 */
[----:B------:R-:W3:Y:S07]  /*02f0*/  LDCU UR4, c[0x0][0x3a0] ;  /* 0x00007400ff0477ac */ /* 0x000eee0008000800 */
[----:B------:R-:W-:Y:S01]  /*0300*/  BAR.SYNC.DEFER_BLOCKING 0x0 ;  /* 0x0000000000007b1d */ /* 0x000fe20000010000 */
[----:B------:R-:W-:-:S04]  /*0310*/  LOP3.LUT P3, R16, R16, 0x3, RZ, 0xc0, !PT ;  /* 0x0000000310107812 */ /* 0x000fc8000786c0ff */
[----:B------:R-:W-:-:S03]  /*0320*/  SEL R6, R0, RZ, P3 ;  /* 0x000000ff00067207 */ /* 0x000fc60001800000 */
[----:B------:R-:W2:Y:S01]  /*0330*/  LDC R8, c[0x0][0x39c] ;  /* 0x0000e700ff087b82 */ /* 0x000ea20000000800 */
[----:B------:R-:W-:-:S07]  /*0340*/  IADD3 R6, PT, PT, -R6, R15, RZ ;  /* 0x0000000f06067210 */ /* 0x000fce0007ffe1ff */
[----:B01----:R-:W0:Y:S01]  /*0350*/  LDC.64 R4, c[0x0][0x380] ;  /* 0x0000e000ff047b82 */ /* 0x003e220000000a00 */
[----:B---3--:R-:W-:-:S05]  /*0360*/  IMAD R2, R16, UR4, RZ ;  /* 0x0000000410027c24 */ /* 0x008fca000f8e02ff */
[----:B------:R-:W-:Y:S01]  /*0370*/  SHF.R.U32.HI R2, RZ, 0x2, R2 ;  /* 0x00000002ff027819 */ /* 0x000fe20000011602 */
[----:B--2---:R-:W-:-:S04]  /*0380*/  IMAD R7, R8, UR5, R17 ;  /* 0x0000000508077c24 */ /* 0x004fc8000f8e0211 */
[----:B------:R-:W-:Y:S02]  /*0390*/  IMAD R7, R7, UR4, R2 ;  /* 0x0000000407077c24 */ /* 0x000fe4000f8e0202 */
[----:B------:R-:W1:Y:S02]  /*03a0*/  I2F.U32.RP R2, R0 ;  /* 0x0000000000027306 */ /* 0x000e640000209000 */
[----:B------:R-:W-:-:S04]  /*03b0*/  IMAD R7, R7, R0, R6 ;  /* 0x0000000007077224 */ /* 0x000fc800078e0206 */
[----:B0-----:R-:W-:Y:S01]  /*03c0*/  IMAD.WIDE R4, R7, 0x4, R4 ;  /* 0x0000000407047825 */ /* 0x001fe200078e0204 */
[----:B------:R-:W0:Y:S01]  /*03d0*/  S2UR UR10, SR_CgaCtaId ;  /* 0x00000000000a79c3 */ /* 0x000e220000008800 */
[----:B------:R-:W-:Y:S01]  /*03e0*/  ISETP.NE.U32.AND P1, PT, R0, RZ, PT ;  /* 0x000000ff0000720c */ /* 0x000fe20003f25070 */
[----:B------:R-:W-:Y:S01]  /*03f0*/  UMOV UR9, 0x400 ;  /* 0x0000040000097882 */ /* 0x000fe20000000000 */
[----:B-1----:R-:W1:Y:S01]  /*0400*/  MUFU.RCP R2, R2 ;  /* 0x0000000200027308 */ /* 0x002e620000001000 */
[----:B------:R-:W2:Y:S04]  /*0410*/  LDG.E R25, desc[UR6][R4.64] ;  /* 0x0000000604197981 */ /* 0x000ea8000c1e1900 */
[----:B------:R-:W3:Y:S04]  /*0420*/  LDG.E R13, desc[UR6][R4.64+0x380] ;  /* 0x00038006040d7981 */ /* 0x000ee8000c1e1900 */
[----:B------:R-:W4:Y:S04]  /*0430*/  LDG.E R27, desc[UR6][R4.64+0x700] ;  /* 0x00070006041b7981 */ /* 0x000f28000c1e1900 */
[----:B------:R-:W4:Y:S01]  /*0440*/  LDG.E R29, desc[UR6][R4.64+0xa80] ;  /* 0x000a8006041d7981 */ /* 0x000f22000c1e1900 */
[----:B-1----:R-:W-:-:S03]  /*0450*/  IADD3 R6, PT, PT, R2, 0xffffffe, RZ ;  /* 0x0ffffffe02067810 */ /* 0x002fc60007ffe0ff */
[----:B------:R-:W4:Y:S01]  /*0460*/  LDG.E R20, desc[UR6][R4.64+0x1500] ;  /* 0x0015000604147981 */ /* 0x000f22000c1e1900 */
[----:B------:R1:W0:Y:S03]  /*0470*/  F2I.FTZ.U32.TRUNC.NTZ R7, R6 ;  /* 0x0000000600077305 */ /* 0x000226000021f000 */
[----:B------:R-:W4:Y:S04]  /*0480*/  LDG.E R22, desc[UR6][R4.64+0x1880] ;  /* 0x0018800604167981 */ /* 0x000f28000c1e1900 */
[----:B------:R-:W4:Y:S01]  /*0490*/  LDG.E R24, desc[UR6][R4.64+0x1c00] ;  /* 0x001c000604187981 */ /* 0x000f22000c1e1900 */
[----:B-1----:R-:W-:-:S03]  /*04a0*/  HFMA2 R6, -RZ, RZ, 0, 0 ;  /* 0x00000000ff067431 */ /* 0x002fc600000001ff */
[----:B------:R-:W4:Y:S04]  /*04b0*/  LDG.E R26, desc[UR6][R4.64+0x1f80] ;  /* 0x001f8006041a7981 */ /* 0x000f28000c1e1900 */
[----:B------:R-:W4:Y:S01]  /*04c0*/  LDG.E R28, desc[UR6][R4.64+0x2300] ;  /* 0x00230006041c7981 */ /* 0x000f22000c1e1900 */
[----:B0-----:R-:W-:-:S03]  /*04d0*/  IADD3 R9, PT, PT, RZ, -R7, RZ ;  /* 0x80000007ff097210 */ /* 0x001fc60007ffe0ff */
[----:B------:R-:W4:Y:S02]  /*04e0*/  LDG.E R14, desc[UR6][R4.64+0x1180] ;  /* 0x00118006040e7981 */ /* 0x000f24000c1e1900 */
[----:B------:R-:W-:Y:S02]  /*04f0*/  IMAD R9, R9, R0, RZ ;  /* 0x0000000009097224 */ /* 0x000fe400078e02ff */
[----:B------:R0:W5:Y:S02]  /*0500*/  LDG.E R23, desc[UR6][R4.64+0x2680] ;  /* 0x0026800604177981 */ /* 0x000164000c1e1900 */
[----:B------:R-:W-:Y:S01]  /*0510*/  IMAD.HI.U32 R8, R7, R9, R6 ;  /* 0x0000000907087227 */ /* 0x000fe200078e0006 */
[----:B------:R-:W-:Y:S01]  /*0520*/  SEL R2, R3, RZ, !P3 ;  /* 0x000000ff03027207 */ /* 0x000fe20005800000 */
[----:B------:R-:W-:Y:S01]  /*0530*/  UIADD3 UR4, UPT, UPT, UR9, 0x24, URZ ;  /* 0x0000002409047890 */ /* 0x000fe2000fffe0ff */
[----:B------:R-:W4:Y:S03]  /*0540*/  LDG.E R6, desc[UR6][R4.64+0xe00] ;  /* 0x000e000604067981 */ /* 0x000f26000c1e1900 */
[----:B------:R-:W-:Y:S01]  /*0550*/  IMAD.HI.U32 R7, R8, R15, RZ ;  /* 0x0000000f08077227 */ /* 0x000fe200078e00ff */
[----:B------:R0:W5:Y:S04]  /*0560*/  LDG.E R21, desc[UR6][R4.64+0x2a00] ;  /* 0x002a000604157981 */ /* 0x000168000c1e1900 */
[----:B------:R-:W-:Y:S01]  /*0570*/  IADD3 R11, PT, PT, -R7, RZ, RZ ;  /* 0x000000ff070b7210 */ /* 0x000fe20007ffe1ff */
[----:B------:R0:W5:Y:S04]  /*0580*/  LDG.E R19, desc[UR6][R4.64+0x2d80] ;  /* 0x002d800604137981 */ /* 0x000168000c1e1900 */
[----:B------:R-:W-:-:S05]  /*0590*/  IMAD R11, R0, R11, R15 ;  /* 0x0000000b000b7224 */ /* 0x000fca00078e020f */
[----:B------:R-:W-:-:S13]  /*05a0*/  ISETP.GE.U32.AND P2, PT, R11, R0, PT ;  /* 0x000000000b00720c */ /* 0x000fda0003f46070 */
[----:B------:R-:W-:-:S04]  /*05b0*/  @P2 IADD3 R11, PT, PT, R11, -R0, RZ ;  /* 0x800000000b0b2210 */ /* 0x000fc80007ffe0ff */
[-C--:B------:R-:W-:Y:S02]  /*05c0*/  ISETP.GE.U32.AND P0, PT, R11, R0.reuse, PT ;  /* 0x000000000b00720c */ /* 0x080fe40003f06070 */
[----:B------:R-:W-:Y:S02]  /*05d0*/  @P2 IADD3 R7, PT, PT, R7, 0x1, RZ ;  /* 0x0000000107072810 */ /* 0x000fe40007ffe0ff */
[----:B------:R-:W-:Y:S02]  /*05e0*/  LOP3.LUT R8, RZ, R0, RZ, 0x33, !PT ;  /* 0x00000000ff087212 */ /* 0x000fe400078e33ff */
[----:B------:R-:W-:Y:S02]  /*05f0*/  ISETP.NE.AND P2, PT, R16, 0x3, PT ;  /* 0x000000031000780c */ /* 0x000fe40003f45270 */
[----:B------:R-:W-:Y:S01]  /*0600*/  IADD3 R9, PT, PT, R2, R15, RZ ;  /* 0x0000000f02097210 */ /* 0x000fe20007ffe0ff */
[----:B------:R-:W-:Y:S01]  /*0610*/  ULEA UR4, UR10, UR4, 0x18 ;  /* 0x000000040a047291 */ /* 0x000fe2000f8ec0ff */
[----:B------:R-:W1:Y:S03]  /*0620*/  LDC R2, c[0x0][0x3c0] ;  /* 0x0000f000ff027b82 */ /* 0x000e660000000800 */
[----:B------:R-:W-:-:S04]  /*0630*/  @P0 IADD3 R7, PT, PT, R7, 0x1, RZ ;  /* 0x0000000107070810 */ /* 0x000fc80007ffe0ff */
[----:B------:R-:W-:-:S04]  /*0640*/  SEL R10, R8, R7, !P1 ;  /* 0x00000007080a7207 */ /* 0x000fc80004800000 */
[----:B------:R-:W-:-:S04]  /*0650*/  LEA R9, R10, R9, 0x1 ;  /* 0x000000090a097211 */ /* 0x000fc800078e08ff */
[----:B------:R-:W-:Y:S02]  /*0660*/  LEA R18, R9, UR4, 0x2 ;  /* 0x0000000409127c11 */ /* 0x000fe4000f8e10ff */
[----:B------:R-:W4:Y:S01]  /*0670*/  @P2 LDG.E R9, desc[UR6][R4.64+0x3100] ;  /* 0x0031000604092981 */ /* 0x000f22000c1e1900 */
[----:B-1----:R-:W1:Y:S08]  /*0680*/  I2F.U32.RP R12, R2 ;  /* 0x00000002000c7306 */ /* 0x002e700000209000 */
[----:B-1----:R-:W1:Y:S02]  /*0690*/  MUFU.RCP R12, R12 ;  /* 0x0000000c000c7308 */ /* 0x002e640000001000 */
[----:B-1----:R-:W-:-:S06]  /*06a0*/  IADD3 R7, PT, PT, R12, 0xffffffe, RZ ;  /* 0x0ffffffe0c077810 */ /* 0x002fcc0007ffe0ff */
[----:B------:R-:W1:Y:S01]  /*06b0*/  F2I.FTZ.U32.TRUNC.NTZ R7, R7 ;  /* 0x0000000700077305 */ /* 0x000e62000021f000 */
[----:B--2---:R1:W-:Y:S04]  /*06c0*/  STS [R18+0x4], R25 ;  /* 0x0000041912007388 */ /* 0x0043e80000000800 */
[----:B---3--:R2:W-:Y:S04]  /*06d0*/  STS [R18+0x394], R13 ;  /* 0x0003940d12007388 */ /* 0x0085e80000000800 */
[----:B----4-:R-:W-:Y:S01]  /*06e0*/  STS [R18+0x724], R27 ;  /* 0x0007241b12007388 */ /* 0x010fe20000000800 */
[----:B-1----:R-:W-:-:S03]  /*06f0*/  IADD3 R25, PT, PT, RZ, -R7, RZ ;  /* 0x80000007ff197210 */ /* 0x002fc60007ffe0ff */
[----:B------:R-:W-:Y:S01]  /*0700*/  STS [R18+0xab4], R29 ;  /* 0x000ab41d12007388 */ /* 0x000fe20000000800 */
[----:B--2---:R-:W1:Y:S03]  /*0710*/  LDC.64 R12, c[0x0][0x3b8] ;  /* 0x0000ee00ff0c7b82 */ /* 0x004e660000000a00 */
[----:B------:R-:W-:Y:S04]  /*0720*/  STS [R18+0x1564], R20 ;  /* 0x0015641412007388 */ /* 0x000fe80000000800 */
[----:B------:R-:W-:Y:S04]  /*0730*/  STS [R18+0x18f4], R22 ;  /* 0x0018f41612007388 */ /* 0x000fe80000000800 */
[----:B------:R-:W-:Y:S04]  /*0740*/  STS [R18+0x1c84], R24 ;  /* 0x001c841812007388 */ /* 0x000fe80000000800 */
[----:B------:R-:W-:Y:S04]  /*0750*/  STS [R18+0x2014], R26 ;  /* 0x0020141a12007388 */ /* 0x000fe80000000800 */
[----:B------:R-:W-:Y:S01]  /*0760*/  STS [R18+0x23a4], R28 ;  /* 0x0023a41c12007388 */ /* 0x000fe20000000800 */
[----:B------:R-:W-:-:S03]  /*0770*/  IMAD R25, R25, R2, RZ ;  /* 0x0000000219197224 */ /* 0x000fc600078e02ff */
[----:B------:R2:W-:Y:S04]  /*0780*/  STS [R18+0x11d4], R14 ;  /* 0x0011d40e12007388 */ /* 0x0005e80000000800 */
[----:B------:R3:W-:Y:S01]  /*0790*/  STS [R18+0xe44], R6 ;  /* 0x000e440612007388 */ /* 0x0007e20000000800 */
[----:B--2---:R-:W-:Y:S02]  /*07a0*/  IADD3 R14, PT, PT, R11, -R0, RZ ;  /* 0x800000000b0e7210 */ /* 0x004fe40007ffe0ff */
[----:B---3--:R-:W-:-:S05]  /*07b0*/  MOV R6, RZ ;  /* 0x000000ff00067202 */ /* 0x008fca0000000f00 */
[----:B------:R-:W-:Y:S01]  /*07c0*/  IMAD.HI.U32 R6, R7, R25, R6 ;  /* 0x0000001907067227 */ /* 0x000fe200078e0006 */
[----:B------:R-:W-:-:S03]  /*07d0*/  @P1 SEL R8, R14, R11, P0 ;  /* 0x0000000b0e081207 */ /* 0x000fc60000000000 */
[----:B------:R-:W-:Y:S02]  /*07e0*/  IMAD R7, R10, R3, RZ ;  /* 0x000000030a077224 */ /* 0x000fe400078e02ff */
[----:B------:R-:W-:-:S04]  /*07f0*/  IMAD.HI.U32 R14, R6, R15, RZ ;  /* 0x0000000f060e7227 */ /* 0x000fc800078e00ff */
[----:B------:R-:W-:Y:S01]  /*0800*/  IMAD R7, R7, 0xe, R8 ;  /* 0x0000000e07077824 */ /* 0x000fe200078e0208 */
[----:B------:R-:W-:Y:S01]  /*0810*/  IADD3 R6, PT, PT, -R14, RZ, RZ ;  /* 0x000000ff0e067210 */ /* 0x000fe20007ffe1ff */
[----:B------:R0:W-:Y:S01]  /*0820*/  @P2 STS [R18+0x31e4], R9 ;  /* 0x0031e40912002388 */ /* 0x0001e20000000800 */
[----:B-1----:R-:W-:Y:S05]  /*0830*/  @P2 BRA `(.L_x_9) ;  /* 0x0000000000182947 */ /* 0x002fea0003800000 */
[----:B------:R-:W-:Y:S01]  /*0840*/  ISETP.GT.U32.AND P0, PT, R15, 0x6f, PT ;  /* 0x0000006f0f00780c */ /* 0x000fe20003f04070 */
[----:B------:R-:W-:-:S12]  /*0850*/  BSSY.RECONVERGENT B0, `(.L_x_9) ;  /* 0x0000004000007945 */ /* 0x000fd80003800200 */
[----:B------:R-:W-:Y:S05]  /*0860*/  @P0 BRA `(.L_x_10) ;  /* 0x0000000000080947 */ /* 0x000fea0003800000 */
[----:B0-----:R-:W2:Y:S04]  /*0870*/  LDG.E R5, desc[UR6][R4.64+0x3100] ;  /* 0x0031000604057981 */ /* 0x001ea8000c1e1900 */
[----:B--2---:R1:W-:Y:S02]  /*0880*/  STS [R18+0x31e4], R5 ;  /* 0x0031e40512007388 */ /* 0x0043e40000000800 */
.L_x_10:
[----:B------:R-:W-:Y:S05]  /*0890*/  BSYNC.RECONVERGENT B0 ;  /* 0x0000000000007941 */ /* 0x000fea0003800200 */
.L_x_9:
[----:B-----5:R-:W-:Y:S01]  /*08a0*/  STS [R18+0x2734], R23 ;  /* 0x0027341712007388 */ /* 0x020fe20000000800 */
[----:B------:R-:W-:Y:S01]  /*08b0*/  ULEA UR8, UR10, UR9, 0x18 ;  /* 0x000000090a087291 */ /* 0x000fe2000f8ec0ff */
[----:B------:R-:W-:Y:S01]  /*08c0*/  LEA R28, R7, UR4, 0x2 ;  /* 0x00000004071c7c11 */ /* 0x000fe2000f8e10ff */
[----:B01----:R-:W-:Y:S01]  /*08d0*/  IMAD R5, R2, R6, R15 ;  /* 0x0000000602057224 */ /* 0x003fe200078e020f */
[----:B------:R-:W-:Y:S01]  /*08e0*/  STS [R18+0x2ac4], R21 ;  /* 0x002ac41512007388 */ /* 0x000fe20000000800 */
[----:B------:R-:W-:Y:S01]  /*08f0*/  SHF.R.S32.HI R4, RZ, 0x1f, R13 ;  /* 0x0000001fff047819 */ /* 0x000fe2000001140d */
[----:B------:R-:W-:Y:S01]  /*0900*/  IMAD R12, R12, UR5, R17 ;  /* 0x000000050c0c7c24 */ /* 0x000fe2000f8e0211 */
[----:B------:R-:W-:Y:S01]  /*0910*/  LEA R26, R3, R28, 0x2 ;  /* 0x0000001c031a7211 */ /* 0x000fe200078e10ff */
[----:B------:R0:W-:Y:S01]  /*0920*/  STS [R18+0x2e54], R19 ;  /* 0x002e541312007388 */ /* 0x0001e20000000800 */
[----:B------:R-:W-:Y:S01]  /*0930*/  BAR.SYNC.DEFER_BLOCKING 0x0 ;  /* 0x0000000000007b1d */ /* 0x000fe20000010000 */
[----:B------:R-:W-:-:S02]  /*0940*/  ISETP.GE.U32.AND P0, PT, R5, R2, PT ;  /* 0x000000020500720c */ /* 0x000fc40003f06070 */
[----:B------:R-:W-:Y:S02]  /*0950*/  LEA.HI R4, R4, R13, RZ, 0x2 ;  /* 0x0000000d04047211 */ /* 0x000fe400078f10ff */
[----:B------:R-:W-:Y:S02]  /*0960*/  ISETP.NE.U32.AND P2, PT, R2, RZ, PT ;  /* 0x000000ff0200720c */ /* 0x000fe40003f45070 */
[----:B0-----:R-:W-:Y:S02]  /*0970*/  SHF.R.S32.HI R19, RZ, 0x2, R4 ;  /* 0x00000002ff137819 */ /* 0x001fe40000011404 */
[----:B------:R-:W-:-:S03]  /*0980*/  LEA R24, R3, R26, 0x2 ;  /* 0x0000001a03187211 */ /* 0x000fc600078e10ff */
[----:B------:R-:W-:Y:S02]  /*0990*/  IMAD R27, R16, R19, RZ ;  /* 0x00000013101b7224 */ /* 0x000fe400078e02ff */
[-C--:B------:R-:W-:Y:S02]  /*09a0*/  @P0 IADD3 R5, PT, PT, R5, -R2.reuse, RZ ;  /* 0x8000000205050210 */ /* 0x080fe40007ffe0ff */
[----:B------:R-:W-:Y:S02]  /*09b0*/  @P0 IADD3 R14, PT, PT, R14, 0x1, RZ ;  /* 0x000000010e0e0810 */ /* 0x000fe40007ffe0ff */
[-C--:B------:R-:W-:Y:S01]  /*09c0*/  ISETP.GE.U32.AND P1, PT, R5, R2.reuse, PT ;  /* 0x000000020500720c */ /* 0x080fe20003f26070 */
[----:B------:R-:W-:Y:S04]  /*09d0*/  LDS R20, [R28+0x4] ;  /* 0x000004001c147984 */ /* 0x000fe80000000800 */
[----:B------:R-:W0:Y:S08]  /*09e0*/  LDS.128 R8, [UR8] ;  /* 0x00000008ff087984 */ /* 0x000e300008000c00 */
[----:B------:R-:W-:Y:S01]  /*09f0*/  @P1 IADD3 R14, PT, PT, R14, 0x1, RZ ;  /* 0x000000010e0e1810 */ /* 0x000fe20007ffe0ff */
[----:B------:R-:W1:Y:S01]  /*0a00*/  LDS R25, [R28] ;  /* 0x000000001c197984 */ /* 0x000e620000000800 */
[----:B------:R-:W-:-:S03]  /*0a10*/  @!P2 LOP3.LUT R14, RZ, R2, RZ, 0x33, !PT ;  /* 0x00000002ff0ea212 */ /* 0x000fc600078e33ff */
[----:B------:R-:W2:Y:S02]  /*0a20*/  LDS R23, [R28+0x8] ;  /* 0x000008001c177984 */ /* 0x000ea40000000800 */
[C---:B------:R-:W-:Y:S01]  /*0a30*/  IMAD R17, R14.reuse, 0xe, R27 ;  /* 0x0000000e0e117824 */ /* 0x040fe200078e021b */
[----:B------:R-:W-:Y:S01]  /*0a40*/  IADD3 R14, PT, PT, -R14, RZ, RZ ;  /* 0x000000ff0e0e7210 */ /* 0x000fe20007ffe1ff */
[----:B------:R-:W3:Y:S02]  /*0a50*/  LDS R22, [R26] ;  /* 0x000000001a167984 */ /* 0x000ee40000000800 */
[----:B------:R-:W-:Y:S02]  /*0a60*/  IMAD R17, R12, R13, R17 ;  /* 0x0000000d0c117224 */ /* 0x000fe400078e0211 */
[----:B------:R-:W4:Y:S04]  /*0a70*/  LDS R21, [R26+0x4] ;  /* 0x000004001a157984 */ /* 0x000f280000000800 */
[----:B------:R-:W4:Y:S04]  /*0a80*/  LDS.128 R4, [UR8+0x10] ;  /* 0x00001008ff047984 */ /* 0x000f280008000c00 */
[----:B------:R0:W4:Y:S04]  /*0a90*/  LDS R16, [R26+0x8] ;  /* 0x000008001a107984 */ /* 0x0001280000000800 */
[----:B------:R-:W4:Y:S04]  /*0aa0*/  LDS R19, [R24] ;  /* 0x0000000018137984 */ /* 0x000f280000000800 */
[----:B------:R-:W4:Y:S01]  /*0ab0*/  LDS R18, [R24+0x4] ;  /* 0x0000040018127984 */ /* 0x000f220000000800 */
[----:B0-----:R-:W-:-:S03]  /*0ac0*/  LEA R26, R3, R24, 0x2 ;  /* 0x00000018031a7211 */ /* 0x001fc600078e10ff */
[----:B------:R-:W-:Y:S01]  /*0ad0*/  LDS R13, [UR8+0x20] ;  /* 0x00002008ff0d7984 */ /* 0x000fe20008000800 */
[----:B------:R-:W0:Y:S01]  /*0ae0*/  LDCU UR8, c[0x0][0x3cc] ;  /* 0x00007980ff0877ac */ /* 0x000e220008000800 */
[----:B------:R-:W-:Y:S01]  /*0af0*/  LEA R28, R3, R26, 0x2 ;  /* 0x0000001a031c7211 */ /* 0x000fe200078e10ff */
[----:B------:R-:W-:-:S04]  /*0b00*/  FMUL R20, R20, R9 ;  /* 0x0000000914147220 */ /* 0x000fc80000400000 */
[----:B-1----:R-:W-:Y:S02]  /*0b10*/  FFMA R12, R25, R8, R20 ;  /* 0x00000008190c7223 */ /* 0x002fe40000000014 */
[----:B------:R1:W0:Y:S02]  /*0b20*/  LDS R20, [R24+0x8] ;  /* 0x0000080018147984 */ /* 0x0002240000000800 */
[----:B--2---:R-:W-:-:S04]  /*0b30*/  FFMA R23, R23, R10, R12 ;  /* 0x0000000a17177223 */ /* 0x004fc8000000000c */
[----:B---3--:R-:W-:Y:S01]  /*0b40*/  FFMA R12, R22, R11, R23 ;  /* 0x0000000b160c7223 */ /* 0x008fe20000000017 */
[----:B------:R-:W-:Y:S02]  /*0b50*/  IMAD R23, R2, R14, R15 ;  /* 0x0000000e02177224 */ /* 0x000fe400078e020f */
[----:B------:R-:W2:Y:S01]  /*0b60*/  LDS R15, [R26] ;  /* 0x000000001a0f7984 */ /* 0x000ea20000000800 */
[----:B----4-:R-:W-:Y:S01]  /*0b70*/  FMUL R25, R21, R9 ;  /* 0x0000000915197220 */ /* 0x010fe20000400000 */
[----:B------:R-:W-:Y:S02]  /*0b80*/  IMAD R23, R17, R2, R23 ;  /* 0x0000000211177224 */ /* 0x000fe400078e0217 */
[----:B------:R-:W3:Y:S01]  /*0b90*/  LDS R14, [R26+0x4] ;  /* 0x000004001a0e7984 */ /* 0x000ee20000000800 */
[----:B------:R-:W-:Y:S01]  /*0ba0*/  FFMA R12, R21, R4, R12 ;  /* 0x00000004150c7223 */ /* 0x000fe2000000000c */
[----:B------:R-:W-:-:S03]  /*0bb0*/  FFMA R25, R8, R22, R25 ;  /* 0x0000001608197223 */ /* 0x000fc60000000019 */
[C---:B------:R-:W-:Y:S01]  /*0bc0*/  FFMA R21, R16.reuse, R5, R12 ;  /* 0x0000000510157223 */ /* 0x040fe2000000000c */
[----:B------:R-:W-:Y:S01]  /*0bd0*/  FFMA R22, R16, R10, R25 ;  /* 0x0000000a10167223 */ /* 0x000fe20000000019 */
[----:B------:R-:W4:Y:S02]  /*0be0*/  LDC R12, c[0x0][0x3d0] ;  /* 0x0000f400ff0c7b82 */ /* 0x000f240000000800 */
[C---:B------:R-:W-:Y:S01]  /*0bf0*/  FFMA R21, R19.reuse, R6, R21 ;  /* 0x0000000613157223 */ /* 0x040fe20000000015 */
[----:B------:R-:W-:Y:S02]  /*0c00*/  FFMA R25, R19, R11, R22 ;  /* 0x0000000b13197223 */ /* 0x000fe40000000016 */
[----:B------:R-:W3:Y:S01]  /*0c10*/  LDS R22, [R26+0x8] ;  /* 0x000008001a167984 */ /* 0x000ee20000000800 */
[----:B------:R-:W-:Y:S01]  /*0c20*/  FMUL R27, R18, R9 ;  /* 0x00000009121b7220 */ /* 0x000fe20000400000 */
[----:B-1----:R-:W-:Y:S01]  /*0c30*/  FFMA R24, R4, R18, R25 ;  /* 0x0000001204187223 */ /* 0x002fe20000000019 */
[----:B------:R-:W1:Y:S01]  /*0c40*/  LDC.64 R16, c[0x0][0x390] ;  /* 0x0000e400ff107b82 */ /* 0x000e620000000a00 */
[----:B------:R-:W-:Y:S01]  /*0c50*/  FFMA R25, R18, R7, R21 ;  /* 0x0000000712197223 */ /* 0x000fe20000000015 */
[----:B------:R-:W-:Y:S01]  /*0c60*/  FFMA R19, R8, R19, R27 ;  /* 0x0000001308137223 */ /* 0x000fe2000000001b */
[----:B------:R-:W3:Y:S04]  /*0c70*/  LDS R21, [R28] ;  /* 0x000000001c157984 */ /* 0x000ee80000000800 */
[----:B------:R-:W3:Y:S04]  /*0c80*/  LDS R18, [R28+0x4] ;  /* 0x000004001c127984 */ /* 0x000ee80000000800 */
[----:B------:R3:W3:Y:S01]  /*0c90*/  LDS R26, [R28+0x8] ;  /* 0x000008001c1a7984 */ /* 0x0006e20000000800 */
[----:B0-----:R-:W-:-:S04]  /*0ca0*/  FFMA R25, R13, R20, R25 ;  /* 0x000000140d197223 */ /* 0x001fc80000000019 */
[----:B----4-:R-:W-:Y:S01]  /*0cb0*/  FFMA R27, R25, UR8, R12 ;  /* 0x00000008191b7c23 */ /* 0x010fe2000800000c */
[C---:B------:R-:W-:Y:S01]  /*0cc0*/  FFMA R25, R20.reuse, R10, R19 ;  /* 0x0000000a14197223 */ /* 0x040fe20000000013 */
[----:B------:R-:W-:-:S03]  /*0cd0*/  FFMA R19, R20, R5, R24 ;  /* 0x0000000514137223 */ /* 0x000fc60000000018 */
[C---:B--2---:R-:W-:Y:S01]  /*0ce0*/  FFMA R25, R15.reuse, R11, R25 ;  /* 0x0000000b0f197223 */ /* 0x044fe20000000019 */
[----:B------:R-:W-:Y:S01]  /*0cf0*/  FFMA R19, R15, R6, R19 ;  /* 0x000000060f137223 */ /* 0x000fe20000000013 */
[----:B-1----:R-:W-:Y:S01]  /*0d00*/  IMAD.WIDE R16, R23, 0x4, R16 ;  /* 0x0000000417107825 */ /* 0x002fe200078e0210 */
[----:B------:R-:W-:-:S03]  /*0d10*/  LEA R23, R3, R28, 0x2 ;  /* 0x0000001c03177211 */ /* 0x000fc600078e10ff */
[----:B---3--:R-:W-:Y:S01]  /*0d20*/  FMUL R29, R14, R9 ;  /* 0x000000090e1d7220 */ /* 0x008fe20000400000 */
[----:B------:R-:W-:Y:S01]  /*0d30*/  FFMA R20, R4, R14, R25 ;  /* 0x0000000e04147223 */ /* 0x000fe20000000019 */
[----:B------:R-:W-:Y:S01]  /*0d40*/  FFMA R14, R14, R7, R19 ;  /* 0x000000070e0e7223 */ /* 0x000fe20000000013 */
[----:B------:R0:W-:Y:S01]  /*0d50*/  STG.E desc[UR6][R16.64], R27 ;  /* 0x0000001b10007986 */ /* 0x0001e2000c101906 */
[----:B------:R-:W-:-:S03]  /*0d60*/  FFMA R29, R8, R15, R29 ;  /* 0x0000000f081d7223 */ /* 0x000fc6000000001d */
[----:B------:R-:W1:Y:S04]  /*0d70*/  LDS R24, [R23+0x4] ;  /* 0x0000040017187984 */ /* 0x000e680000000800 */
[----:B------:R-:W2:Y:S01]  /*0d80*/  LDS R19, [R23] ;  /* 0x0000000017137984 */ /* 0x000ea20000000800 */
[C---:B------:R-:W-:Y:S01]  /*0d90*/  FFMA R28, R22.reuse, R10, R29 ;  /* 0x0000000a161c7223 */ /* 0x040fe2000000001d */
[----:B------:R-:W-:Y:S01]  /*0da0*/  FFMA R25, R22, R5, R20 ;  /* 0x0000000516197223 */ /* 0x000fe20000000014 */
[----:B------:R-:W-:Y:S01]  /*0db0*/  FFMA R15, R13, R22, R14 ;  /* 0x000000160d0f7223 */ /* 0x000fe2000000000e */
[----:B0-----:R-:W-:Y:S01]  /*0dc0*/  IMAD.WIDE R16, R2, 0x4, R16 ;  /* 0x0000000402107825 */ /* 0x001fe200078e0210 */
[----:B------:R0:W3:Y:S03]  /*0dd0*/  LDS R22, [R23+0x8] ;  /* 0x0000080017167984 */ /* 0x0000e60000000800 */
[----:B------:R-:W-:Y:S01]  /*0de0*/  FFMA R29, R21, R11, R28 ;  /* 0x0000000b151d7223 */ /* 0x000fe2000000001c */
[----:B------:R-:W-:Y:S01]  /*0df0*/  LEA R28, R3, R23, 0x2 ;  /* 0x00000017031c7211 */ /* 0x000fe200078e10ff */
[----:B------:R-:W-:Y:S01]  /*0e00*/  FFMA R27, R21, R6, R25 ;  /* 0x00000006151b7223 */ /* 0x000fe20000000019 */
[----:B------:R-:W-:-:S03]  /*0e10*/  FMUL R14, R18, R9 ;  /* 0x00000009120e7220 */ /* 0x000fc60000400000 */
[----:B------:R-:W4:Y:S01]  /*0e20*/  LDS R20, [R28+0x4] ;  /* 0x000004001c147984 */ /* 0x000f220000000800 */
[----:B------:R-:W-:Y:S01]  /*0e30*/  FFMA R25, R8, R21, R14 ;  /* 0x0000001508197223 */ /* 0x000fe2000000000e */
[----:B------:R-:W-:Y:S02]  /*0e40*/  FFMA R14, R4, R18, R29 ;  /* 0x00000012040e7223 */ /* 0x000fe4000000001d */
[----:B------:R-:W4:Y:S01]  /*0e50*/  LDS R21, [R28] ;  /* 0x000000001c157984 */ /* 0x000f220000000800 */
[----:B------:R-:W-:Y:S01]  /*0e60*/  FFMA R18, R18, R7, R27 ;  /* 0x0000000712127223 */ /* 0x000fe2000000001b */
[----:B------:R-:W-:Y:S01]  /*0e70*/  FFMA R27, R15, UR8, R12 ;  /* 0x000000080f1b7c23 */ /* 0x000fe2000800000c */
[C---:B------:R-:W-:Y:S02]  /*0e80*/  FFMA R25, R26.reuse, R10, R25 ;  /* 0x0000000a1a197223 */ /* 0x040fe40000000019 */
[----:B0-----:R-:W-:Y:S01]  /*0e90*/  FFMA R23, R13, R26, R18 ;  /* 0x0000001a0d177223 */ /* 0x001fe20000000012 */
[----:B------:R-:W-:Y:S01]  /*0ea0*/  FFMA R26, R26, R5, R14 ;  /* 0x000000051a1a7223 */ /* 0x000fe2000000000e */
[----:B------:R1:W-:Y:S01]  /*0eb0*/  STG.E desc[UR6][R16.64], R27 ;  /* 0x0000001b10007986 */ /* 0x0003e2000c101906 */
[----:B------:R-:W-:-:S04]  /*0ec0*/  IMAD.WIDE R14, R2, 0x4, R16 ;  /* 0x00000004020e7825 */ /* 0x000fc800078e0210 */
[----:B------:R-:W-:Y:S01]  /*0ed0*/  FFMA R29, R23, UR8, R12 ;  /* 0x00000008171d7c23 */ /* 0x000fe2000800000c */
[----:B------:R-:W-:Y:S01]  /*0ee0*/  LEA R23, R3, R28, 0x2 ;  /* 0x0000001c03177211 */ /* 0x000fe200078e10ff */
[----:B------:R-:W0:Y:S04]  /*0ef0*/  LDS R18, [R28+0x8] ;  /* 0x000008001c127984 */ /* 0x000e280000000800 */
[----:B------:R-:W0:Y:S04]  /*0f00*/  LDS R16, [R23+0x4] ;  /* 0x0000040017107984 */ /* 0x000e280000000800 */
[----:B------:R3:W-:Y:S01]  /*0f10*/  STG.E desc[UR6][R14.64], R29 ;  /* 0x0000001d0e007986 */ /* 0x0007e2000c101906 */
[----:B-1----:R-:W-:Y:S01]  /*0f20*/  FMUL R17, R24, R9 ;  /* 0x0000000918117220 */ /* 0x002fe20000400000 */
[C---:B--2---:R-:W-:Y:S01]  /*0f30*/  FFMA R26, R19.reuse, R6, R26 ;  /* 0x00000006131a7223 */ /* 0x044fe2000000001a */
[----:B------:R-:W-:-:S02]  /*0f40*/  FFMA R25, R19, R11, R25 ;  /* 0x0000000b13197223 */ /* 0x000fc40000000019 */
[----:B------:R-:W-:Y:S02]  /*0f50*/  FFMA R19, R8, R19, R17 ;  /* 0x0000001308137223 */ /* 0x000fe40000000011 */
[----:B------:R-:W1:Y:S01]  /*0f60*/  LDS R17, [R23] ;  /* 0x0000000017117984 */ /* 0x000e620000000800 */
[----:B------:R-:W-:Y:S01]  /*0f70*/  FFMA R26, R24, R7, R26 ;  /* 0x00000007181a7223 */ /* 0x000fe2000000001a */
[----:B------:R-:W-:Y:S01]  /*0f80*/  FFMA R24, R4, R24, R25 ;  /* 0x0000001804187223 */ /* 0x000fe20000000019 */
[----:B---3--:R-:W-:-:S04]  /*0f90*/  IMAD.WIDE R14, R2, 0x4, R14 ;  /* 0x00000004020e7825 */ /* 0x008fc800078e020e */
[----:B------:R-:W-:Y:S01]  /*0fa0*/  FFMA R25, R13, R22, R26 ;  /* 0x000000160d197223 */ /* 0x000fe2000000001a */
[C---:B------:R-:W-:Y:S01]  /*0fb0*/  FFMA R26, R22.reuse, R10, R19 ;  /* 0x0000000a161a7223 */ /* 0x040fe20000000013 */
[----:B------:R-:W-:Y:S01]  /*0fc0*/  FFMA R19, R22, R5, R24 ;  /* 0x0000000516137223 */ /* 0x000fe20000000018 */
[----:B----4-:R-:W-:Y:S01]  /*0fd0*/  FMUL R28, R20, R9 ;  /* 0x00000009141c7220 */ /* 0x010fe20000400000 */
[----:B------:R-:W-:Y:S01]  /*0fe0*/  FFMA R29, R25, UR8, R12 ;  /* 0x00000008191d7c23 */ /* 0x000fe2000800000c */
[----:B------:R2:W3:Y:S01]  /*0ff0*/  LDS R24, [R23+0x8] ;  /* 0x0000080017187984 */ /* 0x0004e20000000800 */
[----:B------:R-:W-:Y:S01]  /*1000*/  LEA R25, R3, R23, 0x2 ;  /* 0x0000001703197211 */ /* 0x000fe200078e10ff */
[C---:B------:R-:W-:Y:S01]  /*1010*/  FFMA R27, R21.reuse, R11, R26 ;  /* 0x0000000b151b7223 */ /* 0x040fe2000000001a */
[----:B------:R-:W-:Y:S01]  /*1020*/  FFMA R22, R21, R6, R19 ;  /* 0x0000000615167223 */ /* 0x000fe20000000013 */
[----:B------:R-:W-:Y:S01]  /*1030*/  FFMA R19, R8, R21, R28 ;  /* 0x0000001508137223 */ /* 0x000fe2000000001c */
[----:B------:R4:W-:Y:S02]  /*1040*/  STG.E desc[UR6][R14.64], R29 ;  /* 0x0000001d0e007986 */ /* 0x0009e4000c101906 */
[----:B------:R-:W-:Y:S01]  /*1050*/  FFMA R22, R20, R7, R22 ;  /* 0x0000000714167223 */ /* 0x000fe20000000016 */
[----:B------:R-:W-:Y:S01]  /*1060*/  FFMA R20, R4, R20, R27 ;  /* 0x0000001404147223 */ /* 0x000fe2000000001b */
[----:B------:R-:W3:Y:S01]  /*1070*/  LDS R26, [R25+0x4] ;  /* 0x00000400191a7984 */ /* 0x000ee20000000800 */
[----:B--2---:R-:W-:-:S03]  /*1080*/  LEA R23, R3, R25, 0x2 ;  /* 0x0000001903177211 */ /* 0x004fc600078e10ff */
[----:B------:R-:W2:Y:S01]  /*1090*/  LDS R21, [R25] ;  /* 0x0000000019157984 */ /* 0x000ea20000000800 */
[----:B0-----:R-:W-:Y:S01]  /*10a0*/  FFMA R27, R13, R18, R22 ;  /* 0x000000120d1b7223 */ /* 0x001fe20000000016 */
[C---:B------:R-:W-:Y:S01]  /*10b0*/  FFMA R22, R18.reuse, R10, R19 ;  /* 0x0000000a12167223 */ /* 0x040fe20000000013 */
[----:B------:R-:W-:Y:S01]  /*10c0*/  FFMA R19, R18, R5, R20 ;  /* 0x0000000512137223 */ /* 0x000fe20000000014 */
[----:B------:R-:W-:Y:S01]  /*10d0*/  FMUL R18, R16, R9 ;  /* 0x0000000910127220 */ /* 0x000fe20000400000 */
[----:B------:R-:W0:Y:S01]  /*10e0*/  LDS R28, [R25+0x8] ;  /* 0x00000800191c7984 */ /* 0x000e220000000800 */
[----:B----4-:R-:W-:-:S04]  /*10f0*/  IMAD.WIDE R14, R2, 0x4, R14 ;  /* 0x00000004020e7825 */ /* 0x010fc800078e020e */
[----:B------:R-:W-:-:S05]  /*1100*/  FFMA R27, R27, UR8, R12 ;  /* 0x000000081b1b7c23 */ /* 0x000fca000800000c */
[----:B------:R4:W-:Y:S01]  /*1110*/  STG.E desc[UR6][R14.64], R27 ;  /* 0x0000001b0e007986 */ /* 0x0009e2000c101906 */
[C---:B-1----:R-:W-:Y:S01]  /*1120*/  FFMA R22, R17.reuse, R11, R22 ;  /* 0x0000000b11167223 */ /* 0x042fe20000000016 */
[----:B------:R-:W-:Y:S01]  /*1130*/  FFMA R29, R17, R6, R19 ;  /* 0x00000006111d7223 */ /* 0x000fe20000000013 */
[----:B------:R-:W-:Y:S01]  /*1140*/  FFMA R17, R8, R17, R18 ;  /* 0x0000001108117223 */ /* 0x000fe20000000012 */
[----:B------:R-:W1:Y:S01]  /*1150*/  LDS R19, [R23] ;  /* 0x0000000017137984 */ /* 0x000e620000000800 */
[----:B------:R-:W-:Y:S01]  /*1160*/  FFMA R18, R4, R16, R22 ;  /* 0x0000001004127223 */ /* 0x000fe20000000016 */
[----:B------:R-:W-:Y:S02]  /*1170*/  FFMA R16, R16, R7, R29 ;  /* 0x0000000710107223 */ /* 0x000fe4000000001d */
[----:B------:R-:W1:Y:S01]  /*1180*/  LDS R22, [R23+0x4] ;  /* 0x0000040017167984 */ /* 0x000e620000000800 */
[----:B----4-:R-:W-:-:S04]  /*1190*/  IMAD.WIDE R14, R2, 0x4, R14 ;  /* 0x00000004020e7825 */ /* 0x010fc800078e020e */
[C---:B---3--:R-:W-:Y:S01]  /*11a0*/  FFMA R27, R24.reuse, R5, R18 ;  /* 0x00000005181b7223 */ /* 0x048fe20000000012 */
[----:B------:R-:W-:Y:S01]  /*11b0*/  FFMA R20, R24, R10, R17 ;  /* 0x0000000a18147223 */ /* 0x000fe20000000011 */
[----:B------:R3:W4:Y:S01]  /*11c0*/  LDS R18, [R23+0x8] ;  /* 0x0000080017127984 */ /* 0x0007220000000800 */
[----:B------:R-:W-:Y:S01]  /*11d0*/  FFMA R17, R13, R24, R16 ;  /* 0x000000180d117223 */ /* 0x000fe20000000010 */
[----:B------:R-:W-:Y:S01]  /*11e0*/  LEA R24, R3, R23, 0x2 ;  /* 0x0000001703187211 */ /* 0x000fe200078e10ff */
[----:B------:R-:W-:Y:S02]  /*11f0*/  FMUL R25, R26, R9 ;  /* 0x000000091a197220 */ /* 0x000fe40000400000 */
[----:B---3--:R-:W-:Y:S01]  /*1200*/  FFMA R23, R17, UR8, R12 ;  /* 0x0000000811177c23 */ /* 0x008fe2000800000c */
[C---:B--2---:R-:W-:Y:S01]  /*1210*/  FFMA R29, R21.reuse, R11, R20 ;  /* 0x0000000b151d7223 */ /* 0x044fe20000000014 */
[----:B------:R-:W-:Y:S01]  /*1220*/  FFMA R27, R21, R6, R27 ;  /* 0x00000006151b7223 */ /* 0x000fe2000000001b */
[----:B------:R-:W-:Y:S01]  /*1230*/  FFMA R25, R8, R21, R25 ;  /* 0x0000001508197223 */ /* 0x000fe20000000019 */
[----:B------:R-:W2:Y:S01]  /*1240*/  LDS R20, [R24+0x4] ;  /* 0x0000040018147984 */ /* 0x000ea20000000800 */
[----:B------:R-:W-:Y:S01]  /*1250*/  FFMA R16, R4, R26, R29 ;  /* 0x0000001a04107223 */ /* 0x000fe2000000001d */
[----:B------:R-:W-:Y:S01]  /*1260*/  FFMA R26, R26, R7, R27 ;  /* 0x000000071a1a7223 */ /* 0x000fe2000000001b */
[C---:B0-----:R-:W-:Y:S01]  /*1270*/  FFMA R25, R28.reuse, R10, R25 ;  /* 0x0000000a1c197223 */ /* 0x041fe20000000019 */
[----:B------:R-:W0:Y:S02]  /*1280*/  LDS R21, [R24] ;  /* 0x0000000018157984 */ /* 0x000e240000000800 */
[----:B------:R-:W-:Y:S01]  /*1290*/  FFMA R27, R13, R28, R26 ;  /* 0x0000001c0d1b7223 */ /* 0x000fe2000000001a */
[----:B------:R-:W-:Y:S01]  /*12a0*/  FFMA R28, R28, R5, R16 ;  /* 0x000000051c1c7223 */ /* 0x000fe20000000010 */
[----:B------:R3:W-:Y:S01]  /*12b0*/  STG.E desc[UR6][R14.64], R23 ;  /* 0x000000170e007986 */ /* 0x0007e2000c101906 */
[----:B------:R-:W-:-:S04]  /*12c0*/  IMAD.WIDE R16, R2, 0x4, R14 ;  /* 0x0000000402107825 */ /* 0x000fc800078e020e */
[----:B------:R-:W-:Y:S01]  /*12d0*/  FFMA R27, R27, UR8, R12 ;  /* 0x000000081b1b7c23 */ /* 0x000fe2000800000c */
[----:B------:R3:W0:Y:S04]  /*12e0*/  LDS R26, [R24+0x8] ;  /* 0x00000800181a7984 */ /* 0x0006280000000800 */
[----:B------:R4:W-:Y:S01]  /*12f0*/  STG.E desc[UR6][R16.64], R27 ;  /* 0x0000001b10007986 */ /* 0x0009e2000c101906 */
[----:B-1----:R-:W-:Y:S01]  /*1300*/  FFMA R29, R19, R6, R28 ;  /* 0x00000006131d7223 */ /* 0x002fe2000000001c */
[----:B------:R-:W-:Y:S01]  /*1310*/  LEA R28, R3, R24, 0x2 ;  /* 0x00000018031c7211 */ /* 0x000fe200078e10ff */
[----:B------:R-:W-:Y:S01]  /*1320*/  FFMA R25, R19, R11, R25 ;  /* 0x0000000b13197223 */ /* 0x000fe20000000019 */
[C---:B---3--:R-:W-:Y:S01]  /*1330*/  FMUL R15, R22.reuse, R9 ;  /* 0x00000009160f7220 */ /* 0x048fe20000400000 */
[----:B------:R-:W-:-:S02]  /*1340*/  FFMA R29, R22, R7, R29 ;  /* 0x00000007161d7223 */ /* 0x000fc4000000001d */
[----:B------:R-:W-:Y:S01]  /*1350*/  FFMA R25, R4, R22, R25 ;  /* 0x0000001604197223 */ /* 0x000fe20000000019 */
[----:B------:R-:W-:Y:S01]  /*1360*/  LEA R24, R3, R28, 0x2 ;  /* 0x0000001c03187211 */ /* 0x000fe200078e10ff */
[----:B------:R-:W-:Y:S01]  /*1370*/  FFMA R19, R8, R19, R15 ;  /* 0x0000001308137223 */ /* 0x000fe2000000000f */
[----:B------:R-:W-:Y:S01]  /*1380*/  IMAD.WIDE R14, R2, 0x4, R16 ;  /* 0x00000004020e7825 */ /* 0x000fe200078e0210 */
[----:B------:R-:W1:Y:S03]  /*1390*/  LDS R22, [R28+0x4] ;  /* 0x000004001c167984 */ /* 0x000e660000000800 */
[----:B----4-:R-:W-:Y:S01]  /*13a0*/  FFMA R29, R13, R18, R29 ;  /* 0x000000120d1d7223 */ /* 0x010fe2000000001d */
[C---:B------:R-:W-:Y:S01]  /*13b0*/  FFMA R16, R18.reuse, R10, R19 ;  /* 0x0000000a12107223 */ /* 0x040fe20000000013 */
[----:B------:R-:W-:Y:S01]  /*13c0*/  FFMA R25, R18, R5, R25 ;  /* 0x0000000512197223 */ /* 0x000fe20000000019 */
[----:B------:R-:W3:Y:S01]  /*13d0*/  LDS R17, [R28] ;  /* 0x000000001c117984 */ /* 0x000ee20000000800 */
[----:B------:R-:W-:-:S03]  /*13e0*/  FFMA R29, R29, UR8, R12 ;  /* 0x000000081d1d7c23 */ /* 0x000fc6000800000c */
[----:B------:R4:W3:Y:S04]  /*13f0*/  LDS R18, [R28+0x8] ;  /* 0x000008001c127984 */ /* 0x0008e80000000800 */
[----:B------:R4:W-:Y:S01]  /*1400*/  STG.E desc[UR6][R14.64], R29 ;  /* 0x0000001d0e007986 */ /* 0x0009e2000c101906 */
[----:B--2---:R-:W-:Y:S01]  /*1410*/  FMUL R19, R20, R9 ;  /* 0x0000000914137220 */ /* 0x004fe20000400000 */
[C---:B0-----:R-:W-:Y:S01]  /*1420*/  FFMA R23, R21.reuse, R11, R16 ;  /* 0x0000000b15177223 */ /* 0x041fe20000000010 */
[----:B------:R-:W-:Y:S01]  /*1430*/  FFMA R25, R21, R6, R25 ;  /* 0x0000000615197223 */ /* 0x000fe20000000019 */
[----:B------:R-:W0:Y:S01]  /*1440*/  LDS R16, [R24+0x4] ;  /* 0x0000040018107984 */ /* 0x000e220000000800 */
[----:B------:R-:W-:Y:S02]  /*1450*/  FFMA R21, R8, R21, R19 ;  /* 0x0000001508157223 */ /* 0x000fe40000000013 */
[----:B------:R-:W-:Y:S01]  /*1460*/  FFMA R25, R20, R7, R25 ;  /* 0x0000000714197223 */ /* 0x000fe20000000019 */
[----:B------:R-:W2:Y:S01]  /*1470*/  LDS R19, [R24] ;  /* 0x0000000018137984 */ /* 0x000ea20000000800 */
[----:B------:R-:W-:Y:S01]  /*1480*/  FFMA R20, R4, R20, R23 ;  /* 0x0000001404147223 */ /* 0x000fe20000000017 */
[----:B----4-:R-:W-:Y:S01]  /*1490*/  FFMA R28, R26, R10, R21 ;  /* 0x0000000a1a1c7223 */ /* 0x010fe20000000015 */
[----:B------:R-:W-:Y:S01]  /*14a0*/  FFMA R25, R13, R26, R25 ;  /* 0x0000001a0d197223 */ /* 0x000fe20000000019 */
[----:B------:R-:W-:-:S04]  /*14b0*/  IMAD.WIDE R14, R2, 0x4, R14 ;  /* 0x00000004020e7825 */ /* 0x000fc800078e020e */
[----:B------:R-:W-:Y:S01]  /*14c0*/  FFMA R21, R26, R5, R20 ;  /* 0x000000051a157223 */ /* 0x000fe20000000014 */
[----:B------:R-:W-:Y:S01]  /*14d0*/  LEA R26, R3, R24, 0x2 ;  /* 0x00000018031a7211 */ /* 0x000fe200078e10ff */
[----:B------:R-:W-:-:S04]  /*14e0*/  FFMA R27, R25, UR8, R12 ;  /* 0x00000008191b7c23 */ /* 0x000fc8000800000c */
[----:B------:R-:W4:Y:S04]  /*14f0*/  LDS R20, [R26+0x4] ;  /* 0x000004001a147984 */ /* 0x000f280000000800 */
[----:B------:R0:W-:Y:S01]  /*1500*/  STG.E desc[UR6][R14.64], R27 ;  /* 0x0000001b0e007986 */ /* 0x0001e2000c101906 */
[----:B-1----:R-:W-:Y:S01]  /*1510*/  FMUL R25, R22, R9 ;  /* 0x0000000916197220 */ /* 0x002fe20000400000 */
[C---:B---3--:R-:W-:Y:S01]  /*1520*/  FFMA R23, R17.reuse, R11, R28 ;  /* 0x0000000b11177223 */ /* 0x048fe2000000001c */
[----:B------:R-:W-:Y:S02]  /*1530*/  FFMA R21, R17, R6, R21 ;  /* 0x0000000611157223 */ /* 0x000fe40000000015 */
[----:B------:R-:W-:Y:S01]  /*1540*/  FFMA R25, R8, R17, R25 ;  /* 0x0000001108197223 */ /* 0x000fe20000000019 */
[----:B------:R-:W-:Y:S01]  /*1550*/  FFMA R28, R4, R22, R23 ;  /* 0x00000016041c7223 */ /* 0x000fe20000000017 */
[----:B------:R-:W-:Y:S01]  /*1560*/  FFMA R22, R22, R7, R21 ;  /* 0x0000000716167223 */ /* 0x000fe20000000015 */
[----:B------:R-:W1:Y:S01]  /*1570*/  LDS R23, [R26] ;  /* 0x000000001a177984 */ /* 0x000e620000000800 */
[C---:B------:R-:W-:Y:S01]  /*1580*/  FFMA R25, R18.reuse, R10, R25 ;  /* 0x0000000a12197223 */ /* 0x040fe20000000019 */
[----:B------:R-:W-:Y:S01]  /*1590*/  FFMA R21, R18, R5, R28 ;  /* 0x0000000512157223 */ /* 0x000fe2000000001c */
[----:B------:R-:W-:Y:S01]  /*15a0*/  FFMA R17, R13, R18, R22 ;  /* 0x000000120d117223 */ /* 0x000fe20000000016 */
[----:B------:R-:W-:Y:S01]  /*15b0*/  LEA R28, R3, R26, 0x2 ;  /* 0x0000001a031c7211 */ /* 0x000fe200078e10ff */
[----:B------:R-:W3:Y:S01]  /*15c0*/  LDS R22, [R24+0x8] ;  /* 0x0000080018167984 */ /* 0x000ee20000000800 */
[----:B0-----:R-:W-:-:S04]  /*15d0*/  IMAD.WIDE R14, R2, 0x4, R14 ;  /* 0x00000004020e7825 */ /* 0x001fc800078e020e */
[----:B------:R-:W-:Y:S01]  /*15e0*/  FFMA R17, R17, UR8, R12 ;  /* 0x0000000811117c23 */ /* 0x000fe2000800000c */
[----:B------:R-:W0:Y:S01]  /*15f0*/  LDS R18, [R26+0x8] ;  /* 0x000008001a127984 */ /* 0x000e220000000800 */
[----:B------:R-:W-:Y:S01]  /*1600*/  FMUL R27, R16, R9 ;  /* 0x00000009101b7220 */ /* 0x000fe20000400000 */
[C---:B--2---:R-:W-:Y:S01]  /*1610*/  FFMA R25, R19.reuse, R11, R25 ;  /* 0x0000000b13197223 */ /* 0x044fe20000000019 */
[----:B------:R-:W-:Y:S02]  /*1620*/  FFMA R21, R19, R6, R21 ;  /* 0x0000000613157223 */ /* 0x000fe40000000015 */
[----:B------:R-:W-:Y:S01]  /*1630*/  FFMA R27, R8, R19, R27 ;  /* 0x00000013081b7223 */ /* 0x000fe2000000001b */
[----:B------:R-:W-:Y:S01]  /*1640*/  LDS R24, [R28+0x8] ;  /* 0x000008001c187984 */ /* 0x000fe20000000800 */
[----:B------:R-:W-:Y:S01]  /*1650*/  FFMA R25, R4, R16, R25 ;  /* 0x0000001004197223 */ /* 0x000fe20000000019 */
[----:B------:R-:W-:Y:S02]  /*1660*/  FFMA R16, R16, R7, R21 ;  /* 0x0000000710107223 */ /* 0x000fe40000000015 */
[----:B------:R-:W2:Y:S01]  /*1670*/  LDS R19, [R28] ;  /* 0x000000001c137984 */ /* 0x000ea20000000800 */
[----:B----4-:R-:W-:-:S03]  /*1680*/  FMUL R9, R20, R9 ;  /* 0x0000000914097220 */ /* 0x010fc60000400000 */
[----:B------:R-:W-:Y:S01]  /*1690*/  STG.E desc[UR6][R14.64], R17 ;  /* 0x000000110e007986 */ /* 0x000fe2000c101906 */
[----:B-1----:R-:W-:-:S03]  /*16a0*/  FFMA R29, R8, R23, R9 ;  /* 0x00000017081d7223 */ /* 0x002fc60000000009 */
[----:B------:R1:W4:Y:S01]  /*16b0*/  LDS R8, [R28+0x4] ;  /* 0x000004001c087984 */ /* 0x0003220000000800 */
[----:B---3--:R-:W-:Y:S01]  /*16c0*/  FFMA R9, R22, R10, R27 ;  /* 0x0000000a16097223 */ /* 0x008fe2000000001b */
[----:B------:R-:W-:Y:S01]  /*16d0*/  LEA R27, R3, R28, 0x2 ;  /* 0x0000001c031b7211 */ /* 0x000fe200078e10ff */
[----:B0-----:R-:W-:Y:S02]  /*16e0*/  FFMA R10, R18, R10, R29 ;  /* 0x0000000a120a7223 */ /* 0x001fe4000000001d */
[----:B------:R-:W-:Y:S02]  /*16f0*/  FFMA R9, R23, R11, R9 ;  /* 0x0000000b17097223 */ /* 0x000fe40000000009 */
[----:B------:R-:W0:Y:S02]  /*1700*/  LDS R3, [R27] ;  /* 0x000000001b037984 */ /* 0x000e240000000800 */
[----:B------:R-:W-:Y:S02]  /*1710*/  FFMA R9, R4, R20, R9 ;  /* 0x0000001404097223 */ /* 0x000fe40000000009 */
[----:B------:R-:W3:Y:S02]  /*1720*/  LDS R26, [R27+0x4] ;  /* 0x000004001b1a7984 */ /* 0x000ee40000000800 */
[----:B-1----:R-:W-:Y:S01]  /*1730*/  FFMA R28, R18, R5, R9 ;  /* 0x00000005121c7223 */ /* 0x002fe20000000009 */
[----:B--2---:R-:W-:-:S02]  /*1740*/  FFMA R11, R19, R11, R10 ;  /* 0x0000000b130b7223 */ /* 0x004fc4000000000a */
[----:B------:R-:W1:Y:S01]  /*1750*/  LDS R10, [R27+0x8] ;  /* 0x000008001b0a7984 */ /* 0x000e620000000800 */
[----:B------:R-:W-:Y:S01]  /*1760*/  FFMA R19, R19, R6, R28 ;  /* 0x0000000613137223 */ /* 0x000fe2000000001c */
[----:B----4-:R-:W-:Y:S01]  /*1770*/  FFMA R11, R4, R8, R11 ;  /* 0x00000008040b7223 */ /* 0x010fe2000000000b */
[----:B------:R-:W-:Y:S02]  /*1780*/  FFMA R4, R22, R5, R25 ;  /* 0x0000000516047223 */ /* 0x000fe40000000019 */
[----:B------:R-:W-:Y:S01]  /*1790*/  FFMA R19, R8, R7, R19 ;  /* 0x0000000708137223 */ /* 0x000fe20000000013 */
[----:B------:R-:W-:Y:S01]  /*17a0*/  FFMA R9, R24, R5, R11 ;  /* 0x0000000518097223 */ /* 0x000fe2000000000b */
[----:B------:R-:W-:Y:S01]  /*17b0*/  FFMA R23, R23, R6, R4 ;  /* 0x0000000617177223 */ /* 0x000fe20000000004 */
[----:B------:R-:W-:-:S04]  /*17c0*/  IMAD.WIDE R4, R2, 0x4, R14 ;  /* 0x0000000402047825 */ /* 0x000fc800078e020e */
[C---:B------:R-:W-:Y:S01]  /*17d0*/  FFMA R11, R13.reuse, R22, R16 ;  /* 0x000000160d0b7223 */ /* 0x040fe20000000010 */
[----:B------:R-:W-:Y:S01]  /*17e0*/  FFMA R19, R13, R24, R19 ;  /* 0x000000180d137223 */ /* 0x000fe20000000013 */
[----:B0-----:R-:W-:Y:S01]  /*17f0*/  FFMA R3, R3, R6, R9 ;  /* 0x0000000603037223 */ /* 0x001fe20000000009 */
[----:B------:R-:W-:Y:S01]  /*1800*/  FFMA R20, R20, R7, R23 ;  /* 0x0000000714147223 */ /* 0x000fe20000000017 */
[----:B------:R-:W-:Y:S01]  /*1810*/  FFMA R11, R11, UR8, R12 ;  /* 0x000000080b0b7c23 */ /* 0x000fe2000800000c */
[----:B------:R-:W-:-:S04]  /*1820*/  IMAD.WIDE R8, R2, 0x4, R4 ;  /* 0x0000000402087825 */ /* 0x000fc800078e0204 */
[----:B---3--:R-:W-:Y:S01]  /*1830*/  FFMA R3, R26, R7, R3 ;  /* 0x000000071a037223 */ /* 0x008fe20000000003 */
[----:B------:R-:W-:Y:S01]  /*1840*/  FFMA R7, R13, R18, R20 ;  /* 0x000000120d077223 */ /* 0x000fe20000000014 */
[----:B------:R-:W-:Y:S01]  /*1850*/  FFMA R19, R19, UR8, R12 ;  /* 0x0000000813137c23 */ /* 0x000fe2000800000c */
[----:B------:R-:W-:Y:S01]  /*1860*/  STG.E desc[UR6][R4.64], R11 ;  /* 0x0000000b04007986 */ /* 0x000fe2000c101906 */
[----:B-1----:R-:W-:Y:S01]  /*1870*/  FFMA R21, R13, R10, R3 ;  /* 0x0000000a0d157223 */ /* 0x002fe20000000003 */
[----:B------:R-:W-:-:S04]  /*1880*/  IMAD.WIDE R2, R2, 0x4, R8 ;  /* 0x0000000402027825 */ /* 0x000fc800078e0208 */
[--C-:B------:R-:W-:Y:S01]  /*1890*/  FFMA R13, R7, UR8, R12.reuse ;  /* 0x00000008070d7c23 */ /* 0x100fe2000800000c */
[----:B------:R-:W-:Y:S01]  /*18a0*/  FFMA R21, R21, UR8, R12 ;  /* 0x0000000815157c23 */ /* 0x000fe2000800000c */
[----:B------:R-:W-:-:S03]  /*18b0*/  IMAD.WIDE R6, R0, 0x4, R2 ;  /* 0x0000000400067825 */ /* 0x000fc600078e0202 */
[----:B------:R-:W-:Y:S04]  /*18c0*/  STG.E desc[UR6][R8.64], R13 ;  /* 0x0000000d08007986 */ /* 0x000fe8000c101906 */
[----:B------:R-:W-:Y:S04]  /*18d0*/  STG.E desc[UR6][R2.64], R19 ;  /* 0x0000001302007986 */ /* 0x000fe8000c101906 */
[----:B------:R-:W-:Y:S01]  /*18e0*/  STG.E desc[UR6][R6.64], R21 ;  /* 0x0000001506007986 */ /* 0x000fe2000c101906 */
[----:B------:R-:W-:Y:S05]  /*18f0*/  EXIT ;  /* 0x000000000000794d */ /* 0x000fea0003800000 */
.L_x_11:
        /* <DEDUP_REMOVED lines=16> */
.L_x_26:


//--------------------- .text._Z28Filter5x5_Input56x56_Stride2PKfS0_Pfiiiiiiiiiiiiiff --------------------------
	.section	.text._Z28Filter5x5_Input56x56_Stride2PKfS0_Pfiiiiiiiiiiiiiff,"ax",@progbits
	.align	128
        .global         _Z28Filter5x5_Input56x56_Stride2PKfS0_Pfiiiiiiiiiiiiiff
        .type           _Z28Filter5x5_Input56x56_Stride2PKfS0_Pfiiiiiiiiiiiiiff,@function
        .size           _Z28Filter5x5_Input56x56_Stride2PKfS0_Pfiiiiiiiiiiiiiff,(.L_x_27 - _Z28Filter5x5_Input56x56_Stride2PKfS0_Pfiiiiiiiiiiiiiff)
        .other          _Z28Filter5x5_Input56x56_Stride2PKfS0_Pfiiiiiiiiiiiiiff,@"STO_CUDA_ENTRY STV_DEFAULT"
_Z28Filter5x5_Input56x56_Stride2PKfS0_Pfiiiiiiiiiiiiiff:
.text._Z28Filter5x5_Input56x56_Stride2PKfS0_Pfiiiiiiiiiiiiiff:
[----:B------:R-:W-:Y:S01]  /*0000*/  LDC R1, c[0x0][0x37c] ;  /* 0x0000df00ff017b82 */ /* 0x000fe20000000800 */
[----:B------:R-:W0:Y:S07]  /*0010*/  S2R R8, SR_TID.X ;  /* 0x0000000000087919 */ /* 0x000e2e0000002100 */
[----:B------:R-:W1:Y:S01]  /*0020*/  S2UR UR4, SR_CTAID.Y ;  /* 0x00000000000479c3 */ /* 0x000e620000002600 */
[----:B------:R-:W2:Y:S01]  /*0030*/  LDCU UR12, c[0x0][0x3b0] ;  /* 0x00007600ff0c77ac */ /* 0x000ea20008000800 */
[----:B------:R-:W3:Y:S06]  /*0040*/  LDCU.64 UR10, c[0x0][0x358] ;  /* 0x00006b00ff0a77ac */ /* 0x000eec0008000a00 */
[----:B------:R-:W4:Y:S01]  /*0050*/  LDC R4, c[0x0][0x3ac] ;  /* 0x0000eb00ff047b82 */ /* 0x000f220000000800 */
[----:B------:R-:W5:Y:S07]  /*0060*/  LDCU UR8, c[0x0][0x39c] ;  /* 0x00007380ff0877ac */ /* 0x000f6e0008000800 */
[----:B------:R-:W5:Y:S01]  /*0070*/  S2UR UR6, SR_CgaCtaId ;  /* 0x00000000000679c3 */ /* 0x000f620000008800 */
[----:B-1----:R-:W-:-:S07]  /*0080*/  USHF.L.U32 UR4, UR4, 0x1, URZ ;  /* 0x0000000104047899 */ /* 0x002fce00080006ff */
[----:B------:R-:W1:Y:S01]  /*0090*/  LDC R0, c[0x0][0x3c4] ;  /* 0x0000f100ff007b82 */ /* 0x000e620000000800 */
[----:B0-----:R-:W-:-:S07]  /*00a0*/  ISETP.GT.U32.AND P0, PT, R8, 0x31, PT ;  /* 0x000000310800780c */ /* 0x001fce0003f04070 */
[----:B------:R-:W1:Y:S08]  /*00b0*/  LDC.64 R6, c[0x0][0x3a0] ;  /* 0x0000e800ff067b82 */ /* 0x000e700000000a00 */
[----:B------:R-:W0:Y:S01]  /*00c0*/  S2UR UR7, SR_CTAID.X ;  /* 0x00000000000779c3 */ /* 0x000e220000002500 */
[----:B----4-:R-:W-:-:S04]  /*00d0*/  @!P0 IMAD R5, R4, UR4, RZ ;  /* 0x0000000404058c24 */ /* 0x010fc8000f8e02ff */
[----:B--2---:R-:W-:-:S03]  /*00e0*/  @!P0 IMAD R5, R5, UR12, R8 ;  /* 0x0000000c05058c24 */ /* 0x004fc6000f8e0208 */
[----:B------:R-:W2:Y:S01]  /*00f0*/  @!P0 LDC.64 R2, c[0x0][0x388] ;  /* 0x0000e200ff028b82 */ /* 0x000ea20000000a00 */
[----:B------:R-:W-:-:S07]  /*0100*/  UMOV UR5, 0x400 ;  /* 0x0000040000057882 */ /* 0x000fce0000000000 */
[----:B------:R-:W4:Y:S01]  /*0110*/  LDC.64 R10, c[0x0][0x380] ;  /* 0x0000e000ff0a7b82 */ /* 0x000f220000000a00 */
[----:B--2---:R-:W-:-:S06]  /*0120*/  @!P0 IMAD.WIDE R2, R5, 0x4, R2 ;  /* 0x0000000405028825 */ /* 0x004fcc00078e0202 */
[----:B---3--:R2:W3:Y:S01]  /*0130*/  @!P0 LDG.E R2, desc[UR10][R2.64] ;  /* 0x0000000a02028981 */ /* 0x0084e2000c1e1900 */
[----:B-----5:R-:W-:Y:S01]  /*0140*/  ULEA UR9, UR6, UR5, 0x18 ;  /* 0x0000000506097291 */ /* 0x020fe2000f8ec0ff */
[----:B-1----:R-:W-:Y:S01]  /*0150*/  LEA R17, R0, R7, 0x1 ;  /* 0x0000000700117211 */ /* 0x002fe200078e08ff */
[----:B------:R-:W-:Y:S01]  /*0160*/  UIADD3 UR5, UPT, UPT, UR5, 0xc8, URZ ;  /* 0x000000c805057890 */ /* 0x000fe2000fffe0ff */
[----:B------:R-:W-:-:S03]  /*0170*/  IMAD R9, R7, R6, RZ ;  /* 0x0000000607097224 */ /* 0x000fc600078e02ff */
[----:B------:R-:W-:Y:S01]  /*0180*/  ULEA UR5, UR6, UR5, 0x18 ;  /* 0x0000000506057291 */ /* 0x000fe2000f8ec0ff */
[C---:B------:R-:W-:Y:S01]  /*0190*/  IMAD R5, R17.reuse, R8, RZ ;  /* 0x0000000811057224 */ /* 0x040fe200078e02ff */
[----:B0-----:R-:W-:Y:S01]  /*01a0*/  UIMAD UR6, UR7, UR8, UR4 ;  /* 0x00000008070672a4 */ /* 0x001fe2000f8e0204 */
[----:B------:R-:W-:Y:S01]  /*01b0*/  IMAD R0, R17, R6, RZ ;  /* 0x0000000611007224 */ /* 0x000fe200078e02ff */
[----:B--2---:R-:W-:Y:S02]  /*01c0*/  @!P0 LEA R3, R8, UR9, 0x2 ;  /* 0x0000000908038c11 */ /* 0x004fe4000f8e10ff */
[----:B------:R-:W-:Y:S02]  /*01d0*/  LEA R5, R5, UR5, 0x2 ;  /* 0x0000000505057c11 */ /* 0x000fe4000f8e10ff */
[----:B------:R-:W-:Y:S02]  /*01e0*/  IMAD R13, R9, UR6, R8 ;  /* 0x00000006090d7c24 */ /* 0x000fe4000f8e0208 */
[----:B------:R-:W-:-:S02]  /*01f0*/  LEA R14, R0, R5, 0x2 ;  /* 0x00000005000e7211 */ /* 0x000fc400078e10ff */
[C---:B------:R-:W-:Y:S01]  /*0200*/  LEA R6, R17.reuse, R5, 0x2 ;  /* 0x0000000511067211 */ /* 0x040fe200078e10ff */
[----:B------:R-:W0:Y:S01]  /*0210*/  LDCU UR6, c[0x0][0x3c0] ;  /* 0x00007800ff0677ac */ /* 0x000e220008000800 */
[----:B------:R-:W-:Y:S01]  /*0220*/  LEA R9, R17, R14, 0x2 ;  /* 0x0000000e11097211 */ /* 0x000fe200078e10ff */
[----:B---3--:R4:W-:Y:S04]  /*0230*/  @!P0 STS [R3], R2 ;  /* 0x0000000203008388 */ /* 0x0089e80000000800 */
[----:B------:R-:W-:Y:S04]  /*0240*/  STS [R5], RZ ;  /* 0x000000ff05007388 */ /* 0x000fe80000000800 */
[----:B------:R1:W-:Y:S01]  /*0250*/  STS [R5+0x4], RZ ;  /* 0x000004ff05007388 */ /* 0x0003e20000000800 */
[----:B----4-:R-:W-:-:S03]  /*0260*/  IMAD.WIDE R2, R13, 0x4, R10 ;  /* 0x000000040d027825 */ /* 0x010fc600078e020a */
[----:B------:R-:W-:Y:S04]  /*0270*/  STS [R6+-0x8], RZ ;  /* 0xfffff8ff06007388 */ /* 0x000fe80000000800 */
[----:B------:R-:W-:Y:S04]  /*0280*/  STS [R6+-0x4], RZ ;  /* 0xfffffcff06007388 */ /* 0x000fe80000000800 */
[----:B------:R-:W-:Y:S04]  /*0290*/  STS [R14], RZ ;  /* 0x000000ff0e007388 */ /* 0x000fe80000000800 */
[----:B------:R-:W-:Y:S04]  /*02a0*/  STS [R14+0x4], RZ ;  /* 0x000004ff0e007388 */ /* 0x000fe80000000800 */
[----:B------:R-:W-:Y:S04]  /*02b0*/  STS [R9+-0x8], RZ ;  /* 0xfffff8ff09007388 */ /* 0x000fe80000000800 */
[----:B------:R0:W-:Y:S01]  /*02c0*/  STS [R9+-0x4], RZ ;  /* 0xfffffcff09007388 */ /* 0x0001e20000000800 */
[----:B------:R-:W-:Y:S06]  /*02d0*/  BAR.SYNC.DEFER_BLOCKING 0x0 ;  /* 0x0000000000007b1d */ /* 0x000fec0000010000 */
[----:B------:R-:W2:Y:S04]  /*02e0*/  LDG.E R22, desc[UR10][R2.64] ;  /* 0x0000000a02167981 */ /* 0x000ea8000c1e1900 */
[----:B------:R-:W3:Y:S04]  /*02f0*/  LDG.E R20, desc[UR10][R2.64+0xe0] ;  /* 0x0000e00a02147981 */ /* 0x000ee8000c1e1900 */
[----:B------:R-:W4:Y:S01]  /*0300*/  LDG.E R18, desc[UR10][R2.64+0x1c0] ;  /* 0x0001c00a02127981 */ /* 0x000f22000c1e1900 */
[----:B-1----:R-:W1:Y:S01]  /*0310*/  I2F.U32.RP R5, R7 ;  /* 0x0000000700057306 */ /* 0x002e620000209000 */
[----:B------:R-:W-:-:S02]  /*0320*/  ISETP.NE.U32.AND P2, PT, R7, RZ, PT ;  /* 0x000000ff0700720c */ /* 0x000fc40003f45070 */
[----:B------:R-:W5:Y:S04]  /*0330*/  LDG.E R28, desc[UR10][R2.64+0x700] ;  /* 0x0007000a021c7981 */ /* 0x000f68000c1e1900 */
[----:B------:R-:W5:Y:S01]  /*0340*/  LDG.E R30, desc[UR10][R2.64+0x7e0] ;  /* 0x0007e00a021e7981 */ /* 0x000f62000c1e1900 */
[----:B0-----:R-:W0:Y:S03]  /*0350*/  I2F.U32.RP R9, UR6 ;  /* 0x0000000600097d06 */ /* 0x001e260008209000 */
[----:B------:R-:W5:Y:S04]  /*0360*/  LDG.E R32, desc[UR10][R2.64+0x8c0] ;  /* 0x0008c00a02207981 */ /* 0x000f68000c1e1900 */
[----:B------:R-:W5:Y:S01]  /*0370*/  LDG.E R34, desc[UR10][R2.64+0x9a0] ;  /* 0x0009a00a02227981 */ /* 0x000f62000c1e1900 */
[----:B-1----:R-:W1:Y:S03]  /*0380*/  MUFU.RCP R5, R5 ;  /* 0x0000000500057308 */ /* 0x002e660000001000 */
[----:B------:R-:W5:Y:S04]  /*0390*/  LDG.E R36, desc[UR10][R2.64+0xa80] ;  /* 0x000a800a02247981 */ /* 0x000f68000c1e1900 */
[----:B------:R-:W5:Y:S01]  /*03a0*/  LDG.E R19, desc[UR10][R2.64+0x10a0] ;  /* 0x0010a00a02137981 */ /* 0x000f62000c1e1900 */
[----:B0-----:R-:W0:Y:S03]  /*03b0*/  MUFU.RCP R9, R9 ;  /* 0x0000000900097308 */ /* 0x001e260000001000 */
[----:B------:R-:W5:Y:S04]  /*03c0*/  LDG.E R21, desc[UR10][R2.64+0x1180] ;  /* 0x0011800a02157981 */ /* 0x000f68000c1e1900 */
[----:B------:R-:W5:Y:S01]  /*03d0*/  LDG.E R23, desc[UR10][R2.64+0x1260] ;  /* 0x0012600a02177981 */ /* 0x000f62000c1e1900 */
[----:B-1----:R-:W-:-:S03]  /*03e0*/  IADD3 R14, PT, PT, R5, 0xffffffe, RZ ;  /* 0x0ffffffe050e7810 */ /* 0x002fc60007ffe0ff */
[----:B------:R-:W5:Y:S01]  /*03f0*/  LDG.E R27, desc[UR10][R2.64+0x1420] ;  /* 0x0014200a021b7981 */ /* 0x000f62000c1e1900 */
[----:B------:R1:W1:Y:S03]  /*0400*/  F2I.FTZ.U32.TRUNC.NTZ R15, R14 ;  /* 0x0000000e000f7305 */ /* 0x000266000021f000 */
[----:B------:R-:W5:Y:S01]  /*0410*/  LDG.E R29, desc[UR10][R2.64+0x1500] ;  /* 0x0015000a021d7981 */ /* 0x000f62000c1e1900 */
[----:B0-----:R-:W-:-:S03]  /*0420*/  IADD3 R24, PT, PT, R9, 0xffffffe, RZ ;  /* 0x0ffffffe09187810 */ /* 0x001fc60007ffe0ff */
[----:B------:R-:W5:Y:S01]  /*0430*/  LDG.E R9, desc[UR10][R2.64+0xee0] ;  /* 0x000ee00a02097981 */ /* 0x000f62000c1e1900 */
[----:B-1----:R-:W-:Y:S01]  /*0440*/  HFMA2 R14, -RZ, RZ, 0, 0 ;  /* 0x00000000ff0e7431 */ /* 0x002fe200000001ff */
[----:B------:R0:W1:Y:S02]  /*0450*/  F2I.FTZ.U32.TRUNC.NTZ R25, R24 ;  /* 0x0000001800197305 */ /* 0x000064000021f000 */
[----:B------:R-:W5:Y:S01]  /*0460*/  LDG.E R31, desc[UR10][R2.64+0x15e0] ;  /* 0x0015e00a021f7981 */ /* 0x000f62000c1e1900 */
[----:B------:R-:W-:-:S03]  /*0470*/  IADD3 R26, PT, PT, RZ, -R15, RZ ;  /* 0x8000000fff1a7210 */ /* 0x000fc60007ffe0ff */
[----:B------:R-:W5:Y:S02]  /*0480*/  LDG.E R33, desc[UR10][R2.64+0x16c0] ;  /* 0x0016c00a02217981 */ /* 0x000f64000c1e1900 */
[----:B------:R-:W-:Y:S01]  /*0490*/  IMAD R11, R26, R7, RZ ;  /* 0x000000071a0b7224 */ /* 0x000fe200078e02ff */
[----:B0-----:R-:W-:Y:S01]  /*04a0*/  MOV R24, RZ ;  /* 0x000000ff00187202 */ /* 0x001fe20000000f00 */
[----:B------:R-:W5:Y:S02]  /*04b0*/  LDG.E R26, desc[UR10][R2.64+0x620] ;  /* 0x0006200a021a7981 */ /* 0x000f64000c1e1900 */
[----:B------:R-:W-:Y:S01]  /*04c0*/  IMAD.HI.U32 R15, R15, R11, R14 ;  /* 0x0000000b0f0f7227 */ /* 0x000fe200078e000e */
[----:B-1----:R-:W-:Y:S01]  /*04d0*/  IADD3 R13, PT, PT, RZ, -R25, RZ ;  /* 0x80000019ff0d7210 */ /* 0x002fe20007ffe0ff */
[----:B------:R-:W5:Y:S04]  /*04e0*/  LDG.E R35, desc[UR10][R2.64+0x17a0] ;  /* 0x0017a00a02237981 */ /* 0x000f68000c1e1900 */
[----:B------:R-:W-:Y:S01]  /*04f0*/  IMAD.HI.U32 R15, R15, R8, RZ ;  /* 0x000000080f0f7227 */ /* 0x000fe200078e00ff */
[----:B------:R-:W5:Y:S04]  /*0500*/  LDG.E R37, desc[UR10][R2.64+0x1880] ;  /* 0x0018800a02257981 */ /* 0x000f68000c1e1900 */
[----:B------:R-:W-:Y:S01]  /*0510*/  IADD3 R14, PT, PT, -R15, RZ, RZ ;  /* 0x000000ff0f0e7210 */ /* 0x000fe20007ffe1ff */
[----:B------:R-:W-:Y:S01]  /*0520*/  IMAD R5, R13, UR6, RZ ;  /* 0x000000060d057c24 */ /* 0x000fe2000f8e02ff */
[----:B------:R-:W-:Y:S01]  /*0530*/  ISETP.NE.U32.AND P5, PT, RZ, UR6, PT ;  /* 0x00000006ff007c0c */ /* 0x000fe2000bfa5070 */
[----:B------:R-:W5:Y:S02]  /*0540*/  LDG.E R13, desc[UR10][R2.64+0xfc0] ;  /* 0x000fc00a020d7981 */ /* 0x000f64000c1e1900 */
[----:B------:R-:W-:-:S02]  /*0550*/  IMAD R14, R7, R14, R8 ;  /* 0x0000000e070e7224 */ /* 0x000fc400078e0208 */
[----:B------:R-:W-:Y:S01]  /*0560*/  IMAD.HI.U32 R11, R25, R5, R24 ;  /* 0x00000005190b7227 */ /* 0x000fe200078e0018 */
[----:B------:R-:W5:Y:S02]  /*0570*/  LDG.E R16, desc[UR10][R2.64+0x6120] ;  /* 0x0061200a02107981 */ /* 0x000f64000c1e1900 */
[----:B------:R-:W-:Y:S02]  /*0580*/  ISETP.GE.U32.AND P0, PT, R14, R7, PT ;  /* 0x000000070e00720c */ /* 0x000fe40003f06070 */
[----:B------:R-:W5:Y:S01]  /*0590*/  LDG.E R24, desc[UR10][R2.64+0x540] ;  /* 0x0005400a02187981 */ /* 0x000f62000c1e1900 */
[----:B------:R-:W-:-:S03]  /*05a0*/  IMAD.HI.U32 R11, R11, R8, RZ ;  /* 0x000000080b0b7227 */ /* 0x000fc600078e00ff */
[----:B------:R-:W5:Y:S02]  /*05b0*/  LDG.E R25, desc[UR10][R2.64+0x1340] ;  /* 0x0013400a02197981 */ /* 0x000f64000c1e1900 */
[----:B------:R-:W-:Y:S02]  /*05c0*/  IADD3 R5, PT, PT, -R11, RZ, RZ ;  /* 0x000000ff0b057210 */ /* 0x000fe40007ffe1ff */
[----:B------:R-:W5:Y:S03]  /*05d0*/  LDG.E R12, desc[UR10][R2.64+0x2a0] ;  /* 0x0002a00a020c7981 */ /* 0x000f66000c1e1900 */
[----:B------:R-:W-:Y:S01]  /*05e0*/  IMAD R5, R5, UR6, R8 ;  /* 0x0000000605057c24 */ /* 0x000fe2000f8e0208 */
[-C--:B------:R-:W-:Y:S01]  /*05f0*/  @P0 IADD3 R14, PT, PT, R14, -R7.reuse, RZ ;  /* 0x800000070e0e0210 */ /* 0x080fe20007ffe0ff */
[----:B------:R-:W5:Y:S03]  /*0600*/  LDG.E R6, desc[UR10][R2.64+0x380] ;  /* 0x0003800a02067981 */ /* 0x000f66000c1e1900 */
[----:B------:R-:W-:Y:S01]  /*0610*/  ISETP.GE.U32.AND P3, PT, R5, UR6, PT ;  /* 0x0000000605007c0c */ /* 0x000fe2000bf66070 */
[----:B------:R-:W5:Y:S01]  /*0620*/  LDG.E R10, desc[UR10][R2.64+0x460] ;  /* 0x0004600a020a7981 */ /* 0x000f62000c1e1900 */
[----:B------:R-:W-:-:S02]  /*0630*/  ISETP.GE.U32.AND P1, PT, R14, R7, PT ;  /* 0x000000070e00720c */ /* 0x000fc40003f26070 */
[----:B------:R-:W-:Y:S01]  /*0640*/  @P0 IADD3 R15, PT, PT, R15, 0x1, RZ ;  /* 0x000000010f0f0810 */ /* 0x000fe20007ffe0ff */
[----:B------:R-:W5:Y:S08]  /*0650*/  LDG.E R14, desc[UR10][R2.64+0x1a40] ;  /* 0x001a400a020e7981 */ /* 0x000f70000c1e1900 */
[----:B------:R-:W-:Y:S02]  /*0660*/  @P3 IADD3 R5, PT, PT, R5, -UR6, RZ ;  /* 0x8000000605053c10 */ /* 0x000fe4000fffe0ff */
[----:B------:R-:W-:-:S02]  /*0670*/  @P1 IADD3 R15, PT, PT, R15, 0x1, RZ ;  /* 0x000000010f0f1810 */ /* 0x000fc40007ffe0ff */
[----:B------:R-:W-:Y:S02]  /*0680*/  @!P2 LOP3.LUT R15, RZ, R7, RZ, 0x33, !PT ;  /* 0x00000007ff0fa212 */ /* 0x000fe400078e33ff */
[----:B------:R-:W-:Y:S01]  /*0690*/  ISETP.GE.U32.AND P4, PT, R5, UR6, PT ;  /* 0x0000000605007c0c */ /* 0x000fe2000bf86070 */
[----:B------:R-:W5:Y:S01]  /*06a0*/  LDG.E R7, desc[UR10][R2.64+0xb60] ;  /* 0x000b600a02077981 */ /* 0x000f62000c1e1900 */
[----:B------:R-:W-:-:S04]  /*06b0*/  LEA R5, R15, R8, 0x2 ;  /* 0x000000080f057211 */ /* 0x000fc800078e10ff */
[----:B------:R-:W-:-:S05]  /*06c0*/  LEA R5, R5, UR5, 0x2 ;  /* 0x0000000505057c11 */ /* 0x000fca000f8e10ff */
[----:B--2---:R0:W-:Y:S04]  /*06d0*/  STS [R5+0x8], R22 ;  /* 0x0000081605007388 */ /* 0x0041e80000000800 */
[----:B---3--:R1:W-:Y:S04]  /*06e0*/  STS [R5+0xf8], R20 ;  /* 0x0000f81405007388 */ /* 0x0083e80000000800 */
[----:B----4-:R2:W-:Y:S04]  /*06f0*/  STS [R5+0x1e8], R18 ;  /* 0x0001e81205007388 */ /* 0x0105e80000000800 */
[----:B0-----:R-:W3:Y:S04]  /*0700*/  LDG.E R22, desc[UR10][R2.64+0xc40] ;  /* 0x000c400a02167981 */ /* 0x001ee8000c1e1900 */
[----:B-1----:R-:W4:Y:S04]  /*0710*/  LDG.E R20, desc[UR10][R2.64+0xd20] ;  /* 0x000d200a02147981 */ /* 0x002f28000c1e1900 */
[----:B--2---:R-:W2:Y:S01]  /*0720*/  LDG.E R18, desc[UR10][R2.64+0xe00] ;  /* 0x000e000a02127981 */ /* 0x004ea2000c1e1900 */
[----:B------:R-:W-:-:S04]  /*0730*/  @P3 IADD3 R11, PT, PT, R11, 0x1, RZ ;  /* 0x000000010b0b3810 */ /* 0x000fc80007ffe0ff */
[----:B------:R-:W-:Y:S02]  /*0740*/  @P4 IADD3 R11, PT, PT, R11, 0x1, RZ ;  /* 0x000000010b0b4810 */ /* 0x000fe40007ffe0ff */
[----:B------:R-:W-:-:S04]  /*0750*/  @!P5 LOP3.LUT R11, RZ, UR6, RZ, 0x33, !PT ;  /* 0x00000006ff0bdc12 */ /* 0x000fc8000f8e33ff */
[----:B------:R-:W-:Y:S01]  /*0760*/  IADD3 R15, PT, PT, -R11, RZ, RZ ;  /* 0x000000ff0b0f7210 */ /* 0x000fe20007ffe1ff */
[----:B-----5:R-:W-:Y:S04]  /*0770*/  STS [R5+0x788], R28 ;  /* 0x0007881c05007388 */ /* 0x020fe80000000800 */
[----:B------:R-:W-:Y:S01]  /*0780*/  IMAD R15, R15, UR6, R8 ;  /* 0x000000060f0f7c24 */ /* 0x000fe2000f8e0208 */
[----:B------:R-:W-:Y:S04]  /*0790*/  STS [R5+0x878], R30 ;  /* 0x0008781e05007388 */ /* 0x000fe80000000800 */
        /* <DEDUP_REMOVED lines=13> */
[----:B------:R0:W-:Y:S04]  /*0870*/  STS [R5+0x5a8], R24 ;  /* 0x0005a81805007388 */ /* 0x0001e80000000800 */
[----:B------:R-:W-:Y:S04]  /*0880*/  STS [R5+0x14a8], R25 ;  /* 0x0014a81905007388 */ /* 0x000fe80000000800 */
[----:B------:R-:W-:Y:S04]  /*0890*/  STS [R5+0x1958], R35 ;  /* 0x0019582305007388 */ /* 0x000fe80000000800 */
[----:B------:R-:W-:Y:S04]  /*08a0*/  STS [R5+0x1a48], R37 ;  /* 0x001a482505007388 */ /* 0x000fe80000000800 */
[----:B------:R-:W5:Y:S04]  /*08b0*/  LDG.E R8, desc[UR10][R2.64+0x1960] ;  /* 0x0019600a02087981 */ /* 0x000f68000c1e1900 */
[----:B0-----:R-:W5:Y:S04]  /*08c0*/  LDG.E R24, desc[UR10][R2.64+0x1ea0] ;  /* 0x001ea00a02187981 */ /* 0x001f68000c1e1900 */
[----:B------:R-:W5:Y:S04]  /*08d0*/  LDG.E R26, desc[UR10][R2.64+0x1f80] ;  /* 0x001f800a021a7981 */ /* 0x000f68000c1e1900 */
[----:B------:R-:W5:Y:S04]  /*08e0*/  LDG.E R28, desc[UR10][R2.64+0x2060] ;  /* 0x0020600a021c7981 */ /* 0x000f68000c1e1900 */
[----:B------:R-:W5:Y:S04]  /*08f0*/  LDG.E R30, desc[UR10][R2.64+0x2140] ;  /* 0x0021400a021e7981 */ /* 0x000f68000c1e1900 */
[----:B------:R0:W-:Y:S04]  /*0900*/  STS [R5+0xc38], R7 ;  /* 0x000c380705007388 */ /* 0x0001e80000000800 */
[----:B------:R-:W5:Y:S04]  /*0910*/  LDG.E R32, desc[UR10][R2.64+0x2220] ;  /* 0x0022200a02207981 */ /* 0x000f68000c1e1900 */
[----:B------:R-:W5:Y:S04]  /*0920*/  LDG.E R34, desc[UR10][R2.64+0x2300] ;  /* 0x0023000a02227981 */ /* 0x000f68000c1e1900 */
[----:B------:R-:W5:Y:S04]  /*0930*/  LDG.E R36, desc[UR10][R2.64+0x23e0] ;  /* 0x0023e00a02247981 */ /* 0x000f68000c1e1900 */
[----:B0-----:R-:W5:Y:S04]  /*0940*/  LDG.E R7, desc[UR10][R2.64+0x24c0] ;  /* 0x0024c00a02077981 */ /* 0x001f68000c1e1900 */
[----:B------:R-:W5:Y:S04]  /*0950*/  LDG.E R9, desc[UR10][R2.64+0x25a0] ;  /* 0x0025a00a02097981 */ /* 0x000f68000c1e1900 */
        /* <DEDUP_REMOVED lines=11> */
[----:B---3--:R0:W-:Y:S04]  /*0a10*/  STS [R5+0xd28], R22 ;  /* 0x000d281605007388 */ /* 0x0081e80000000800 */
[----:B----4-:R1:W-:Y:S04]  /*0a20*/  STS [R5+0xe18], R20 ;  /* 0x000e181405007388 */ /* 0x0103e80000000800 */
[----:B--2---:R2:W-:Y:S04]  /*0a30*/  STS [R5+0xf08], R18 ;  /* 0x000f081205007388 */ /* 0x0045e80000000800 */
[----:B0-----:R-:W3:Y:S04]  /*0a40*/  LDG.E R22, desc[UR10][R2.64+0x1dc0] ;  /* 0x001dc00a02167981 */ /* 0x001ee8000c1e1900 */
[----:B-1----:R-:W4:Y:S04]  /*0a50*/  LDG.E R20, desc[UR10][R2.64+0x1ce0] ;  /* 0x001ce00a02147981 */ /* 0x002f28000c1e1900 */
[----:B--2---:R-:W2:Y:S04]  /*0a60*/  LDG.E R18, desc[UR10][R2.64+0x1c00] ;  /* 0x001c000a02127981 */ /* 0x004ea8000c1e1900 */
[----:B------:R0:W-:Y:S04]  /*0a70*/  STS [R5+0x6818], R16 ;  /* 0x0068181005007388 */ /* 0x0001e80000000800 */
[----:B------:R-:W-:Y:S04]  /*0a80*/  STS [R5+0x2d8], R12 ;  /* 0x0002d80c05007388 */ /* 0x000fe80000000800 */
[----:B------:R1:W-:Y:S04]  /*0a90*/  STS [R5+0x3c8], R6 ;  /* 0x0003c80605007388 */ /* 0x0003e80000000800 */
[----:B------:R1:W-:Y:S04]  /*0aa0*/  STS [R5+0x4b8], R10 ;  /* 0x0004b80a05007388 */ /* 0x0003e80000000800 */
[----:B0-----:R-:W2:Y:S04]  /*0ab0*/  LDG.E R16, desc[UR10][R2.64+0x1b20] ;  /* 0x001b200a02107981 */ /* 0x001ea8000c1e1900 */
[----:B-1----:R-:W2:Y:S04]  /*0ac0*/  LDG.E R6, desc[UR10][R2.64+0x3020] ;  /* 0x0030200a02067981 */ /* 0x002ea8000c1e1900 */
[----:B------:R-:W2:Y:S04]  /*0ad0*/  LDG.E R10, desc[UR10][R2.64+0x3100] ;  /* 0x0031000a020a7981 */ /* 0x000ea8000c1e1900 */
[----:B------:R-:W2:Y:S04]  /*0ae0*/  LDG.E R12, desc[UR10][R2.64+0x31e0] ;  /* 0x0031e00a020c7981 */ /* 0x000ea8000c1e1900 */
[----:B-----5:R0:W-:Y:S04]  /*0af0*/  STS [R5+0x1b38], R8 ;  /* 0x001b380805007388 */ /* 0x0201e80000000800 */
[----:B------:R1:W-:Y:S04]  /*0b00*/  STS [R5+0x20d8], R24 ;  /* 0x0020d81805007388 */ /* 0x0003e80000000800 */
[----:B------:R5:W-:Y:S04]  /*0b10*/  STS [R5+0x21c8], R26 ;  /* 0x0021c81a05007388 */ /* 0x000be80000000800 */
[----:B------:R5:W-:Y:S04]  /*0b20*/  STS [R5+0x22b8], R28 ;  /* 0x0022b81c05007388 */ /* 0x000be80000000800 */
[----:B------:R5:W-:Y:S04]  /*0b30*/  STS [R5+0x23a8], R30 ;  /* 0x0023a81e05007388 */ /* 0x000be80000000800 */
[----:B0-----:R-:W2:Y:S04]  /*0b40*/  LDG.E R8, desc[UR10][R2.64+0x32c0] ;  /* 0x0032c00a02087981 */ /* 0x001ea8000c1e1900 */
[----:B------:R0:W-:Y:S04]  /*0b50*/  STS [R5+0x2498], R32 ;  /* 0x0024982005007388 */ /* 0x0001e80000000800 */
        /* <DEDUP_REMOVED lines=15> */
[----:B-1----:R-:W2:Y:S04]  /*0c50*/  LDG.E R24, desc[UR10][R2.64+0x3560] ;  /* 0x0035600a02187981 */ /* 0x002ea8000c1e1900 */
[----:B-----5:R-:W5:Y:S04]  /*0c60*/  LDG.E R26, desc[UR10][R2.64+0x3640] ;  /* 0x0036400a021a7981 */ /* 0x020f68000c1e1900 */
        /* <DEDUP_REMOVED lines=24> */
[----:B------:R-:W-:Y:S04]  /*0df0*/  STS [R5+0x1c28], R14 ;  /* 0x001c280e05007388 */ /* 0x000fe80000000800 */
[----:B------:R0:W-:Y:S04]  /*0e00*/  STS [R5+0x1d18], R16 ;  /* 0x001d181005007388 */ /* 0x0001e80000000800 */
[----:B------:R1:W-:Y:S04]  /*0e10*/  STS [R5+0x3398], R6 ;  /* 0x0033980605007388 */ /* 0x0003e80000000800 */
[----:B------:R1:W-:Y:S04]  /*0e20*/  STS [R5+0x3488], R10 ;  /* 0x0034880a05007388 */ /* 0x0003e80000000800 */
[----:B------:R1:W-:Y:S04]  /*0e30*/  STS [R5+0x3578], R12 ;  /* 0x0035780c05007388 */ /* 0x0003e80000000800 */
[----:B0-----:R-:W2:Y:S04]  /*0e40*/  LDG.E R16, desc[UR10][R2.64+0x47c0] ;  /* 0x0047c00a02107981 */ /* 0x001ea8000c1e1900 */
[----:B------:R-:W2:Y:S04]  /*0e50*/  LDG.E R14, desc[UR10][R2.64+0x48a0] ;  /* 0x0048a00a020e7981 */ /* 0x000ea8000c1e1900 */
[----:B-1----:R-:W2:Y:S04]  /*0e60*/  LDG.E R6, desc[UR10][R2.64+0x4a60] ;  /* 0x004a600a02067981 */ /* 0x002ea8000c1e1900 */
[----:B------:R-:W2:Y:S04]  /*0e70*/  LDG.E R10, desc[UR10][R2.64+0x4b40] ;  /* 0x004b400a020a7981 */ /* 0x000ea8000c1e1900 */
[----:B------:R-:W2:Y:S04]  /*0e80*/  LDG.E R12, desc[UR10][R2.64+0x5860] ;  /* 0x0058600a020c7981 */ /* 0x000ea8000c1e1900 */
[----:B------:R0:W-:Y:S04]  /*0e90*/  STS [R5+0x3668], R8 ;  /* 0x0036680805007388 */ /* 0x0001e80000000800 */
[----:B0-----:R-:W2:Y:S04]  /*0ea0*/  LDG.E R8, desc[UR10][R2.64+0x4980] ;  /* 0x0049800a02087981 */ /* 0x001ea8000c1e1900 */
[----:B------:R-:W-:Y:S04]  /*0eb0*/  STS [R5+0x3938], R24 ;  /* 0x0039381805007388 */ /* 0x000fe80000000800 */
[----:B-----5:R-:W-:Y:S04]  /*0ec0*/  STS [R5+0x3a28], R26 ;  /* 0x003a281a05007388 */ /* 0x020fe80000000800 */
        /* <DEDUP_REMOVED lines=10> */
[----:B------:R1:W-:Y:S04]  /*0f70*/  STS [R5+0x4478], R23 ;  /* 0x0044781705007388 */ /* 0x0003e80000000800 */
[----:B------:R-:W-:Y:S04]  /*0f80*/  STS [R5+0x4568], R25 ;  /* 0x0045681905007388 */ /* 0x000fe80000000800 */
[----:B------:R5:W-:Y:S04]  /*0f90*/  STS [R5+0x4658], R27 ;  /* 0x0046581b05007388 */ /* 0x000be80000000800 */
[----:B------:R5:W-:Y:S04]  /*0fa0*/  STS [R5+0x4748], R29 ;  /* 0x0047481d05007388 */ /* 0x000be80000000800 */
[----:B------:R-:W-:Y:S04]  /*0fb0*/  STS [R5+0x4838], R31 ;  /* 0x0048381f05007388 */ /* 0x000fe80000000800 */
[----:B------:R-:W-:Y:S04]  /*0fc0*/  STS [R5+0x4928], R33 ;  /* 0x0049282105007388 */ /* 0x000fe80000000800 */
[----:B------:R-:W-:Y:S04]  /*0fd0*/  STS [R5+0x4a18], R35 ;  /* 0x004a182305007388 */ /* 0x000fe80000000800 */
[----:B------:R-:W-:Y:S04]  /*0fe0*/  STS [R5+0x4b08], R37 ;  /* 0x004b082505007388 */ /* 0x000fe80000000800 */
[----:B0-----:R-:W2:Y:S04]  /*0ff0*/  LDG.E R19, desc[UR10][R2.64+0x4c20] ;  /* 0x004c200a02137981 */ /* 0x001ea8000c1e1900 */
[----:B------:R-:W2:Y:S04]  /*1000*/  LDG.E R13, desc[UR10][R2.64+0x4d00] ;  /* 0x004d000a020d7981 */ /* 0x000ea8000c1e1900 */
        /* <DEDUP_REMOVED lines=9> */
[----:B-1----:R-:W2:Y:S04]  /*10a0*/  LDG.E R23, desc[UR10][R2.64+0x5940] ;  /* 0x0059400a02177981 */ /* 0x002ea8000c1e1900 */
[----:B-----5:R-:W5:Y:S04]  /*10b0*/  LDG.E R27, desc[UR10][R2.64+0x5a20] ;  /* 0x005a200a021b7981 */ /* 0x020f68000c1e1900 */
        /* <DEDUP_REMOVED lines=8> */
[----:B------:R-:W2:Y:S04]  /*1140*/  LDG.E R35, desc[UR10][R2.64+0x5cc0] ;  /* 0x005cc00a02237981 */ /* 0x000ea8000c1e1900 */
[----:B------:R-:W2:Y:S04]  /*1150*/  LDG.E R33, desc[UR10][R2.64+0x5da0] ;  /* 0x005da00a02217981 */ /* 0x000ea8000c1e1900 */
[----:B------:R-:W2:Y:S04]  /*1160*/  LDG.E R31, desc[UR10][R2.64+0x5e80] ;  /* 0x005e800a021f7981 */ /* 0x000ea8000c1e1900 */
[----:B------:R-:W2:Y:S04]  /*1170*/  LDG.E R21, desc[UR10][R2.64+0x5f60] ;  /* 0x005f600a02157981 */ /* 0x000ea8000c1e1900 */
[----:B------:R-:W2:Y:S04]  /*1180*/  LDG.E R37, desc[UR10][R2.64+0x6040] ;  /* 0x0060400a02257981 */ /* 0x000ea8000c1e1900 */
[----:B------:R0:W-:Y:S04]  /*1190*/  STS [R5+0x4ce8], R16 ;  /* 0x004ce81005007388 */ /* 0x0001e80000000800 */
[----:B------:R-:W-:Y:S04]  /*11a0*/  STS [R5+0x4dd8], R14 ;  /* 0x004dd80e05007388 */ /* 0x000fe80000000800 */
[----:B------:R-:W-:Y:S04]  /*11b0*/  STS [R5+0x4fb8], R6 ;  /* 0x004fb80605007388 */ /* 0x000fe80000000800 */
[----:B------:R-:W-:Y:S04]  /*11c0*/  STS [R5+0x50a8], R10 ;  /* 0x0050a80a05007388 */ /* 0x000fe80000000800 */
[----:B------:R-:W-:Y:S01]  /*11d0*/  STS [R5+0x5eb8], R12 ;  /* 0x005eb80c05007388 */ /* 0x000fe20000000800 */
[----:B0-----:R-:W-:Y:S01]  /*11e0*/  SHF.L.U32 R16, R15, 0x1, RZ ;  /* 0x000000010f107819 */ /* 0x001fe200000006ff */
[----:B------:R-:W-:-:S04]  /*11f0*/  IMAD R4, R4, UR12, RZ ;  /* 0x0000000c04047c24 */ /* 0x000fc8000f8e02ff */
[----:B------:R-:W-:Y:S02]  /*1200*/  IMAD R16, R0, R11, R16 ;  /* 0x0000000b00107224 */ /* 0x000fe400078e0210 */
[----:B------:R-:W-:-:S03]  /*1210*/  IMAD R4, R11, R4, RZ ;  /* 0x000000040b047224 */ /* 0x000fc600078e02ff */
[----:B------:R-:W-:Y:S01]  /*1220*/  LEA R16, R16, UR5, 0x2 ;  /* 0x0000000510107c11 */ /* 0x000fe2000f8e10ff */
        /* <DEDUP_REMOVED lines=13> */
[----:B-----5:R-:W-:Y:S04]  /*1300*/  STS [R5+0x6098], R27 ;  /* 0x0060981b05007388 */ /* 0x020fe80000000800 */
[----:B------:R-:W-:Y:S04]  /*1310*/  STS [R5+0x6188], R25 ;  /* 0x0061881905007388 */ /* 0x000fe80000000800 */
[----:B------:R-:W-:Y:S04]  /*1320*/  STS [R5+0x6278], R29 ;  /* 0x0062781d05007388 */ /* 0x000fe80000000800 */
[----:B---3--:R-:W-:Y:S04]  /*1330*/  STS [R5+0x5be8], R22 ;  /* 0x005be81605007388 */ /* 0x008fe80000000800 */
[----:B----4-:R-:W-:Y:S04]  /*1340*/  STS [R5+0x5cd8], R20 ;  /* 0x005cd81405007388 */ /* 0x010fe80000000800 */
[----:B--2---:R0:W-:Y:S04]  /*1350*/  STS [R5+0x5dc8], R18 ;  /* 0x005dc81205007388 */ /* 0x0041e80000000800 */
[----:B------:R-:W-:Y:S04]  /*1360*/  STS [R5+0x6368], R35 ;  /* 0x0063682305007388 */ /* 0x000fe80000000800 */
[----:B------:R-:W-:Y:S04]  /*1370*/  STS [R5+0x6458], R33 ;  /* 0x0064582105007388 */ /* 0x000fe80000000800 */
[----:B------:R-:W-:Y:S04]  /*1380*/  STS [R5+0x6548], R31 ;  /* 0x0065481f05007388 */ /* 0x000fe80000000800 */
[----:B------:R-:W-:Y:S04]  /*1390*/  STS [R5+0x6638], R21 ;  /* 0x0066381505007388 */ /* 0x000fe80000000800 */
[----:B------:R-:W-:Y:S01]  /*13a0*/  STS [R5+0x6728], R37 ;  /* 0x0067282505007388 */ /* 0x000fe20000000800 */
[----:B------:R-:W-:Y:S01]  /*13b0*/  BAR.SYNC.DEFER_BLOCKING 0x0 ;  /* 0x0000000000007b1d */ /* 0x000fe20000010000 */
[----:B0-----:R-:W-:-:S02]  /*13c0*/  LEA R18, R4, UR9, 0x2 ;  /* 0x0000000904127c11 */ /* 0x001fc4000f8e10ff */
[----:B------:R-:W-:-:S03]  /*13d0*/  LEA R22, R17, R16, 0x2 ;  /* 0x0000001011167211 */ /* 0x000fc600078e10ff */
[----:B------:R-:W0:Y:S01]  /*13e0*/  LDCU.64 UR8, c[0x0][0x3b8] ;  /* 0x00007700ff0877ac */ /* 0x000e220008000a00 */
[----:B------:R-:W-:Y:S04]  /*13f0*/  LDS R12, [R18+0x2c] ;  /* 0x00002c00120c7984 */ /* 0x000fe80000000800 */
[----:B------:R-:W1:Y:S04]  /*1400*/  LDS R13, [R16+0x4] ;  /* 0x00000400100d7984 */ /* 0x000e680000000800 */
[----:B------:R-:W-:Y:S04]  /*1410*/  LDS R8, [R18+0x28] ;  /* 0x0000280012087984 */ /* 0x000fe80000000800 */
[----:B------:R-:W-:Y:S04]  /*1420*/  LDS R0, [R16] ;  /* 0x0000000010007984 */ /* 0x000fe80000000800 */
[----:B------:R-:W2:Y:S04]  /*1430*/  LDS R20, [R18+0x4] ;  /* 0x0000040012147984 */ /* 0x000ea80000000800 */
[----:B------:R-:W-:Y:S04]  /*1440*/  LDS R28, [R18+0x30] ;  /* 0x00003000121c7984 */ /* 0x000fe80000000800 */
[----:B------:R-:W-:Y:S04]  /*1450*/  LDS R30, [R16+0x8] ;  /* 0x00000800101e7984 */ /* 0x000fe80000000800 */
[----:B------:R-:W3:Y:S04]  /*1460*/  LDS R27, [R18] ;  /* 0x00000000121b7984 */ /* 0x000ee80000000800 */
[----:B------:R-:W-:Y:S04]  /*1470*/  LDS R4, [R18+0x34] ;  /* 0x0000340012047984 */ /* 0x000fe80000000800 */
[----:B------:R-:W-:Y:S04]  /*1480*/  LDS R32, [R16+0xc] ;  /* 0x00000c0010207984 */ /* 0x000fe80000000800 */
[----:B------:R-:W4:Y:S04]  /*1490*/  LDS R7, [R18+0x8] ;  /* 0x0000080012077984 */ /* 0x000f280000000800 */
[----:B------:R-:W5:Y:S04]  /*14a0*/  LDS R21, [R18+0xc] ;  /* 0x00000c0012157984 */ /* 0x000f680000000800 */
[----:B------:R-:W-:Y:S04]  /*14b0*/  LDS R9, [R18+0x38] ;  /* 0x0000380012097984 */ /* 0x000fe80000000800 */
[----:B------:R-:W0:Y:S04]  /*14c0*/  LDS R10, [R16+0x10] ;  /* 0x00001000100a7984 */ /* 0x000e280000000800 */
[----:B------:R-:W0:Y:S04]  /*14d0*/  LDS R6, [R18+0x10] ;  /* 0x0000100012067984 */ /* 0x000e280000000800 */
[----:B------:R-:W-:Y:S04]  /*14e0*/  LDS R24, [R18+0x3c] ;  /* 0x00003c0012187984 */ /* 0x000fe80000000800 */
[----:B------:R-:W0:Y:S04]  /*14f0*/  LDS R2, [R22] ;  /* 0x0000000016027984 */ /* 0x000e280000000800 */
[----:B------:R-:W0:Y:S04]  /*1500*/  LDS R3, [R18+0x14] ;  /* 0x0000140012037984 */ /* 0x000e280000000800 */
[----:B------:R-:W-:Y:S04]  /*1510*/  LDS R23, [R18+0x40] ;  /* 0x0000400012177984 */ /* 0x000fe80000000800 */
[----:B------:R-:W0:Y:S04]  /*1520*/  LDS R5, [R22+0x4] ;  /* 0x0000040016057984 */ /* 0x000e280000000800 */
[----:B------:R-:W0:Y:S01]  /*1530*/  LDS R26, [R18+0x18] ;  /* 0x00001800121a7984 */ /* 0x000e220000000800 */
[C---:B-1----:R-:W-:Y:S01]  /*1540*/  FMUL R19, R13.reuse, R12 ;  /* 0x0000000c0d137220 */ /* 0x042fe20000400000 */
[----:B--2---:R-:W-:-:S02]  /*1550*/  FMUL R14, R13, R20 ;  /* 0x000000140d0e7220 */ /* 0x004fc40000400000 */
[----:B------:R-:W-:Y:S01]  /*1560*/  LDS R16, [R18+0x44] ;  /* 0x0000440012107984 */ /* 0x000fe20000000800 */
[C---:B------:R-:W-:Y:S01]  /*1570*/  FFMA R19, R0.reuse, R8, R19 ;  /* 0x0000000800137223 */ /* 0x040fe20000000013 */
[----:B---3--:R-:W-:Y:S02]  /*1580*/  FFMA R14, R0, R27, R14 ;  /* 0x0000001b000e7223 */ /* 0x008fe4000000000e */
[----:B------:R-:W-:Y:S01]  /*1590*/  LDS R0, [R18+0x1c] ;  /* 0x00001c0012007984 */ /* 0x000fe20000000800 */
[C---:B------:R-:W-:Y:S01]  /*15a0*/  FFMA R19, R30.reuse, R28, R19 ;  /* 0x0000001c1e137223 */ /* 0x040fe20000000013 */
[----:B----4-:R-:W-:Y:S02]  /*15b0*/  FFMA R14, R30, R7, R14 ;  /* 0x000000071e0e7223 */ /* 0x010fe4000000000e */
[----:B------:R-:W-:Y:S01]  /*15c0*/  LDS R33, [R22+0x10] ;  /* 0x0000100016217984 */ /* 0x000fe20000000800 */
[----:B------:R-:W-:-:S03]  /*15d0*/  FFMA R13, R32, R4, R19 ;  /* 0x00000004200d7223 */ /* 0x000fc60000000013 */
[----:B------:R-:W1:Y:S01]  /*15e0*/  LDS R19, [R22+0x8] ;  /* 0x0000080016137984 */ /* 0x000e620000000800 */
[----:B-----5:R-:W-:Y:S01]  /*15f0*/  FFMA R25, R32, R21, R14 ;  /* 0x0000001520197223 */ /* 0x020fe2000000000e */
[C---:B0-----:R-:W-:Y:S02]  /*1600*/  FFMA R29, R10.reuse, R9, R13 ;  /* 0x000000090a1d7223 */ /* 0x041fe4000000000d */
[----:B------:R-:W-:Y:S01]  /*1610*/  LDS R13, [R18+0x48] ;  /* 0x00004800120d7984 */ /* 0x000fe20000000800 */
[----:B------:R-:W-:-:S03]  /*1620*/  FFMA R10, R10, R6, R25 ;  /* 0x000000060a0a7223 */ /* 0x000fc60000000019 */
[----:B------:R0:W2:Y:S04]  /*1630*/  LDS R32, [R22+0xc] ;  /* 0x00000c0016207984 */ /* 0x0000a80000000800 */
[----:B------:R-:W3:Y:S01]  /*1640*/  LDS R14, [R18+0x20] ;  /* 0x00002000120e7984 */ /* 0x000ee20000000800 */
[C---:B------:R-:W-:Y:S01]  /*1650*/  FFMA R34, R2.reuse, R24, R29 ;  /* 0x0000001802227223 */ /* 0x040fe2000000001d */
[----:B------:R-:W-:Y:S01]  /*1660*/  FFMA R25, R2, R3, R10 ;  /* 0x0000000302197223 */ /* 0x000fe2000000000a */
[----:B------:R-:W-:Y:S01]  /*1670*/  LEA R30, R17, R22, 0x2 ;  /* 0x00000016111e7211 */ /* 0x000fe200078e10ff */
[----:B------:R-:W4:Y:S01]  /*1680*/  LDS R2, [R18+0x24] ;  /* 0x0000240012027984 */ /* 0x000f220000000800 */
[----:B------:R-:W-:-:S03]  /*1690*/  FFMA R36, R5, R23, R34 ;  /* 0x0000001705247223 */ /* 0x000fc60000000022 */
[----:B------:R-:W5:Y:S04]  /*16a0*/  LDS R10, [R18+0x4c] ;  /* 0x00004c00120a7984 */ /* 0x000f680000000800 */
[----:B------:R-:W5:Y:S01]  /*16b0*/  LDS R34, [R30] ;  /* 0x000000001e227984 */ /* 0x000f620000000800 */
[----:B------:R-:W-:-:S03]  /*16c0*/  FFMA R29, R5, R26, R25 ;  /* 0x0000001a051d7223 */ /* 0x000fc60000000019 */
[----:B------:R-:W5:Y:S04]  /*16d0*/  LDS R31, [R30+0x4] ;  /* 0x000004001e1f7984 */ /* 0x000f680000000800 */
[----:B------:R-:W5:Y:S01]  /*16e0*/  LDS R25, [R18+0x50] ;  /* 0x0000500012197984 */ /* 0x000f620000000800 */
[----:B------:R-:W-:Y:S02]  /*16f0*/  UIMAD UR4, UR7, UR8, UR4 ;  /* 0x00000008070472a4 */ /* 0x000fe4000f8e0204 */
[----:B------:R-:W-:Y:S01]  /*1700*/  UIMAD UR5, UR6, UR9, URZ ;  /* 0x00000009060572a4 */ /* 0x000fe2000f8e02ff */
[----:B------:R-:W5:Y:S01]  /*1710*/  LDS R5, [R18+0x54] ;  /* 0x0000540012057984 */ /* 0x000f620000000800 */
[----:B------:R-:W5:Y:S02]  /*1720*/  LDCU UR6, c[0x0][0x3cc] ;  /* 0x00007980ff0677ac */ /* 0x000f640008000800 */
[----:B0-----:R-:W-:Y:S01]  /*1730*/  IADD3 R22, PT, PT, R11, UR4, RZ ;  /* 0x000000040b167c10 */ /* 0x001fe2000fffe0ff */
[C---:B-1----:R-:W-:Y:S01]  /*1740*/  FFMA R11, R19.reuse, R16, R36 ;  /* 0x00000010130b7223 */ /* 0x042fe20000000024 */
[----:B------:R-:W-:-:S03]  /*1750*/  FFMA R19, R19, R0, R29 ;  /* 0x0000000013137223 */ /* 0x000fc6000000001d */
[----:B------:R-:W-:Y:S01]  /*1760*/  IMAD R29, R22, UR5, R15 ;  /* 0x00000005161d7c24 */ /* 0x000fe2000f8e020f */
[----:B------:R-:W0:Y:S01]  /*1770*/  LDCU UR4, c[0x0][0x3cc] ;  /* 0x00007980ff0477ac */ /* 0x000e220008000800 */
[----:B------:R-:W-:Y:S01]  /*1780*/  LDS R22, [R18+0x58] ;  /* 0x0000580012167984 */ /* 0x000fe20000000800 */
[C---:B--2---:R-:W-:Y:S01]  /*1790*/  FFMA R11, R32.reuse, R13, R11 ;  /* 0x0000000d200b7223 */ /* 0x044fe2000000000b */
[----:B------:R-:W1:Y:S01]  /*17a0*/  LDCU UR5, c[0x0][0x3cc] ;  /* 0x00007980ff0577ac */ /* 0x000e620008000800 */
[----:B---3--:R-:W-:Y:S02]  /*17b0*/  FFMA R32, R32, R14, R19 ;  /* 0x0000000e20207223 */ /* 0x008fe40000000013 */
[----:B------:R-:W2:Y:S02]  /*17c0*/  LDS R19, [R30+0x8] ;  /* 0x000008001e137984 */ /* 0x000ea40000000800 */
[C---:B----4-:R-:W-:Y:S01]  /*17d0*/  FFMA R15, R33.reuse, R2, R32 ;  /* 0x00000002210f7223 */ /* 0x050fe20000000020 */
[----:B-----5:R-:W-:-:S02]  /*17e0*/  FFMA R32, R33, R10, R11 ;  /* 0x0000000a21207223 */ /* 0x020fc4000000000b */
[----:B------:R-:W-:Y:S01]  /*17f0*/  LDS R11, [R18+0x60] ;  /* 0x00006000120b7984 */ /* 0x000fe20000000800 */
[----:B------:R-:W-:Y:S01]  /*1800*/  FFMA R15, R8, R34, R15 ;  /* 0x00000022080f7223 */ /* 0x000fe2000000000f */
[----:B------:R-:W-:-:S03]  /*1810*/  FMUL R36, R20, R31 ;  /* 0x0000001f14247220 */ /* 0x000fc60000400000 */
[-C--:B------:R-:W-:Y:S02]  /*1820*/  FFMA R35, R12, R31.reuse, R15 ;  /* 0x0000001f0c237223 */ /* 0x080fe4000000000f */
[----:B------:R-:W-:Y:S01]  /*1830*/  LDS R15, [R18+0x5c] ;  /* 0x00005c00120f7984 */ /* 0x000fe20000000800 */
[-C--:B------:R-:W-:Y:S01]  /*1840*/  FFMA R32, R25, R34.reuse, R32 ;  /* 0x0000002219207223 */ /* 0x080fe20000000020 */
[----:B------:R-:W-:Y:S02]  /*1850*/  FFMA R33, R27, R34, R36 ;  /* 0x000000221b217223 */ /* 0x000fe40000000024 */
[----:B------:R-:W3:Y:S01]  /*1860*/  LDS R34, [R30+0xc] ;  /* 0x00000c001e227984 */ /* 0x000ee20000000800 */
[----:B------:R-:W-:Y:S01]  /*1870*/  FFMA R31, R5, R31, R32 ;  /* 0x0000001f051f7223 */ /* 0x000fe20000000020 */
[----:B------:R-:W-:Y:S02]  /*1880*/  LEA R32, R17, R30, 0x2 ;  /* 0x0000001e11207211 */ /* 0x000fe400078e10ff */
[----:B------:R-:W4:Y:S04]  /*1890*/  LDS R36, [R30+0x10] ;  /* 0x000010001e247984 */ /* 0x000f280000000800 */
[----:B------:R-:W-:Y:S01]  /*18a0*/  LDS R30, [R32+0x4] ;  /* 0x00000400201e7984 */ /* 0x000fe20000000800 */
[-C--:B--2---:R-:W-:Y:S01]  /*18b0*/  FFMA R33, R7, R19.reuse, R33 ;  /* 0x0000001307217223 */ /* 0x084fe20000000021 */
[-C--:B------:R-:W-:Y:S01]  /*18c0*/  FFMA R35, R28, R19.reuse, R35 ;  /* 0x000000131c237223 */ /* 0x080fe20000000023 */
[----:B------:R-:W-:-:S02]  /*18d0*/  FFMA R31, R22, R19, R31 ;  /* 0x00000013161f7223 */ /* 0x000fc4000000001f */
[----:B------:R-:W2:Y:S01]  /*18e0*/  LDS R19, [R32] ;  /* 0x0000000020137984 */ /* 0x000ea20000000800 */
[-C--:B---3--:R-:W-:Y:S01]  /*18f0*/  FFMA R37, R21, R34.reuse, R33 ;  /* 0x0000002215257223 */ /* 0x088fe20000000021 */
[-C--:B------:R-:W-:Y:S02]  /*1900*/  FFMA R33, R15, R34.reuse, R31 ;  /* 0x000000220f217223 */ /* 0x080fe4000000001f */
[----:B------:R-:W0:Y:S01]  /*1910*/  LDC R31, c[0x0][0x3d0] ;  /* 0x0000f400ff1f7b82 */ /* 0x000e220000000800 */
[----:B------:R-:W-:Y:S01]  /*1920*/  FFMA R34, R4, R34, R35 ;  /* 0x0000002204227223 */ /* 0x000fe20000000023 */
[-C--:B----4-:R-:W-:Y:S01]  /*1930*/  FFMA R18, R11, R36.reuse, R33 ;  /* 0x000000240b127223 */ /* 0x090fe20000000021 */
[-C--:B------:R-:W-:Y:S02]  /*1940*/  FFMA R37, R6, R36.reuse, R37 ;  /* 0x0000002406257223 */ /* 0x080fe40000000025 */
[----:B------:R-:W-:Y:S02]  /*1950*/  FFMA R35, R9, R36, R34 ;  /* 0x0000002409237223 */ /* 0x000fe40000000022 */
[----:B------:R-:W-:Y:S01]  /*1960*/  LDS R36, [R32+0x10] ;  /* 0x0000100020247984 */ /* 0x000fe20000000800 */
[-C--:B--2---:R-:W-:Y:S01]  /*1970*/  FFMA R33, R3, R19.reuse, R37 ;  /* 0x0000001303217223 */ /* 0x084fe20000000025 */
[----:B------:R-:W-:Y:S01]  /*1980*/  FFMA R34, R24, R19, R35 ;  /* 0x0000001318227223 */ /* 0x000fe20000000023 */
[----:B0-----:R-:W-:-:S03]  /*1990*/  FFMA R31, R18, UR4, R31 ;  /* 0x00000004121f7c23 */ /* 0x001fc6000800001f */
[-C--:B------:R-:W-:Y:S01]  /*19a0*/  FFMA R35, R23, R30.reuse, R34 ;  /* 0x0000001e17237223 */ /* 0x080fe20000000022 */
[----:B------:R-:W0:Y:S01]  /*19b0*/  LDC.64 R18, c[0x0][0x390] ;  /* 0x0000e400ff127b82 */ /* 0x000e220000000a00 */
[----:B------:R-:W-:Y:S01]  /*19c0*/  LDS R34, [R32+0xc] ;  /* 0x00000c0020227984 */ /* 0x000fe20000000800 */
[----:B------:R-:W-:Y:S01]  /*19d0*/  FFMA R33, R26, R30, R33 ;  /* 0x0000001e1a217223 */ /* 0x000fe20000000021 */
[----:B------:R-:W2:Y:S01]  /*19e0*/  LDCU UR4, c[0x0][0x3cc] ;  /* 0x00007980ff0477ac */ /* 0x000ea20008000800 */
[----:B0-----:R-:W-:Y:S02]  /*19f0*/  IMAD.WIDE R18, R29, 0x4, R18 ;  /* 0x000000041d127825 */ /* 0x001fe400078e0212 */
[----:B------:R-:W0:Y:S02]  /*1a00*/  LDS R29, [R32+0x8] ;  /* 0x00000800201d7984 */ /* 0x000e240000000800 */
[-C--:B0-----:R-:W-:Y:S01]  /*1a10*/  FFMA R33, R0, R29.reuse, R33 ;  /* 0x0000001d00217223 */ /* 0x081fe20000000021 */
[----:B------:R-:W-:-:S03]  /*1a20*/  FFMA R30, R16, R29, R35 ;  /* 0x0000001d101e7223 */ /* 0x000fc60000000023 */
[-C--:B------:R-:W-:Y:S01]  /*1a30*/  FFMA R35, R14, R34.reuse, R33 ;  /* 0x000000220e237223 */ /* 0x080fe20000000021 */
[----:B------:R-:W-:Y:S01]  /*1a40*/  FFMA R33, R13, R34, R30 ;  /* 0x000000220d217223 */ /* 0x000fe2000000001e */
[----:B------:R-:W-:-:S05]  /*1a50*/  LEA R30, R17, R32, 0x2 ;  /* 0x00000020111e7211 */ /* 0x000fca00078e10ff */
[----:B------:R-:W0:Y:S04]  /*1a60*/  LDS R29, [R30+0x4] ;  /* 0x000004001e1d7984 */ /* 0x000e280000000800 */
[----:B------:R-:W3:Y:S01]  /*1a70*/  LDS R34, [R30] ;  /* 0x000000001e227984 */ /* 0x000ee20000000800 */
[-C--:B------:R-:W-:Y:S01]  /*1a80*/  FFMA R35, R2, R36.reuse, R35 ;  /* 0x0000002402237223 */ /* 0x080fe20000000023 */
[----:B------:R-:W-:Y:S02]  /*1a90*/  FFMA R36, R10, R36, R33 ;  /* 0x000000240a247223 */ /* 0x000fe40000000021 */
[----:B------:R-:W-:Y:S04]  /*1aa0*/  STG.E desc[UR10][R18.64], R31 ;  /* 0x0000001f12007986 */ /* 0x000fe8000c10190a */
[----:B------:R-:W4:Y:S01]  /*1ab0*/  LDS R31, [R30+0x8] ;  /* 0x000008001e1f7984 */ /* 0x000f220000000800 */
[----:B0-----:R-:W-:Y:S01]  /*1ac0*/  FMUL R33, R20, R29 ;  /* 0x0000001d14217220 */ /* 0x001fe20000400000 */
[-C--:B---3--:R-:W-:Y:S01]  /*1ad0*/  FFMA R35, R8, R34.reuse, R35 ;  /* 0x0000002208237223 */ /* 0x088fe20000000023 */
[----:B------:R-:W-:-:S02]  /*1ae0*/  FFMA R36, R25, R34, R36 ;  /* 0x0000002219247223 */ /* 0x000fc40000000024 */
[----:B------:R-:W-:Y:S02]  /*1af0*/  FFMA R37, R27, R34, R33 ;  /* 0x000000221b257223 */ /* 0x000fe40000000021 */
[----:B------:R-:W0:Y:S01]  /*1b00*/  LDS R34, [R30+0xc] ;  /* 0x00000c001e227984 */ /* 0x000e220000000800 */
[-C--:B------:R-:W-:Y:S01]  /*1b10*/  FFMA R33, R12, R29.reuse, R35 ;  /* 0x0000001d0c217223 */ /* 0x080fe20000000023 */
[----:B------:R-:W-:Y:S01]  /*1b20*/  FFMA R29, R5, R29, R36 ;  /* 0x0000001d051d7223 */ /* 0x000fe20000000024 */
[-C--:B----4-:R-:W-:Y:S02]  /*1b30*/  FFMA R36, R7, R31.reuse, R37 ;  /* 0x0000001f07247223 */ /* 0x090fe40000000025 */
[-C--:B------:R-:W-:Y:S01]  /*1b40*/  FFMA R33, R28, R31.reuse, R33 ;  /* 0x0000001f1c217223 */ /* 0x080fe20000000021 */
[----:B------:R-:W-:Y:S01]  /*1b50*/  FFMA R31, R22, R31, R29 ;  /* 0x0000001f161f7223 */ /* 0x000fe2000000001d */
[----:B------:R-:W-:Y:S01]  /*1b60*/  LEA R32, R17, R30, 0x2 ;  /* 0x0000001e11207211 */ /* 0x000fe200078e10ff */
[----:B------:R-:W3:Y:S01]  /*1b70*/  LDS R29, [R30+0x10] ;  /* 0x000010001e1d7984 */ /* 0x000ee20000000800 */
[-C--:B0-----:R-:W-:Y:S01]  /*1b80*/  FFMA R35, R21, R34.reuse, R36 ;  /* 0x0000002215237223 */ /* 0x081fe20000000024 */
[-C--:B------:R-:W-:Y:S01]  /*1b90*/  FFMA R36, R4, R34.reuse, R33 ;  /* 0x0000002204247223 */ /* 0x080fe20000000021 */
[----:B------:R-:W-:Y:S01]  /*1ba0*/  FFMA R34, R15, R34, R31 ;  /* 0x000000220f227223 */ /* 0x000fe2000000001f */
[----:B------:R-:W-:Y:S04]  /*1bb0*/  LDS R33, [R32+0x4] ;  /* 0x0000040020217984 */ /* 0x000fe80000000800 */
[----:B------:R-:W0:Y:S01]  /*1bc0*/  LDS R31, [R32] ;  /* 0x00000000201f7984 */ /* 0x000e220000000800 */
[-C--:B---3--:R-:W-:Y:S01]  /*1bd0*/  FFMA R37, R6, R29.reuse, R35 ;  /* 0x0000001d06257223 */ /* 0x088fe20000000023 */
[----:B------:R-:W-:-:S03]  /*1be0*/  FFMA R35, R9, R29, R36 ;  /* 0x0000001d09237223 */ /* 0x000fc60000000024 */
[-C--:B0-----:R-:W-:Y:S01]  /*1bf0*/  FFMA R37, R3, R31.reuse, R37 ;  /* 0x0000001f03257223 */ /* 0x081fe20000000025 */
[----:B------:R-:W-:Y:S01]  /*1c00*/  FFMA R30, R24, R31, R35 ;  /* 0x0000001f181e7223 */ /* 0x000fe20000000023 */
[----:B------:R-:W-:Y:S01]  /*1c10*/  FFMA R29, R11, R29, R34 ;  /* 0x0000001d0b1d7223 */ /* 0x000fe20000000022 */
[----:B------:R-:W0:Y:S02]  /*1c20*/  LDS R31, [R32+0x8] ;  /* 0x00000800201f7984 */ /* 0x000e240000000800 */
[-C--:B------:R-:W-:Y:S02]  /*1c30*/  FFMA R35, R23, R33.reuse, R30 ;  /* 0x0000002117237223 */ /* 0x080fe4000000001e */
[----:B------:R-:W3:Y:S01]  /*1c40*/  LDC R30, c[0x0][0x3c0] ;  /* 0x0000f000ff1e7b82 */ /* 0x000ee20000000800 */
[----:B------:R-:W-:Y:S01]  /*1c50*/  FFMA R37, R26, R33, R37 ;  /* 0x000000211a257223 */ /* 0x000fe20000000025 */
[----:B------:R-:W-:Y:S01]  /*1c60*/  LDS R36, [R32+0x10] ;  /* 0x0000100020247984 */ /* 0x000fe20000000800 */
[----:B0-----:R-:W-:-:S03]  /*1c70*/  FFMA R34, R16, R31, R35 ;  /* 0x0000001f10227223 */ /* 0x001fc60000000023 */
[----:B------:R-:W0:Y:S01]  /*1c80*/  LDS R35, [R32+0xc] ;  /* 0x00000c0020237984 */ /* 0x000e220000000800 */
[----:B------:R-:W-:Y:S01]  /*1c90*/  FFMA R33, R0, R31, R37 ;  /* 0x0000001f00217223 */ /* 0x000fe20000000025 */
[----:B---3--:R-:W-:Y:S02]  /*1ca0*/  IMAD.WIDE R30, R30, 0x4, R18 ;  /* 0x000000041e1e7825 */ /* 0x008fe400078e0212 */
[----:B------:R-:W2:Y:S02]  /*1cb0*/  LDC R18, c[0x0][0x3d0] ;  /* 0x0000f400ff127b82 */ /* 0x000ea40000000800 */
[----:B--2---:R-:W-:Y:S01]  /*1cc0*/  FFMA R29, R29, UR4, R18 ;  /* 0x000000041d1d7c23 */ /* 0x004fe20008000012 */
[----:B------:R-:W-:Y:S01]  /*1cd0*/  LEA R18, R17, R32, 0x2 ;  /* 0x0000002011127211 */ /* 0x000fe200078e10ff */
[----:B------:R-:W2:Y:S04]  /*1ce0*/  LDCU UR4, c[0x0][0x3cc] ;  /* 0x00007980ff0477ac */ /* 0x000ea80008000800 */
[----:B------:R-:W3:Y:S01]  /*1cf0*/  LDS R19, [R18+0x4] ;  /* 0x0000040012137984 */ /* 0x000ee20000000800 */
[-C--:B0-----:R-:W-:Y:S01]  /*1d00*/  FFMA R33, R14, R35.reuse, R33 ;  /* 0x000000230e217223 */ /* 0x081fe20000000021 */
[----:B------:R-:W-:-:S02]  /*1d10*/  FFMA R35, R13, R35, R34 ;  /* 0x000000230d237223 */ /* 0x000fc40000000022 */
[----:B------:R-:W0:Y:S01]  /*1d20*/  LDS R34, [R18] ;  /* 0x0000000012227984 */ /* 0x000e220000000800 */
[-C--:B------:R-:W-:Y:S01]  /*1d30*/  FFMA R33, R2, R36.reuse, R33 ;  /* 0x0000002402217223 */ /* 0x080fe20000000021 */
[----:B------:R-:W-:Y:S02]  /*1d40*/  FFMA R36, R10, R36, R35 ;  /* 0x000000240a247223 */ /* 0x000fe40000000023 */
[----:B------:R-:W-:Y:S04]  /*1d50*/  STG.E desc[UR10][R30.64], R29 ;  /* 0x0000001d1e007986 */ /* 0x000fe8000c10190a */
[----:B------:R-:W4:Y:S01]  /*1d60*/  LDS R29, [R18+0x8] ;  /* 0x00000800121d7984 */ /* 0x000f220000000800 */
[----:B---3--:R-:W-:Y:S01]  /*1d70*/  FMUL R35, R20, R19 ;  /* 0x0000001314237220 */ /* 0x008fe20000400000 */
[-C--:B0-----:R-:W-:Y:S01]  /*1d80*/  FFMA R33, R8, R34.reuse, R33 ;  /* 0x0000002208217223 */ /* 0x081fe20000000021 */
        /* <DEDUP_REMOVED lines=16> */
[-C--:B------:R-:W-:Y:S01]  /*1e90*/  FFMA R35, R9, R19.reuse, R36 ;  /* 0x0000001309237223 */ /* 0x080fe20000000024 */
[----:B------:R-:W-:Y:S01]  /*1ea0*/  FFMA R19, R11, R19, R34 ;  /* 0x000000130b137223 */ /* 0x000fe20000000022 */
[----:B------:R-:W-:Y:S01]  /*1eb0*/  LDS R36, [R32+0x10] ;  /* 0x0000100020247984 */ /* 0x000fe20000000800 */
[----:B------:R-:W2:Y:S01]  /*1ec0*/  LDC R34, c[0x0][0x3d0] ;  /* 0x0000f400ff227b82 */ /* 0x000ea20000000800 */
[----:B0-----:R-:W-:-:S02]  /*1ed0*/  FFMA R18, R24, R29, R35 ;  /* 0x0000001d18127223 */ /* 0x001fc40000000023 */
[----:B------:R-:W0:Y:S01]  /*1ee0*/  LDS R35, [R32+0x8] ;  /* 0x0000080020237984 */ /* 0x000e220000000800 */
[----:B------:R-:W-:-:S04]  /*1ef0*/  FFMA R37, R3, R29, R37 ;  /* 0x0000001d03257223 */ /* 0x000fc80000000025 */
[-C--:B------:R-:W-:Y:S01]  /*1f00*/  FFMA R29, R26, R33.reuse, R37 ;  /* 0x000000211a1d7223 */ /* 0x080fe20000000025 */
[----:B------:R-:W-:Y:S01]  /*1f10*/  FFMA R33, R23, R33, R18 ;  /* 0x0000002117217223 */ /* 0x000fe20000000012 */
[----:B------:R-:W3:Y:S03]  /*1f20*/  LDC R37, c[0x0][0x3c0] ;  /* 0x0000f000ff257b82 */ /* 0x000ee60000000800 */
[-C--:B0-----:R-:W-:Y:S02]  /*1f30*/  FFMA R18, R16, R35.reuse, R33 ;  /* 0x0000002310127223 */ /* 0x081fe40000000021 */
[----:B------:R-:W0:Y:S01]  /*1f40*/  LDS R33, [R32+0xc] ;  /* 0x00000c0020217984 */ /* 0x000e220000000800 */
[----:B------:R-:W-:Y:S01]  /*1f50*/  FFMA R29, R0, R35, R29 ;  /* 0x00000023001d7223 */ /* 0x000fe2000000001d */
[----:B--2---:R-:W-:Y:S01]  /*1f60*/  FFMA R35, R19, UR4, R34 ;  /* 0x0000000413237c23 */ /* 0x004fe20008000022 */
[----:B---3--:R-:W-:Y:S01]  /*1f70*/  IMAD.WIDE R30, R37, 0x4, R30 ;  /* 0x00000004251e7825 */ /* 0x008fe200078e021e */
[----:B------:R-:W2:Y:S03]  /*1f80*/  LDCU UR4, c[0x0][0x3cc] ;  /* 0x00007980ff0477ac */ /* 0x000ea60008000800 */
[-C--:B0-----:R-:W-:Y:S01]  /*1f90*/  FFMA R29, R14, R33.reuse, R29 ;  /* 0x000000210e1d7223 */ /* 0x081fe2000000001d */
[----:B------:R-:W-:Y:S01]  /*1fa0*/  FFMA R33, R13, R33, R18 ;  /* 0x000000210d217223 */ /* 0x000fe20000000012 */
[----:B------:R-:W-:-:S05]  /*1fb0*/  LEA R18, R17, R32, 0x2 ;  /* 0x0000002011127211 */ /* 0x000fca00078e10ff */
[----:B------:R-:W0:Y:S04]  /*1fc0*/  LDS R34, [R18] ;  /* 0x0000000012227984 */ /* 0x000e280000000800 */
[----:B------:R-:W3:Y:S01]  /*1fd0*/  LDS R19, [R18+0x4] ;  /* 0x0000040012137984 */ /* 0x000ee20000000800 */
[-C--:B------:R-:W-:Y:S01]  /*1fe0*/  FFMA R29, R2, R36.reuse, R29 ;  /* 0x00000024021d7223 */ /* 0x080fe2000000001d */
[----:B------:R-:W-:-:S03]  /*1ff0*/  FFMA R36, R10, R36, R33 ;  /* 0x000000240a247223 */ /* 0x000fc60000000021 */
[-C--:B0-----:R-:W-:Y:S02]  /*2000*/  FFMA R33, R8, R34.reuse, R29 ;  /* 0x0000002208217223 */ /* 0x081fe4000000001d */
[----:B------:R-:W0:Y:S01]  /*2010*/  LDS R29, [R18+0x8] ;  /* 0x00000800121d7984 */ /* 0x000e220000000800 */
[----:B---3--:R-:W-:Y:S01]  /*2020*/  FMUL R37, R20, R19 ;  /* 0x0000001314257220 */ /* 0x008fe20000400000 */
[----:B------:R-:W-:-:S03]  /*2030*/  FFMA R36, R25, R34, R36 ;  /* 0x0000002219247223 */ /* 0x000fc60000000024 */
[----:B------:R-:W-:Y:S02]  /*2040*/  FFMA R37, R27, R34, R37 ;  /* 0x000000221b257223 */ /* 0x000fe40000000025 */
[----:B------:R-:W3:Y:S01]  /*2050*/  LDS R34, [R18+0xc] ;  /* 0x00000c0012227984 */ /* 0x000ee20000000800 */
[-C--:B------:R-:W-:Y:S01]  /*2060*/  FFMA R33, R12, R19.reuse, R33 ;  /* 0x000000130c217223 */ /* 0x080fe20000000021 */
[----:B------:R-:W-:Y:S01]  /*2070*/  FFMA R19, R5, R19, R36 ;  /* 0x0000001305137223 */ /* 0x000fe20000000024 */
[----:B------:R-:W-:Y:S01]  /*2080*/  LEA R32, R17, R18, 0x2 ;  /* 0x0000001211207211 */ /* 0x000fe200078e10ff */
[----:B------:R3:W-:Y:S01]  /*2090*/  STG.E desc[UR10][R30.64], R35 ;  /* 0x000000231e007986 */ /* 0x0007e2000c10190a */
[-C--:B0-----:R-:W-:Y:S01]  /*20a0*/  FFMA R36, R7, R29.reuse, R37 ;  /* 0x0000001d07247223 */ /* 0x081fe20000000025 */
[-C--:B------:R-:W-:Y:S01]  /*20b0*/  FFMA R33, R28, R29.reuse, R33 ;  /* 0x0000001d1c217223 */ /* 0x080fe20000000021 */
[----:B------:R-:W-:Y:S02]  /*20c0*/  FFMA R29, R22, R29, R19 ;  /* 0x0000001d161d7223 */ /* 0x000fe40000000013 */
[----:B------:R-:W0:Y:S01]  /*20d0*/  LDS R19, [R18+0x10] ;  /* 0x0000100012137984 */ /* 0x000e220000000800 */
[-C--:B---3--:R-:W-:Y:S01]  /*20e0*/  FFMA R35, R21, R34.reuse, R36 ;  /* 0x0000002215237223 */ /* 0x088fe20000000024 */
[-C--:B------:R-:W-:Y:S01]  /*20f0*/  FFMA R36, R4, R34.reuse, R33 ;  /* 0x0000002204247223 */ /* 0x080fe20000000021 */
[----:B------:R-:W-:Y:S01]  /*2100*/  FFMA R34, R15, R34, R29 ;  /* 0x000000220f227223 */ /* 0x000fe2000000001d */
[----:B------:R-:W-:Y:S04]  /*2110*/  LDS R33, [R32+0x4] ;  /* 0x0000040020217984 */ /* 0x000fe80000000800 */
[----:B------:R-:W3:Y:S01]  /*2120*/  LDS R29, [R32] ;  /* 0x00000000201d7984 */ /* 0x000ee20000000800 */
[-C--:B0-----:R-:W-:Y:S01]  /*2130*/  FFMA R37, R6, R19.reuse, R35 ;  /* 0x0000001306257223 */ /* 0x081fe20000000023 */
[----:B------:R-:W-:-:S03]  /*2140*/  FFMA R35, R9, R19, R36 ;  /* 0x0000001309237223 */ /* 0x000fc60000000024 */
[-C--:B---3--:R-:W-:Y:S01]  /*2150*/  FFMA R37, R3, R29.reuse, R37 ;  /* 0x0000001d03257223 */ /* 0x088fe20000000025 */
[----:B------:R-:W-:Y:S01]  /*2160*/  FFMA R18, R24, R29, R35 ;  /* 0x0000001d18127223 */ /* 0x000fe20000000023 */
[----:B------:R-:W-:Y:S01]  /*2170*/  FFMA R19, R11, R19, R34 ;  /* 0x000000130b137223 */ /* 0x000fe20000000022 */
[----:B------:R-:W0:Y:S01]  /*2180*/  LDS R35, [R32+0x8] ;  /* 0x0000080020237984 */ /* 0x000e220000000800 */
[-C--:B------:R-:W-:Y:S01]  /*2190*/  FFMA R29, R26, R33.reuse, R37 ;  /* 0x000000211a1d7223 */ /* 0x080fe20000000025 */
[----:B------:R-:W-:Y:S01]  /*21a0*/  FFMA R33, R23, R33, R18 ;  /* 0x0000002117217223 */ /* 0x000fe20000000012 */
[----:B------:R-:W2:Y:S01]  /*21b0*/  LDC R34, c[0x0][0x3d0] ;  /* 0x0000f400ff227b82 */ /* 0x000ea20000000800 */
[----:B------:R-:W-:Y:S07]  /*21c0*/  LDS R36, [R32+0x10] ;  /* 0x0000100020247984 */ /* 0x000fee0000000800 */
[----:B------:R-:W3:Y:S01]  /*21d0*/  LDC R37, c[0x0][0x3c0] ;  /* 0x0000f000ff257b82 */ /* 0x000ee20000000800 */
[----:B0-----:R-:W-:-:S02]  /*21e0*/  FFMA R18, R16, R35, R33 ;  /* 0x0000002310127223 */ /* 0x001fc40000000021 */
        /* <DEDUP_REMOVED lines=419> */
[-C--:B------:R-:W-:Y:S01]  /*3c20*/  FFMA R35, R9, R19.reuse, R36 ;  /* 0x0000001309237223 */ /* 0x080fe20000000024 */
[----:B------:R-:W-:Y:S01]  /*3c30*/  FFMA R19, R11, R19, R34 ;  /* 0x000000130b137223 */ /* 0x000fe20000000022 */
[----:B------:R-:W-:Y:S01]  /*3c40*/  LDS R36, [R32+0x10] ;  /* 0x0000100020247984 */ /* 0x000fe20000000800 */
[----:B------:R-:W2:Y:S01]  /*3c50*/  LDC R34, c[0x0][0x3d0] ;  /* 0x0000f400ff227b82 */ /* 0x000ea20000000800 */
[----:B---3--:R-:W-:-:S02]  /*3c60*/  FFMA R18, R24, R29, R35 ;  /* 0x0000001d18127223 */ /* 0x008fc40000000023 */
[----:B------:R-:W0:Y:S01]  /*3c70*/  LDS R35, [R32+0x8] ;  /* 0x0000080020237984 */ /* 0x000e220000000800 */
[----:B------:R-:W-:-:S04]  /*3c80*/  FFMA R37, R3, R29, R37 ;  /* 0x0000001d03257223 */ /* 0x000fc80000000025 */
[-C--:B------:R-:W-:Y:S01]  /*3c90*/  FFMA R29, R26, R33.reuse, R37 ;  /* 0x000000211a1d7223 */ /* 0x080fe20000000025 */
[----:B------:R-:W-:-:S04]  /*3ca0*/  FFMA R33, R23, R33, R18 ;  /* 0x0000002117217223 */ /* 0x000fc80000000012 */
[-C--:B0-----:R-:W-:Y:S02]  /*3cb0*/  FFMA R18, R16, R35.reuse, R33 ;  /* 0x0000002310127223 */ /* 0x081fe40000000021 */
[----:B------:R-:W0:Y:S01]  /*3cc0*/  LDS R33, [R32+0xc] ;  /* 0x00000c0020217984 */ /* 0x000e220000000800 */
[----:B------:R-:W-:Y:S01]  /*3cd0*/  FFMA R29, R0, R35, R29 ;  /* 0x00000023001d7223 */ /* 0x000fe2000000001d */
[----:B--2---:R-:W-:Y:S01]  /*3ce0*/  FFMA R35, R19, UR4, R34 ;  /* 0x0000000413237c23 */ /* 0x004fe20008000022 */
[----:B------:R-:W2:Y:S01]  /*3cf0*/  LDCU UR4, c[0x0][0x3cc] ;  /* 0x00007980ff0477ac */ /* 0x000ea20008000800 */
[----:B------:R-:W3:Y:S02]  /*3d00*/  LDC R19, c[0x0][0x3c0] ;  /* 0x0000f000ff137b82 */ /* 0x000ee40000000800 */
[----:B---3--:R-:W-:-:S04]  /*3d10*/  IMAD.WIDE R30, R19, 0x4, R30 ;  /* 0x00000004131e7825 */ /* 0x008fc800078e021e */
        /* <DEDUP_REMOVED lines=35> */
[----:B------:R-:W-:Y:S02]  /*3f50*/  LDS R36, [R32+0x10] ;  /* 0x0000100020247984 */ /* 0x000fe40000000800 */
[-C--:B0-----:R-:W-:Y:S02]  /*3f60*/  FFMA R18, R16, R35.reuse, R33 ;  /* 0x0000002310127223 */ /* 0x081fe40000000021 */
[----:B------:R-:W0:Y:S01]  /*3f70*/  LDS R33, [R32+0xc] ;  /* 0x00000c0020217984 */ /* 0x000e220000000800 */
[----:B------:R-:W-:Y:S01]  /*3f80*/  FFMA R29, R0, R35, R29 ;  /* 0x00000023001d7223 */ /* 0x000fe2000000001d */
[----:B--2---:R-:W-:Y:S01]  /*3f90*/  FFMA R35, R19, UR4, R34 ;  /* 0x0000000413237c23 */ /* 0x004fe20008000022 */
[----:B------:R-:W2:Y:S01]  /*3fa0*/  LDCU UR4, c[0x0][0x3cc] ;  /* 0x00007980ff0477ac */ /* 0x000ea20008000800 */
[----:B------:R-:W3:Y:S01]  /*3fb0*/  LDC R19, c[0x0][0x3c0] ;  /* 0x0000f000ff137b82 */ /* 0x000ee20000000800 */
[-C--:B0-----:R-:W-:Y:S01]  /*3fc0*/  FFMA R29, R14, R33.reuse, R29 ;  /* 0x000000210e1d7223 */ /* 0x081fe2000000001d */
[----:B------:R-:W-:Y:S01]  /*3fd0*/  FFMA R33, R13, R33, R18 ;  /* 0x000000210d217223 */ /* 0x000fe20000000012 */
[----:B------:R-:W-:-:S05]  /*3fe0*/  LEA R18, R17, R32, 0x2 ;  /* 0x0000002011127211 */ /* 0x000fca00078e10ff */
[----:B------:R-:W0:Y:S01]  /*3ff0*/  LDS R34, [R18] ;  /* 0x0000000012227984 */ /* 0x000e220000000800 */
[----:B---3--:R-:W-:-:S04]  /*4000*/  IMAD.WIDE R30, R19, 0x4, R30 ;  /* 0x00000004131e7825 */ /* 0x008fc800078e021e */
[-C--:B------:R-:W-:Y:S01]  /*4010*/  FFMA R29, R2, R36.reuse, R29 ;  /* 0x00000024021d7223 */ /* 0x080fe2000000001d */
[----:B------:R-:W3:Y:S01]  /*4020*/  LDS R19, [R18+0x4] ;  /* 0x0000040012137984 */ /* 0x000ee20000000800 */
[----:B------:R-:W-:Y:S02]  /*4030*/  FFMA R36, R10, R36, R33 ;  /* 0x000000240a247223 */ /* 0x000fe40000000021 */
[-C--:B0-----:R-:W-:Y:S02]  /*4040*/  FFMA R33, R8, R34.reuse, R29 ;  /* 0x0000002208217223 */ /* 0x081fe4000000001d */
[----:B------:R-:W0:Y:S01]  /*4050*/  LDS R29, [R18+0x8] ;  /* 0x00000800121d7984 */ /* 0x000e220000000800 */
[-C--:B------:R-:W-:Y:S01]  /*4060*/  FFMA R36, R25, R34.reuse, R36 ;  /* 0x0000002219247223 */ /* 0x080fe20000000024 */
[-C--:B---3--:R-:W-:Y:S01]  /*4070*/  FMUL R37, R20, R19.reuse ;  /* 0x0000001314257220 */ /* 0x088fe20000400000 */
[-C--:B------:R-:W-:Y:S02]  /*4080*/  FFMA R33, R12, R19.reuse, R33 ;  /* 0x000000130c217223 */ /* 0x080fe40000000021 */
[----:B------:R-:W-:Y:S01]  /*4090*/  FFMA R19, R5, R19, R36 ;  /* 0x0000001305137223 */ /* 0x000fe20000000024 */
[----:B------:R-:W-:-:S02]  /*40a0*/  FFMA R37, R27, R34, R37 ;  /* 0x000000221b257223 */ /* 0x000fc40000000025 */
[----:B------:R-:W3:Y:S02]  /*40b0*/  LDS R34, [R18+0xc] ;  /* 0x00000c0012227984 */ /* 0x000ee40000000800 */
[-C--:B0-----:R-:W-:Y:S01]  /*40c0*/  FFMA R36, R7, R29.reuse, R37 ;  /* 0x0000001d07247223 */ /* 0x081fe20000000025 */
[-C--:B------:R-:W-:Y:S01]  /*40d0*/  FFMA R33, R28, R29.reuse, R33 ;  /* 0x0000001d1c217223 */ /* 0x080fe20000000021 */
[----:B------:R-:W-:Y:S02]  /*40e0*/  FFMA R29, R22, R29, R19 ;  /* 0x0000001d161d7223 */ /* 0x000fe40000000013 */
[----:B------:R-:W0:Y:S01]  /*40f0*/  LDS R19, [R18+0x10] ;  /* 0x0000100012137984 */ /* 0x000e220000000800 */
[----:B------:R-:W-:-:S03]  /*4100*/  LEA R32, R17, R18, 0x2 ;  /* 0x0000001211207211 */ /* 0x000fc600078e10ff */
[----:B------:R3:W-:Y:S02]  /*4110*/  STG.E desc[UR10][R30.64], R35 ;  /* 0x000000231e007986 */ /* 0x0007e4000c10190a */
[-C--:B---3--:R-:W-:Y:S01]  /*4120*/  FFMA R35, R21, R34.reuse, R36 ;  /* 0x0000002215237223 */ /* 0x088fe20000000024 */
[-C--:B------:R-:W-:Y:S01]  /*4130*/  FFMA R36, R4, R34.reuse, R33 ;  /* 0x0000002204247223 */ /* 0x080fe20000000021 */
[----:B------:R-:W-:Y:S01]  /*4140*/  FFMA R34, R15, R34, R29 ;  /* 0x000000220f227223 */ /* 0x000fe2000000001d */
[----:B------:R-:W3:Y:S01]  /*4150*/  LDS R33, [R32] ;  /* 0x0000000020217984 */ /* 0x000ee20000000800 */
[-C--:B0-----:R-:W-:Y:S01]  /*4160*/  FFMA R37, R6, R19.reuse, R35 ;  /* 0x0000001306257223 */ /* 0x081fe20000000023 */
[-C--:B------:R-:W-:Y:S01]  /*4170*/  FFMA R35, R9, R19.reuse, R36 ;  /* 0x0000001309237223 */ /* 0x080fe20000000024 */
[----:B------:R-:W-:Y:S01]  /*4180*/  FFMA R29, R11, R19, R34 ;  /* 0x000000130b1d7223 */ /* 0x000fe20000000022 */
[----:B------:R-:W2:Y:S01]  /*4190*/  LDC R36, c[0x0][0x3d0] ;  /* 0x0000f400ff247b82 */ /* 0x000ea20000000800 */
[----:B------:R-:W0:Y:S01]  /*41a0*/  LDS R19, [R32+0x4] ;  /* 0x0000040020137984 */ /* 0x000e220000000800 */
[-C--:B---3--:R-:W-:Y:S01]  /*41b0*/  FFMA R37, R3, R33.reuse, R37 ;  /* 0x0000002103257223 */ /* 0x088fe20000000025 */
[----:B------:R-:W-:-:S02]  /*41c0*/  FFMA R18, R24, R33, R35 ;  /* 0x0000002118127223 */ /* 0x000fc40000000023 */
[----:B------:R-:W3:Y:S03]  /*41d0*/  LDS R33, [R32+0x8] ;  /* 0x0000080020217984 */ /* 0x000ee60000000800 */
[----:B------:R-:W4:Y:S01]  /*41e0*/  LDC R35, c[0x0][0x3c0] ;  /* 0x0000f000ff237b82 */ /* 0x000f220000000800 */
[-C--:B0-----:R-:W-:Y:S01]  /*41f0*/  FFMA R37, R26, R19.reuse, R37 ;  /* 0x000000131a257223 */ /* 0x081fe20000000025 */
[----:B------:R-:W-:Y:S02]  /*4200*/  FFMA R19, R23, R19, R18 ;  /* 0x0000001317137223 */ /* 0x000fe40000000012 */
[----:B------:R-:W0:Y:S01]  /*4210*/  LDS R18, [R32+0xc] ;  /* 0x00000c0020127984 */ /* 0x000e220000000800 */
[-C--:B---3--:R-:W-:Y:S01]  /*4220*/  FFMA R37, R0, R33.reuse, R37 ;  /* 0x0000002100257223 */ /* 0x088fe20000000025 */
[----:B------:R-:W-:-:S03]  /*4230*/  FFMA R34, R16, R33, R19 ;  /* 0x0000002110227223 */ /* 0x000fc60000000013 */
[-C--:B0-----:R-:W-:Y:S01]  /*4240*/  FFMA R19, R14, R18.reuse, R37 ;  /* 0x000000120e137223 */ /* 0x081fe20000000025 */
[----:B------:R-:W-:Y:S01]  /*4250*/  FFMA R33, R13, R18, R34 ;  /* 0x000000120d217223 */ /* 0x000fe20000000022 */
[----:B--2---:R-:W-:Y:S01]  /*4260*/  FFMA R29, R29, UR4, R36 ;  /* 0x000000041d1d7c23 */ /* 0x004fe20008000024 */
[----:B------:R-:W0:Y:S01]  /*4270*/  LDS R18, [R32+0x10] ;  /* 0x0000100020127984 */ /* 0x000e220000000800 */
[----:B------:R-:W-:Y:S01]  /*4280*/  LEA R34, R17, R32, 0x2 ;  /* 0x0000002011227211 */ /* 0x000fe200078e10ff */
[----:B----4-:R-:W-:Y:S01]  /*4290*/  IMAD.WIDE R30, R35, 0x4, R30 ;  /* 0x00000004231e7825 */ /* 0x010fe200078e021e */
[----:B------:R-:W2:Y:S01]  /*42a0*/  LDC R37, c[0x0][0x3d0] ;  /* 0x0000f400ff257b82 */ /* 0x000ea20000000800 */
[----:B------:R-:W2:Y:S02]  /*42b0*/  LDCU UR4, c[0x0][0x3cc] ;  /* 0x00007980ff0477ac */ /* 0x000ea40008000800 */
[-C--:B0-----:R-:W-:Y:S02]  /*42c0*/  FFMA R36, R10, R18.reuse, R33 ;  /* 0x000000120a247223 */ /* 0x081fe40000000021 */
[----:B------:R-:W0:Y:S01]  /*42d0*/  LDS R33, [R34+0x4] ;  /* 0x0000040022217984 */ /* 0x000e220000000800 */
[----:B------:R-:W-:-:S03]  /*42e0*/  FFMA R19, R2, R18, R19 ;  /* 0x0000001202137223 */ /* 0x000fc60000000013 */
[----:B------:R-:W3:Y:S01]  /*42f0*/  LDS R18, [R34] ;  /* 0x0000000022127984 */ /* 0x000ee20000000800 */
[-C--:B0-----:R-:W-:Y:S01]  /*4300*/  FMUL R32, R20, R33.reuse ;  /* 0x0000002114207220 */ /* 0x081fe20000400000 */
[-C--:B---3--:R-:W-:Y:S01]  /*4310*/  FFMA R19, R8, R18.reuse, R19 ;  /* 0x0000001208137223 */ /* 0x088fe20000000013 */
[-C--:B------:R-:W-:Y:S02]  /*4320*/  FFMA R36, R25, R18.reuse, R36 ;  /* 0x0000001219247223 */ /* 0x080fe40000000024 */
[----:B------:R-:W-:Y:S02]  /*4330*/  FFMA R32, R27, R18, R32 ;  /* 0x000000121b207223 */ /* 0x000fe40000000020 */
[----:B------:R-:W0:Y:S01]  /*4340*/  LDS R18, [R34+0x8] ;  /* 0x0000080022127984 */ /* 0x000e220000000800 */
[-C--:B------:R-:W-:Y:S01]  /*4350*/  FFMA R19, R12, R33.reuse, R19 ;  /* 0x000000210c137223 */ /* 0x080fe20000000013 */
[----:B------:R-:W-:Y:S02]  /*4360*/  FFMA R35, R5, R33, R36 ;  /* 0x0000002105237223 */ /* 0x000fe40000000024 */
[----:B------:R-:W-:Y:S01]  /*4370*/  LDS R36, [R34+0x10] ;  /* 0x0000100022247984 */ /* 0x000fe20000000800 */
[-C--:B0-----:R-:W-:Y:S01]  /*4380*/  FFMA R32, R7, R18.reuse, R32 ;  /* 0x0000001207207223 */ /* 0x081fe20000000020 */
[-C--:B------:R-:W-:Y:S01]  /*4390*/  FFMA R19, R28, R18.reuse, R19 ;  /* 0x000000121c137223 */ /* 0x080fe20000000013 */
[----:B------:R-:W-:-:S02]  /*43a0*/  FFMA R18, R22, R18, R35 ;  /* 0x0000001216127223 */ /* 0x000fc40000000023 */
[----:B------:R-:W0:Y:S04]  /*43b0*/  LDS R35, [R34+0xc] ;  /* 0x00000c0022237984 */ /* 0x000e280000000800 */
[----:B------:R3:W-:Y:S01]  /*43c0*/  STG.E desc[UR10][R30.64], R29 ;  /* 0x0000001d1e007986 */ /* 0x0007e2000c10190a */
[-C--:B0-----:R-:W-:Y:S01]  /*43d0*/  FFMA R33, R21, R35.reuse, R32 ;  /* 0x0000002315217223 */ /* 0x081fe20000000020 */
[-C--:B------:R-:W-:Y:S02]  /*43e0*/  FFMA R32, R4, R35.reuse, R19 ;  /* 0x0000002304207223 */ /* 0x080fe40000000013 */
[----:B------:R-:W0:Y:S01]  /*43f0*/  LDC R19, c[0x0][0x3c0] ;  /* 0x0000f000ff137b82 */ /* 0x000e220000000800 */
[----:B------:R-:W-:-:S04]  /*4400*/  FFMA R35, R15, R35, R18 ;  /* 0x000000230f237223 */ /* 0x000fc80000000012 */
[----:B------:R-:W-:-:S04]  /*4410*/  FFMA R35, R11, R36, R35 ;  /* 0x000000240b237223 */ /* 0x000fc80000000023 */
[----:B--2---:R-:W-:Y:S01]  /*4420*/  FFMA R35, R35, UR4, R37 ;  /* 0x0000000423237c23 */ /* 0x004fe20008000025 */
[----:B---3--:R-:W-:Y:S01]  /*4430*/  FFMA R29, R9, R36, R32 ;  /* 0x00000024091d7223 */ /* 0x008fe20000000020 */
[----:B0-----:R-:W-:Y:S01]  /*4440*/  IMAD.WIDE R18, R19, 0x4, R30 ;  /* 0x0000000413127825 */ /* 0x001fe200078e021e */
[----:B------:R-:W-:Y:S01]  /*4450*/  LEA R30, R17, R34, 0x2 ;  /* 0x00000022111e7211 */ /* 0x000fe200078e10ff */
[----:B------:R-:W0:Y:S03]  /*4460*/  LDCU UR4, c[0x0][0x3cc] ;  /* 0x00007980ff0477ac */ /* 0x000e260008000800 */
[----:B------:R-:W-:Y:S04]  /*4470*/  STG.E desc[UR10][R18.64], R35 ;  /* 0x0000002312007986 */ /* 0x000fe8000c10190a */
[----:B------:R-:W2:Y:S01]  /*4480*/  LDS R31, [R30] ;  /* 0x000000001e1f7984 */ /* 0x000ea20000000800 */
[----:B------:R-:W-:-:S03]  /*4490*/  FFMA R36, R6, R36, R33 ;  /* 0x0000002406247223 */ /* 0x000fc60000000021 */
[----:B------:R-:W3:Y:S04]  /*44a0*/  LDS R33, [R30+0x4] ;  /* 0x000004001e217984 */ /* 0x000ee80000000800 */
[----:B------:R-:W4:Y:S04]  /*44b0*/  LDS R34, [R30+0x8] ;  /* 0x000008001e227984 */ /* 0x000f280000000800 */
[----:B------:R-:W-:Y:S01]  /*44c0*/  LDS R35, [R30+0x10] ;  /* 0x000010001e237984 */ /* 0x000fe20000000800 */
[----:B--2---:R-:W-:-:S03]  /*44d0*/  FFMA R32, R24, R31, R29 ;  /* 0x0000001f18207223 */ /* 0x004fc6000000001d */
[----:B------:R-:W2:Y:S01]  /*44e0*/  LDS R29, [R30+0xc] ;  /* 0x00000c001e1d7984 */ /* 0x000ea20000000800 */
[----:B------:R-:W-:Y:S01]  /*44f0*/  FFMA R31, R3, R31, R36 ;  /* 0x0000001f031f7223 */ /* 0x000fe20000000024 */
[----:B---3--:R-:W-:-:S03]  /*4500*/  FFMA R37, R23, R33, R32 ;  /* 0x0000002117257223 */ /* 0x008fc60000000020 */
[----:B------:R-:W-:Y:S01]  /*4510*/  FFMA R31, R26, R33, R31 ;  /* 0x000000211a1f7223 */ /* 0x000fe2000000001f */
[----:B----4-:R-:W-:-:S03]  /*4520*/  FFMA R32, R16, R34, R37 ;  /* 0x0000002210207223 */ /* 0x010fc60000000025 */
[----:B------:R-:W-:Y:S01]  /*4530*/  FFMA R31, R0, R34, R31 ;  /* 0x00000022001f7223 */ /* 0x000fe2000000001f */
[-C--:B--2---:R-:W-:Y:S01]  /*4540*/  FFMA R33, R13, R29.reuse, R32 ;  /* 0x0000001d0d217223 */ /* 0x084fe20000000020 */
[----:B------:R-:W-:Y:S02]  /*4550*/  LEA R32, R17, R30, 0x2 ;  /* 0x0000001e11207211 */ /* 0x000fe400078e10ff */
[----:B------:R-:W-:-:S03]  /*4560*/  FFMA R31, R14, R29, R31 ;  /* 0x0000001d0e1f7223 */ /* 0x000fc6000000001f */
[----:B------:R-:W2:Y:S04]  /*4570*/  LDS R29, [R32+0x4] ;  /* 0x00000400201d7984 */ /* 0x000ea80000000800 */
[----:B------:R-:W3:Y:S01]  /*4580*/  LDS R34, [R32] ;  /* 0x0000000020227984 */ /* 0x000ee20000000800 */
[-C--:B------:R-:W-:Y:S01]  /*4590*/  FFMA R31, R2, R35.reuse, R31 ;  /* 0x00000023021f7223 */ /* 0x080fe2000000001f */
[----:B------:R-:W-:Y:S01]  /*45a0*/  FFMA R36, R10, R35, R33 ;  /* 0x000000230a247223 */ /* 0x000fe20000000021 */
[----:B--2---:R-:W-:Y:S02]  /*45b0*/  FMUL R35, R20, R29 ;  /* 0x0000001d14237220 */ /* 0x004fe40000400000 */
[-C--:B---3--:R-:W-:Y:S02]  /*45c0*/  FFMA R33, R8, R34.reuse, R31 ;  /* 0x0000002208217223 */ /* 0x088fe4000000001f */
[----:B------:R-:W2:Y:S01]  /*45d0*/  LDS R31, [R32+0x8] ;  /* 0x00000800201f7984 */ /* 0x000ea20000000800 */
[-C--:B------:R-:W-:Y:S01]  /*45e0*/  FFMA R36, R25, R34.reuse, R36 ;  /* 0x0000002219247223 */ /* 0x080fe20000000024 */
[----:B------:R-:W-:-:S02]  /*45f0*/  FFMA R37, R27, R34, R35 ;  /* 0x000000221b257223 */ /* 0x000fc40000000023 */
[----:B------:R-:W3:Y:S01]  /*4600*/  LDS R34, [R32+0xc] ;  /* 0x00000c0020227984 */ /* 0x000ee20000000800 */
[-C--:B------:R-:W-:Y:S01]  /*4610*/  FFMA R35, R5, R29.reuse, R36 ;  /* 0x0000001d05237223 */ /* 0x080fe20000000024 */
[----:B------:R-:W-:Y:S01]  /*4620*/  FFMA R29, R12, R29, R33 ;  /* 0x0000001d0c1d7223 */ /* 0x000fe20000000021 */
[----:B------:R-:W-:Y:S01]  /*4630*/  LEA R30, R17, R32, 0x2 ;  /* 0x00000020111e7211 */ /* 0x000fe200078e10ff */
[-C--:B--2---:R-:W-:Y:S01]  /*4640*/  FFMA R36, R7, R31.reuse, R37 ;  /* 0x0000001f07247223 */ /* 0x084fe20000000025 */
[-C--:B------:R-:W-:Y:S01]  /*4650*/  FFMA R33, R22, R31.reuse, R35 ;  /* 0x0000001f16217223 */ /* 0x080fe20000000023 */
[----:B------:R-:W-:Y:S02]  /*4660*/  FFMA R31, R28, R31, R29 ;  /* 0x0000001f1c1f7223 */ /* 0x000fe4000000001d */
[----:B------:R-:W2:Y:S01]  /*4670*/  LDS R29, [R32+0x10] ;  /* 0x00001000201d7984 */ /* 0x000ea20000000800 */
[-C--:B---3--:R-:W-:Y:S01]  /*4680*/  FFMA R35, R21, R34.reuse, R36 ;  /* 0x0000002215237223 */ /* 0x088fe20000000024 */
[-C--:B------:R-:W-:Y:S01]  /*4690*/  FFMA R36, R15, R34.reuse, R33 ;  /* 0x000000220f247223 */ /* 0x080fe20000000021 */
[----:B------:R-:W-:-:S02]  /*46a0*/  FFMA R34, R4, R34, R31 ;  /* 0x0000002204227223 */ /* 0x000fc4000000001f */
[----:B------:R-:W3:Y:S01]  /*46b0*/  LDS R31, [R30] ;  /* 0x000000001e1f7984 */ /* 0x000ee20000000800 */
[-C--:B--2---:R-:W-:Y:S01]  /*46c0*/  FFMA R37, R6, R29.reuse, R35 ;  /* 0x0000001d06257223 */ /* 0x084fe20000000023 */
[-C--:B------:R-:W-:Y:S01]  /*46d0*/  FFMA R35, R9, R29.reuse, R34 ;  /* 0x0000001d09237223 */ /* 0x080fe20000000022 */
[----:B------:R-:W-:Y:S01]  /*46e0*/  FFMA R33, R11, R29, R36 ;  /* 0x0000001d0b217223 */ /* 0x000fe20000000024 */
[----:B------:R-:W0:Y:S01]  /*46f0*/  LDC R34, c[0x0][0x3d0] ;  /* 0x0000f400ff227b82 */ /* 0x000e220000000800 */
[----:B------:R-:W-:Y:S01]  /*4700*/  LDS R36, [R30+0x10] ;  /* 0x000010001e247984 */ /* 0x000fe20000000800 */
[-C--:B---3--:R-:W-:Y:S01]  /*4710*/  FFMA R29, R3, R31.reuse, R37 ;  /* 0x0000001f031d7223 */ /* 0x088fe20000000025 */
[----:B------:R-:W-:Y:S02]  /*4720*/  FFMA R32, R24, R31, R35 ;  /* 0x0000001f18207223 */ /* 0x000fe40000000023 */
[----:B------:R-:W2:Y:S03]  /*4730*/  LDS R31, [R30+0x4] ;  /* 0x000004001e1f7984 */ /* 0x000ea60000000800 */
[----:B------:R-:W3:Y:S01]  /*4740*/  LDC R35, c[0x0][0x3c0] ;  /* 0x0000f000ff237b82 */ /* 0x000ee20000000800 */
[----:B0-----:R-:W-:Y:S01]  /*4750*/  FFMA R33, R33, UR4, R34 ;  /* 0x0000000421217c23 */ /* 0x001fe20008000022 */
[----:B------:R-:W0:Y:S01]  /*4760*/  LDCU UR4, c[0x0][0x3cc] ;  /* 0x00007980ff0477ac */ /* 0x000e220008000800 */
[----:B------:R-:W-:Y:S01]  /*4770*/  LDS R34, [R30+0xc] ;  /* 0x00000c001e227984 */ /* 0x000fe20000000800 */
[-C--:B--2---:R-:W-:Y:S01]  /*4780*/  FFMA R29, R26, R31.reuse, R29 ;  /* 0x0000001f1a1d7223 */ /* 0x084fe2000000001d */
[----:B------:R-:W-:-:S02]  /*4790*/  FFMA R31, R23, R31, R32 ;  /* 0x0000001f171f7223 */ /* 0x000fc40000000020 */
[----:B------:R-:W2:Y:S01]  /*47a0*/  LDS R32, [R30+0x8] ;  /* 0x000008001e207984 */ /* 0x000ea20000000800 */
[----:B---3--:R-:W-:-:S04]  /*47b0*/  IMAD.WIDE R18, R35, 0x4, R18 ;  /* 0x0000000423127825 */ /* 0x008fc800078e0212 */
[-C--:B--2---:R-:W-:Y:S01]  /*47c0*/  FFMA R29, R0, R32.reuse, R29 ;  /* 0x00000020001d7223 */ /* 0x084fe2000000001d */
[----:B------:R-:W-:-:S04]  /*47d0*/  FFMA R32, R16, R32, R31 ;  /* 0x0000002010207223 */ /* 0x000fc8000000001f */
[----:B------:R-:W-:Y:S01]  /*47e0*/  FFMA R31, R13, R34, R32 ;  /* 0x000000220d1f7223 */ /* 0x000fe20000000020 */
[----:B------:R-:W-:Y:S01]  /*47f0*/  LEA R32, R17, R30, 0x2 ;  /* 0x0000001e11207211 */ /* 0x000fe200078e10ff */
[----:B------:R-:W-:-:S04]  /*4800*/  FFMA R35, R14, R34, R29 ;  /* 0x000000220e237223 */ /* 0x000fc8000000001d */
[----:B------:R-:W2:Y:S04]  /*4810*/  LDS R29, [R32+0x4] ;  /* 0x00000400201d7984 */ /* 0x000ea80000000800 */
[----:B------:R-:W3:Y:S01]  /*4820*/  LDS R34, [R32] ;  /* 0x0000000020227984 */ /* 0x000ee20000000800 */
[-C--:B------:R-:W-:Y:S01]  /*4830*/  FFMA R35, R2, R36.reuse, R35 ;  /* 0x0000002402237223 */ /* 0x080fe20000000023 */
[----:B------:R-:W-:Y:S01]  /*4840*/  FFMA R36, R10, R36, R31 ;  /* 0x000000240a247223 */ /* 0x000fe2000000001f */
[----:B--2---:R-:W-:-:S04]  /*4850*/  FMUL R31, R20, R29 ;  /* 0x0000001d141f7220 */ /* 0x004fc80000400000 */
[-C--:B---3--:R-:W-:Y:S02]  /*4860*/  FFMA R37, R27, R34.reuse, R31 ;  /* 0x000000221b257223 */ /* 0x088fe4000000001f */
[----:B------:R-:W2:Y:S01]  /*4870*/  LDS R31, [R32+0x8] ;  /* 0x00000800201f7984 */ /* 0x000ea20000000800 */
[-C--:B------:R-:W-:Y:S01]  /*4880*/  FFMA R35, R8, R34.reuse, R35 ;  /* 0x0000002208237223 */ /* 0x080fe20000000023 */
[----:B------:R-:W-:Y:S02]  /*4890*/  FFMA R36, R25, R34, R36 ;  /* 0x0000002219247223 */ /* 0x000fe40000000024 */
[----:B------:R-:W3:Y:S04]  /*48a0*/  LDS R34, [R32+0xc] ;  /* 0x00000c0020227984 */ /* 0x000ee80000000800 */
[----:B------:R4:W-:Y:S01]  /*48b0*/  STG.E desc[UR10][R18.64], R33 ;  /* 0x0000002112007986 */ /* 0x0009e2000c10190a */
[----:B------:R-:W-:Y:S01]  /*48c0*/  LEA R30, R17, R32, 0x2 ;  /* 0x00000020111e7211 */ /* 0x000fe200078e10ff */
[-C--:B----4-:R-:W-:Y:S01]  /*48d0*/  FFMA R33, R12, R29.reuse, R35 ;  /* 0x0000001d0c217223 */ /* 0x090fe20000000023 */
[----:B------:R-:W-:Y:S01]  /*48e0*/  FFMA R29, R5, R29, R36 ;  /* 0x0000001d051d7223 */ /* 0x000fe20000000024 */
[----:B--2---:R-:W-:-:S02]  /*48f0*/  FFMA R36, R7, R31, R37 ;  /* 0x0000001f07247223 */ /* 0x004fc40000000025 */
[-C--:B------:R-:W-:Y:S01]  /*4900*/  FFMA R33, R28, R31.reuse, R33 ;  /* 0x0000001f1c217223 */ /* 0x080fe20000000021 */
[----:B------:R-:W-:Y:S02]  /*4910*/  FFMA R31, R22, R31, R29 ;  /* 0x0000001f161f7223 */ /* 0x000fe4000000001d */
[----:B------:R-:W2:Y:S01]  /*4920*/  LDS R29, [R32+0x10] ;  /* 0x00001000201d7984 */ /* 0x000ea20000000800 */
[-C--:B---3--:R-:W-:Y:S01]  /*4930*/  FFMA R35, R21, R34.reuse, R36 ;  /* 0x0000002215237223 */ /* 0x088fe20000000024 */
[-C--:B------:R-:W-:Y:S01]  /*4940*/  FFMA R36, R4, R34.reuse, R33 ;  /* 0x0000002204247223 */ /* 0x080fe20000000021 */
[----:B------:R-:W-:Y:S01]  /*4950*/  FFMA R34, R15, R34, R31 ;  /* 0x000000220f227223 */ /* 0x000fe2000000001f */
[----:B------:R-:W-:Y:S04]  /*4960*/  LDS R33, [R30+0x4] ;  /* 0x000004001e217984 */ /* 0x000fe80000000800 */
[----:B------:R-:W3:Y:S01]  /*4970*/  LDS R31, [R30] ;  /* 0x000000001e1f7984 */ /* 0x000ee20000000800 */
[-C--:B--2---:R-:W-:Y:S01]  /*4980*/  FFMA R37, R6, R29.reuse, R35 ;  /* 0x0000001d06257223 */ /* 0x084fe20000000023 */
[----:B------:R-:W-:-:S03]  /*4990*/  FFMA R35, R9, R29, R36 ;  /* 0x0000001d09237223 */ /* 0x000fc60000000024 */
[-C--:B---3--:R-:W-:Y:S01]  /*49a0*/  FFMA R37, R3, R31.reuse, R37 ;  /* 0x0000001f03257223 */ /* 0x088fe20000000025 */
[----:B------:R-:W-:Y:S01]  /*49b0*/  FFMA R32, R24, R31, R35 ;  /* 0x0000001f18207223 */ /* 0x000fe20000000023 */
[----:B------:R-:W-:Y:S01]  /*49c0*/  FFMA R29, R11, R29, R34 ;  /* 0x0000001d0b1d7223 */ /* 0x000fe20000000022 */
[----:B------:R-:W2:Y:S01]  /*49d0*/  LDS R35, [R30+0x8] ;  /* 0x000008001e237984 */ /* 0x000ea20000000800 */
[-C--:B------:R-:W-:Y:S01]  /*49e0*/  FFMA R31, R26, R33.reuse, R37 ;  /* 0x000000211a1f7223 */ /* 0x080fe20000000025 */
[----:B------:R-:W-:Y:S01]  /*49f0*/  FFMA R33, R23, R33, R32 ;  /* 0x0000002117217223 */ /* 0x000fe20000000020 */
[----:B------:R-:W0:Y:S01]  /*4a00*/  LDC R34, c[0x0][0x3d0] ;  /* 0x0000f400ff227b82 */ /* 0x000e220000000800 */
[----:B------:R-:W-:Y:S02]  /*4a10*/  LDS R36, [R30+0x10] ;  /* 0x000010001e247984 */ /* 0x000fe40000000800 */
[-C--:B--2---:R-:W-:Y:S02]  /*4a20*/  FFMA R32, R16, R35.reuse, R33 ;  /* 0x0000002310207223 */ /* 0x084fe40000000021 */
[----:B------:R-:W2:Y:S01]  /*4a30*/  LDS R33, [R30+0xc] ;  /* 0x00000c001e217984 */ /* 0x000ea20000000800 */
[----:B------:R-:W-:Y:S01]  /*4a40*/  FFMA R31, R0, R35, R31 ;  /* 0x00000023001f7223 */ /* 0x000fe2000000001f */
[----:B0-----:R-:W-:Y:S01]  /*4a50*/  FFMA R35, R29, UR4, R34 ;  /* 0x000000041d237c23 */ /* 0x001fe20008000022 */
[----:B------:R-:W0:Y:S01]  /*4a60*/  LDCU UR4, c[0x0][0x3cc] ;  /* 0x00007980ff0477ac */ /* 0x000e220008000800 */
[----:B------:R-:W3:Y:S02]  /*4a70*/  LDC R29, c[0x0][0x3c0] ;  /* 0x0000f000ff1d7b82 */ /* 0x000ee40000000800 */
[----:B---3--:R-:W-:-:S04]  /*4a80*/  IMAD.WIDE R18, R29, 0x4, R18 ;  /* 0x000000041d127825 */ /* 0x008fc800078e0212 */
[-C--:B--2---:R-:W-:Y:S01]  /*4a90*/  FFMA R31, R14, R33.reuse, R31 ;  /* 0x000000210e1f7223 */ /* 0x084fe2000000001f */
[----:B------:R-:W-:Y:S01]  /*4aa0*/  FFMA R33, R13, R33, R32 ;  /* 0x000000210d217223 */ /* 0x000fe20000000020 */
[----:B------:R-:W-:-:S05]  /*4ab0*/  LEA R32, R17, R30, 0x2 ;  /* 0x0000001e11207211 */ /* 0x000fca00078e10ff */
[----:B------:R-:W2:Y:S04]  /*4ac0*/  LDS R34, [R32] ;  /* 0x0000000020227984 */ /* 0x000ea80000000800 */
[----:B------:R-:W3:Y:S01]  /*4ad0*/  LDS R29, [R32+0x4] ;  /* 0x00000400201d7984 */ /* 0x000ee20000000800 */
[-C--:B------:R-:W-:Y:S01]  /*4ae0*/  FFMA R31, R2, R36.reuse, R31 ;  /* 0x00000024021f7223 */ /* 0x080fe2000000001f */
[----:B------:R-:W-:-:S03]  /*4af0*/  FFMA R36, R10, R36, R33 ;  /* 0x000000240a247223 */ /* 0x000fc60000000021 */
[-C--:B--2---:R-:W-:Y:S02]  /*4b00*/  FFMA R33, R8, R34.reuse, R31 ;  /* 0x0000002208217223 */ /* 0x084fe4000000001f */
[----:B------:R-:W2:Y:S01]  /*4b10*/  LDS R31, [R32+0x8] ;  /* 0x00000800201f7984 */ /* 0x000ea20000000800 */
        /* <DEDUP_REMOVED lines=8> */
[-C--:B--2---:R-:W-:Y:S01]  /*4ba0*/  FFMA R36, R7, R31.reuse, R37 ;  /* 0x0000001f07247223 */ /* 0x084fe20000000025 */
        /* <DEDUP_REMOVED lines=9> */
[-C--:B------:R-:W-:Y:S01]  /*4c40*/  FFMA R35, R9, R29.reuse, R36 ;  /* 0x0000001d09237223 */ /* 0x080fe20000000024 */
[----:B------:R-:W-:Y:S01]  /*4c50*/  FFMA R29, R11, R29, R34 ;  /* 0x0000001d0b1d7223 */ /* 0x000fe20000000022 */
[----:B------:R-:W-:Y:S01]  /*4c60*/  LDS R36, [R30+0x10] ;  /* 0x000010001e247984 */ /* 0x000fe20000000800 */
[----:B------:R-:W0:Y:S01]  /*4c70*/  LDC R34, c[0x0][0x3d0] ;  /* 0x0000f400ff227b82 */ /* 0x000e220000000800 */
[----:B---3--:R-:W-:-:S02]  /*4c80*/  FFMA R32, R24, R31, R35 ;  /* 0x0000001f18207223 */ /* 0x008fc40000000023 */
[----:B------:R-:W2:Y:S01]  /*4c90*/  LDS R35, [R30+0x8] ;  /* 0x000008001e237984 */ /* 0x000ea20000000800 */
[----:B------:R-:W-:-:S04]  /*4ca0*/  FFMA R37, R3, R31, R37 ;  /* 0x0000001f03257223 */ /* 0x000fc80000000025 */
[-C--:B------:R-:W-:Y:S01]  /*4cb0*/  FFMA R31, R26, R33.reuse, R37 ;  /* 0x000000211a1f7223 */ /* 0x080fe20000000025 */
[----:B------:R-:W-:-:S04]  /*4cc0*/  FFMA R33, R23, R33, R32 ;  /* 0x0000002117217223 */ /* 0x000fc80000000020 */
        /* <DEDUP_REMOVED lines=177> */
[----:B------:R-:W3:Y:S01]  /*57e0*/  LDC R29, c[0x0][0x3c0] ;  /* 0x0000f000ff1d7b82 */ /* 0x000ee20000000800 */
[-C--:B--2---:R-:W-:Y:S01]  /*57f0*/  FFMA R31, R14, R33.reuse, R31 ;  /* 0x000000210e1f7223 */ /* 0x084fe2000000001f */
[----:B------:R-:W-:Y:S01]  /*5800*/  FFMA R33, R13, R33, R32 ;  /* 0x000000210d217223 */ /* 0x000fe20000000020 */
[----:B------:R-:W-:-:S05]  /*5810*/  LEA R32, R17, R30, 0x2 ;  /* 0x0000001e11207211 */ /* 0x000fca00078e10ff */
[----:B------:R-:W2:Y:S01]  /*5820*/  LDS R34, [R32] ;  /* 0x0000000020227984 */ /* 0x000ea20000000800 */
[----:B---3--:R-:W-:-:S04]  /*5830*/  IMAD.WIDE R18, R29, 0x4, R18 ;  /* 0x000000041d127825 */ /* 0x008fc800078e0212 */
[-C--:B------:R-:W-:Y:S01]  /*5840*/  FFMA R31, R2, R36.reuse, R31 ;  /* 0x00000024021f7223 */ /* 0x080fe2000000001f */
[----:B------:R-:W3:Y:S01]  /*5850*/  LDS R29, [R32+0x4] ;  /* 0x00000400201d7984 */ /* 0x000ee20000000800 */
[----:B------:R-:W-:-:S03]  /*5860*/  FFMA R36, R10, R36, R33 ;  /* 0x000000240a247223 */ /* 0x000fc60000000021 */
[----:B------:R-:W-:Y:S01]  /*5870*/  LDS R30, [R32+0xc] ;  /* 0x00000c00201e7984 */ /* 0x000fe20000000800 */
[----:B--2---:R-:W-:-:S03]  /*5880*/  FFMA R33, R8, R34, R31 ;  /* 0x0000002208217223 */ /* 0x004fc6000000001f */
[----:B------:R-:W2:Y:S01]  /*5890*/  LDS R31, [R32+0x8] ;  /* 0x00000800201f7984 */ /* 0x000ea20000000800 */
[-C--:B------:R-:W-:Y:S01]  /*58a0*/  FFMA R36, R25, R34.reuse, R36 ;  /* 0x0000002219247223 */ /* 0x080fe20000000024 */
[-C--:B---3--:R-:W-:Y:S01]  /*58b0*/  FMUL R37, R20, R29.reuse ;  /* 0x0000001d14257220 */ /* 0x088fe20000400000 */
[-C--:B------:R-:W-:Y:S02]  /*58c0*/  FFMA R33, R12, R29.reuse, R33 ;  /* 0x0000001d0c217223 */ /* 0x080fe40000000021 */
[----:B------:R-:W-:Y:S01]  /*58d0*/  FFMA R29, R5, R29, R36 ;  /* 0x0000001d051d7223 */ /* 0x000fe20000000024 */
[----:B------:R-:W-:Y:S01]  /*58e0*/  FFMA R34, R27, R34, R37 ;  /* 0x000000221b227223 */ /* 0x000fe20000000025 */
[----:B------:R-:W-:Y:S01]  /*58f0*/  LEA R36, R17, R32, 0x2 ;  /* 0x0000002011247211 */ /* 0x000fe200078e10ff */
[----:B------:R3:W-:Y:S02]  /*5900*/  STG.E desc[UR10][R18.64], R35 ;  /* 0x0000002312007986 */ /* 0x0007e4000c10190a */
[-C--:B--2---:R-:W-:Y:S01]  /*5910*/  FFMA R34, R7, R31.reuse, R34 ;  /* 0x0000001f07227223 */ /* 0x084fe20000000022 */
[-C--:B------:R-:W-:Y:S01]  /*5920*/  FFMA R33, R28, R31.reuse, R33 ;  /* 0x0000001f1c217223 */ /* 0x080fe20000000021 */
[----:B------:R-:W-:-:S02]  /*5930*/  FFMA R31, R22, R31, R29 ;  /* 0x0000001f161f7223 */ /* 0x000fc4000000001d */
[----:B------:R-:W2:Y:S01]  /*5940*/  LDS R29, [R32+0x10] ;  /* 0x00001000201d7984 */ /* 0x000ea20000000800 */
[-C--:B---3--:R-:W-:Y:S01]  /*5950*/  FFMA R35, R21, R30.reuse, R34 ;  /* 0x0000001e15237223 */ /* 0x088fe20000000022 */
[-C--:B------:R-:W-:Y:S01]  /*5960*/  FFMA R33, R4, R30.reuse, R33 ;  /* 0x0000001e04217223 */ /* 0x080fe20000000021 */
[----:B------:R-:W-:Y:S02]  /*5970*/  FFMA R34, R15, R30, R31 ;  /* 0x0000001e0f227223 */ /* 0x000fe4000000001f */
[----:B------:R-:W3:Y:S04]  /*5980*/  LDS R30, [R36] ;  /* 0x00000000241e7984 */ /* 0x000ee80000000800 */
[----:B------:R-:W4:Y:S01]  /*5990*/  LDS R31, [R36+0x4] ;  /* 0x00000400241f7984 */ /* 0x000f220000000800 */
[-C--:B--2---:R-:W-:Y:S01]  /*59a0*/  FFMA R35, R6, R29.reuse, R35 ;  /* 0x0000001d06237223 */ /* 0x084fe20000000023 */
[----:B------:R-:W-:-:S03]  /*59b0*/  FFMA R33, R9, R29, R33 ;  /* 0x0000001d09217223 */ /* 0x000fc60000000021 */
[-C--:B---3--:R-:W-:Y:S01]  /*59c0*/  FFMA R35, R3, R30.reuse, R35 ;  /* 0x0000001e03237223 */ /* 0x088fe20000000023 */
[----:B------:R-:W-:Y:S02]  /*59d0*/  FFMA R30, R24, R30, R33 ;  /* 0x0000001e181e7223 */ /* 0x000fe40000000021 */
[----:B------:R-:W2:Y:S01]  /*59e0*/  LDS R33, [R36+0x8] ;  /* 0x0000080024217984 */ /* 0x000ea20000000800 */
[-C--:B----4-:R-:W-:Y:S01]  /*59f0*/  FFMA R35, R26, R31.reuse, R35 ;  /* 0x0000001f1a237223 */ /* 0x090fe20000000023 */
[----:B------:R-:W-:Y:S02]  /*5a00*/  FFMA R31, R23, R31, R30 ;  /* 0x0000001f171f7223 */ /* 0x000fe4000000001e */
[----:B------:R-:W3:Y:S01]  /*5a10*/  LDS R30, [R36+0xc] ;  /* 0x00000c00241e7984 */ /* 0x000ee20000000800 */
[----:B------:R-:W-:Y:S02]  /*5a20*/  FFMA R29, R11, R29, R34 ;  /* 0x0000001d0b1d7223 */ /* 0x000fe40000000022 */
[----:B------:R-:W0:Y:S01]  /*5a30*/  LDC R34, c[0x0][0x3d0] ;  /* 0x0000f400ff227b82 */ /* 0x000e220000000800 */
[-C--:B--2---:R-:W-:Y:S01]  /*5a40*/  FFMA R35, R0, R33.reuse, R35 ;  /* 0x0000002100237223 */ /* 0x084fe20000000023 */
[----:B------:R-:W-:-:S03]  /*5a50*/  FFMA R32, R16, R33, R31 ;  /* 0x0000002110207223 */ /* 0x000fc6000000001f */
[-C--:B---3--:R-:W-:Y:S01]  /*5a60*/  FFMA R31, R14, R30.reuse, R35 ;  /* 0x0000001e0e1f7223 */ /* 0x088fe20000000023 */
[----:B------:R-:W-:Y:S01]  /*5a70*/  FFMA R33, R13, R30, R32 ;  /* 0x0000001e0d217223 */ /* 0x000fe20000000020 */
[----:B0-----:R-:W-:Y:S01]  /*5a80*/  FFMA R29, R29, UR4, R34 ;  /* 0x000000041d1d7c23 */ /* 0x001fe20008000022 */
[----:B------:R-:W0:Y:S01]  /*5a90*/  LDS R30, [R36+0x10] ;  /* 0x00001000241e7984 */ /* 0x000e220000000800 */
[----:B------:R-:W-:Y:S01]  /*5aa0*/  LEA R32, R17, R36, 0x2 ;  /* 0x0000002411207211 */ /* 0x000fe200078e10ff */
[----:B------:R-:W2:Y:S01]  /*5ab0*/  LDC R35, c[0x0][0x3c0] ;  /* 0x0000f000ff237b82 */ /* 0x000ea20000000800 */
[----:B------:R-:W3:Y:S03]  /*5ac0*/  LDCU UR4, c[0x0][0x3cc] ;  /* 0x00007980ff0477ac */ /* 0x000ee60008000800 */
[----:B------:R-:W-:Y:S01]  /*5ad0*/  LDS R34, [R32] ;  /* 0x0000000020227984 */ /* 0x000fe20000000800 */
[-C--:B0-----:R-:W-:Y:S01]  /*5ae0*/  FFMA R31, R2, R30.reuse, R31 ;  /* 0x0000001e021f7223 */ /* 0x081fe2000000001f */
[----:B------:R-:W-:-:S02]  /*5af0*/  FFMA R30, R10, R30, R33 ;  /* 0x0000001e0a1e7223 */ /* 0x000fc40000000021 */
[----:B------:R-:W0:Y:S02]  /*5b00*/  LDS R33, [R32+0x4] ;  /* 0x0000040020217984 */ /* 0x000e240000000800 */
[----:B0-----:R-:W-:-:S04]  /*5b10*/  FMUL R20, R20, R33 ;  /* 0x0000002114147220 */ /* 0x001fc80000400000 */
[----:B------:R-:W-:Y:S02]  /*5b20*/  FFMA R20, R27, R34, R20 ;  /* 0x000000221b147223 */ /* 0x000fe40000000014 */
[----:B------:R-:W0:Y:S02]  /*5b30*/  LDS R27, [R32+0x8] ;  /* 0x00000800201b7984 */ /* 0x000e240000000800 */
[----:B0-----:R-:W-:Y:S02]  /*5b40*/  FFMA R36, R7, R27, R20 ;  /* 0x0000001b07247223 */ /* 0x001fe40000000014 */
[----:B------:R-:W0:Y:S01]  /*5b50*/  LDS R20, [R32+0xc] ;  /* 0x00000c0020147984 */ /* 0x000e220000000800 */
[----:B--2---:R-:W-:Y:S01]  /*5b60*/  IMAD.WIDE R18, R35, 0x4, R18 ;  /* 0x0000000423127825 */ /* 0x004fe200078e0212 */
[----:B------:R-:W-:-:S05]  /*5b70*/  LEA R35, R17, R32, 0x2 ;  /* 0x0000002011237211 */ /* 0x000fca00078e10ff */
[----:B------:R-:W-:Y:S01]  /*5b80*/  LDS R7, [R35] ;  /* 0x0000000023077984 */ /* 0x000fe20000000800 */
[----:B------:R-:W-:Y:S01]  /*5b90*/  FFMA R31, R8, R34, R31 ;  /* 0x00000022081f7223 */ /* 0x000fe2000000001f */
[----:B0-----:R-:W-:Y:S02]  /*5ba0*/  FFMA R21, R21, R20, R36 ;  /* 0x0000001415157223 */ /* 0x001fe40000000024 */
[----:B------:R-:W0:Y:S01]  /*5bb0*/  LDS R36, [R32+0x10] ;  /* 0x0000100020247984 */ /* 0x000e220000000800 */
[----:B------:R-:W-:-:S04]  /*5bc0*/  FFMA R31, R12, R33, R31 ;  /* 0x000000210c1f7223 */ /* 0x000fc8000000001f */
[----:B------:R-:W-:-:S04]  /*5bd0*/  FFMA R31, R28, R27, R31 ;  /* 0x0000001b1c1f7223 */ /* 0x000fc8000000001f */
[----:B------:R-:W-:Y:S01]  /*5be0*/  FFMA R31, R4, R20, R31 ;  /* 0x00000014041f7223 */ /* 0x000fe2000000001f */
[----:B0-----:R-:W-:-:S03]  /*5bf0*/  FFMA R6, R6, R36, R21 ;  /* 0x0000002406067223 */ /* 0x001fc60000000015 */
[----:B------:R-:W-:Y:S01]  /*5c00*/  FFMA R31, R9, R36, R31 ;  /* 0x00000024091f7223 */ /* 0x000fe2000000001f */
[-C--:B------:R-:W-:Y:S02]  /*5c10*/  FFMA R3, R3, R7.reuse, R6 ;  /* 0x0000000703037223 */ /* 0x080fe40000000006 */
[----:B------:R-:W0:Y:S01]  /*5c20*/  LDS R6, [R35+0x4] ;  /* 0x0000040023067984 */ /* 0x000e220000000800 */
[----:B------:R-:W-:-:S03]  /*5c30*/  FFMA R32, R24, R7, R31 ;  /* 0x0000000718207223 */ /* 0x000fc6000000001f */
[----:B------:R-:W2:Y:S01]  /*5c40*/  LDS R7, [R35+0x8] ;  /* 0x0000080023077984 */ /* 0x000ea20000000800 */
[----:B0-----:R-:W-:-:S03]  /*5c50*/  FFMA R21, R26, R6, R3 ;  /* 0x000000061a157223 */ /* 0x001fc60000000003 */
[----:B------:R-:W0:Y:S01]  /*5c60*/  LDS R3, [R35+0xc] ;  /* 0x00000c0023037984 */ /* 0x000e220000000800 */
[----:B--2---:R-:W-:-:S03]  /*5c70*/  FFMA R31, R0, R7, R21 ;  /* 0x00000007001f7223 */ /* 0x004fc60000000015 */
[----:B------:R-:W2:Y:S01]  /*5c80*/  LDS R21, [R35+0x10] ;  /* 0x0000100023157984 */ /* 0x000ea20000000800 */
[----:B------:R-:W-:-:S05]  /*5c90*/  LEA R26, R17, R35, 0x2 ;  /* 0x00000023111a7211 */ /* 0x000fca00078e10ff */
[----:B------:R-:W4:Y:S01]  /*5ca0*/  LDS R0, [R26] ;  /* 0x000000001a007984 */ /* 0x000f220000000800 */
[----:B------:R-:W-:Y:S01]  /*5cb0*/  FFMA R37, R23, R6, R32 ;  /* 0x0000000617257223 */ /* 0x000fe20000000020 */
[----:B------:R-:W-:-:S05]  /*5cc0*/  LEA R32, R17, R26, 0x2 ;  /* 0x0000001a11207211 */ /* 0x000fca00078e10ff */
[----:B------:R-:W-:Y:S01]  /*5cd0*/  LDS R17, [R32+0x8] ;  /* 0x0000080020117984 */ /* 0x000fe20000000800 */
[----:B0-----:R-:W-:-:S04]  /*5ce0*/  FFMA R31, R14, R3, R31 ;  /* 0x000000030e1f7223 */ /* 0x001fc8000000001f */
[----:B--2---:R-:W-:Y:S02]  /*5cf0*/  FFMA R6, R2, R21, R31 ;  /* 0x0000001502067223 */ /* 0x004fe4000000001f */
[----:B------:R-:W0:Y:S01]  /*5d00*/  LDS R2, [R26+0x4] ;  /* 0x000004001a027984 */ /* 0x000e220000000800 */
[----:B------:R-:W-:-:S03]  /*5d10*/  FFMA R14, R16, R7, R37 ;  /* 0x00000007100e7223 */ /* 0x000fc60000000025 */
[----:B------:R-:W2:Y:S01]  /*5d20*/  LDS R31, [R26+0x8] ;  /* 0x000008001a1f7984 */ /* 0x000ea20000000800 */
[----:B----4-:R-:W-:-:S03]  /*5d30*/  FFMA R37, R8, R0, R6 ;  /* 0x0000000008257223 */ /* 0x010fc60000000006 */
[----:B------:R-:W4:Y:S04]  /*5d40*/  LDS R6, [R26+0xc] ;  /* 0x00000c001a067984 */ /* 0x000f280000000800 */
[----:B------:R-:W5:Y:S04]  /*5d50*/  LDS R8, [R26+0x10] ;  /* 0x000010001a087984 */ /* 0x000f680000000800 */
[----:B------:R-:W1:Y:S01]  /*5d60*/  LDS R7, [R32] ;  /* 0x0000000020077984 */ /* 0x000e620000000800 */
[----:B------:R-:W-:-:S03]  /*5d70*/  FFMA R35, R13, R3, R14 ;  /* 0x000000030d237223 */ /* 0x000fc6000000000e */
[----:B------:R-:W3:Y:S04]  /*5d80*/  LDS R14, [R32+0x4] ;  /* 0x00000400200e7984 */ /* 0x000ee80000000800 */
[----:B------:R-:W-:Y:S01]  /*5d90*/  LDS R3, [R32+0x10] ;  /* 0x0000100020037984 */ /* 0x000fe20000000800 */
[----:B0-----:R-:W-:-:S03]  /*5da0*/  FFMA R37, R12, R2, R37 ;  /* 0x000000020c257223 */ /* 0x001fc60000000025 */
[----:B------:R-:W0:Y:S01]  /*5db0*/  LDS R12, [R32+0xc] ;  /* 0x00000c00200c7984 */ /* 0x000e220000000800 */
[----:B--2---:R-:W-:Y:S01]  /*5dc0*/  FFMA R37, R28, R31, R37 ;  /* 0x0000001f1c257223 */ /* 0x004fe20000000025 */
[----:B------:R-:W-:Y:S02]  /*5dd0*/  FFMA R28, R10, R21, R35 ;  /* 0x000000150a1c7223 */ /* 0x000fe40000000023 */
[----:B------:R-:W2:Y:S01]  /*5de0*/  LDC R21, c[0x0][0x3c0] ;  /* 0x0000f000ff157b82 */ /* 0x000ea20000000800 */
[----:B----4-:R-:W-:Y:S01]  /*5df0*/  FFMA R4, R4, R6, R37 ;  /* 0x0000000604047223 */ /* 0x010fe20000000025 */
[C---:B------:R-:W-:Y:S01]  /*5e00*/  FFMA R30, R25.reuse, R34, R30 ;  /* 0x00000022191e7223 */ /* 0x040fe2000000001e */
[----:B------:R-:W-:Y:S02]  /*5e10*/  FFMA R28, R25, R0, R28 ;  /* 0x00000000191c7223 */ /* 0x000fe4000000001c */
[----:B-----5:R-:W-:-:S03]  /*5e20*/  FFMA R9, R9, R8, R4 ;  /* 0x0000000809097223 */ /* 0x020fc60000000004 */
[----:B------:R-:W4:Y:S01]  /*5e30*/  LDC R25, c[0x0][0x3c0] ;  /* 0x0000f000ff197b82 */ /* 0x000f220000000800 */
[----:B-1----:R-:W-:-:S07]  /*5e40*/  FFMA R4, R24, R7, R9 ;  /* 0x0000000718047223 */ /* 0x002fce0000000009 */
[----:B------:R-:W1:Y:S01]  /*5e50*/  LDC R24, c[0x0][0x3d0] ;  /* 0x0000f400ff187b82 */ /* 0x000e620000000800 */
[----:B------:R-:W-:-:S07]  /*5e60*/  FFMA R33, R5, R33, R30 ;  /* 0x0000002105217223 */ /* 0x000fce000000001e */
[----:B------:R-:W5:Y:S01]  /*5e70*/  LDC R0, c[0x0][0x3d0] ;  /* 0x0000f400ff007b82 */ /* 0x000f620000000800 */
[----:B------:R-:W-:-:S07]  /*5e80*/  FFMA R28, R5, R2, R28 ;  /* 0x00000002051c7223 */ /* 0x000fce000000001c */
[----:B------:R-:W5:Y:S08]  /*5e90*/  LDC R7, c[0x0][0x3d0] ;  /* 0x0000f400ff077b82 */ /* 0x000f700000000800 */
[----:B------:R-:W5:Y:S01]  /*5ea0*/  LDC R9, c[0x0][0x3c0] ;  /* 0x0000f000ff097b82 */ /* 0x000f620000000800 */
[----:B---3--:R-:W-:Y:S01]  /*5eb0*/  FFMA R23, R23, R14, R4 ;  /* 0x0000000e17177223 */ /* 0x008fe20000000004 */
[C---:B------:R-:W-:Y:S01]  /*5ec0*/  FFMA R2, R22.reuse, R27, R33 ;  /* 0x0000001b16027223 */ /* 0x040fe20000000021 */
[----:B------:R-:W-:Y:S01]  /*5ed0*/  FFMA R31, R22, R31, R28 ;  /* 0x0000001f161f7223 */ /* 0x000fe2000000001c */
[----:B--2---:R-:W-:-:S04]  /*5ee0*/  IMAD.WIDE R4, R21, 0x4, R18 ;  /* 0x0000000415047825 */ /* 0x004fc800078e0212 */
[----:B------:R-:W-:Y:S01]  /*5ef0*/  FFMA R16, R16, R17, R23 ;  /* 0x0000001110107223 */ /* 0x000fe20000000017 */
[C---:B------:R-:W-:Y:S01]  /*5f00*/  FFMA R2, R15.reuse, R20, R2 ;  /* 0x000000140f027223 */ /* 0x040fe20000000002 */
[----:B------:R-:W-:Y:S02]  /*5f10*/  FFMA R31, R15, R6, R31 ;  /* 0x000000060f1f7223 */ /* 0x000fe4000000001f */
[----:B0-----:R-:W-:Y:S01]  /*5f20*/  FFMA R17, R13, R12, R16 ;  /* 0x0000000c0d117223 */ /* 0x001fe20000000010 */
[----:B------:R-:W-:Y:S01]  /*5f30*/  FFMA R15, R11, R36, R2 ;  /* 0x000000240b0f7223 */ /* 0x000fe20000000002 */
[----:B----4-:R-:W-:-:S04]  /*5f40*/  IMAD.WIDE R12, R25, 0x4, R4 ;  /* 0x00000004190c7825 */ /* 0x010fc800078e0204 */
[----:B------:R-:W-:Y:S01]  /*5f50*/  FFMA R31, R11, R8, R31 ;  /* 0x000000080b1f7223 */ /* 0x000fe2000000001f */
[----:B------:R-:W-:Y:S01]  /*5f60*/  FFMA R10, R10, R3, R17 ;  /* 0x000000030a0a7223 */ /* 0x000fe20000000011 */
[----:B-1----:R-:W-:Y:S02]  /*5f70*/  FFMA R15, R15, UR4, R24 ;  /* 0x000000040f0f7c23 */ /* 0x002fe40008000018 */
[----:B-----5:R-:W-:Y:S01]  /*5f80*/  FFMA R31, R31, UR5, R0 ;  /* 0x000000051f1f7c23 */ /* 0x020fe20008000000 */
[----:B------:R-:W-:Y:S01]  /*5f90*/  FFMA R7, R10, UR6, R7 ;  /* 0x000000060a077c23 */ /* 0x000fe20008000007 */
[----:B------:R-:W-:Y:S01]  /*5fa0*/  STG.E desc[UR10][R18.64], R29 ;  /* 0x0000001d12007986 */ /* 0x000fe2000c10190a */
[----:B------:R-:W-:-:S03]  /*5fb0*/  IMAD.WIDE R2, R9, 0x4, R12 ;  /* 0x0000000409027825 */ /* 0x000fc600078e020c */
[----:B------:R-:W-:Y:S04]  /*5fc0*/  STG.E desc[UR10][R4.64], R15 ;  /* 0x0000000f04007986 */ /* 0x000fe8000c10190a */
[----:B------:R-:W-:Y:S04]  /*5fd0*/  STG.E desc[UR10][R12.64], R31 ;  /* 0x0000001f0c007986 */ /* 0x000fe8000c10190a */
[----:B------:R-:W-:Y:S01]  /*5fe0*/  STG.E desc[UR10][R2.64], R7 ;  /* 0x0000000702007986 */ /* 0x000fe2000c10190a */
[----:B------:R-:W-:Y:S05]  /*5ff0*/  EXIT ;  /* 0x000000000000794d */ /* 0x000fea0003800000 */
.L_x_12:
        /* <DEDUP_REMOVED lines=16> */
.L_x_27:


//--------------------- .text._Z28Filter3x3_Input56x56_Stride2PKfS0_Pfiiiiiiiiiiiiiff --------------------------
	.section	.text._Z28Filter3x3_Input56x56_Stride2PKfS0_Pfiiiiiiiiiiiiiff,"ax",@progbits
	.align	128
        .global         _Z28Filter3x3_Input56x56_Stride2PKfS0_Pfiiiiiiiiiiiiiff
        .type           _Z28Filter3x3_Input56x56_Stride2PKfS0_Pfiiiiiiiiiiiiiff,@function
        .size           _Z28Filter3x3_Input56x56_Stride2PKfS0_Pfiiiiiiiiiiiiiff,(.L_x_28 - _Z28Filter3x3_Input56x56_Stride2PKfS0_Pfiiiiiiiiiiiiiff)
        .other          _Z28Filter3x3_Input56x56_Stride2PKfS0_Pfiiiiiiiiiiiiiff,@"STO_CUDA_ENTRY STV_DEFAULT"
_Z28Filter3x3_Input56x56_Stride2PKfS0_Pfiiiiiiiiiiiiiff:
.text._Z28Filter3x3_Input56x56_Stride2PKfS0_Pfiiiiiiiiiiiiiff:
[----:B------:R-:W-:Y:S01]  /*0000*/  LDC R1, c[0x0][0x37c] ;  /* 0x0000df00ff017b82 */ /* 0x000fe20000000800 */
[----:B------:R-:W0:Y:S07]  /*0010*/  S2R R10, SR_TID.X ;  /* 0x00000000000a7919 */ /* 0x000e2e0000002100 */
[----:B------:R-:W1:Y:S01]  /*0020*/  S2UR UR4, SR_CTAID.Y ;  /* 0x00000000000479c3 */ /* 0x000e620000002600 */
[----:B------:R-:W2:Y:S01]  /*0030*/  LDCU UR12, c[0x0][0x3b0] ;  /* 0x00007600ff0c77ac */ /* 0x000ea20008000800 */
[----:B------:R-:W3:Y:S06]  /*0040*/  LDCU.64 UR10, c[0x0][0x358] ;  /* 0x00006b00ff0a77ac */ /* 0x000eec0008000a00 */
[----:B------:R-:W4:Y:S01]  /*0050*/  LDC R0, c[0x0][0x3ac] ;  /* 0x0000eb00ff007b82 */ /* 0x000f220000000800 */
[----:B------:R-:W5:Y:S07]  /*0060*/  LDCU UR9, c[0x0][0x39c] ;  /* 0x00007380ff0977ac */ /* 0x000f6e0008000800 */
[----:B------:R-:W5:Y:S01]  /*0070*/  LDC R12, c[0x0][0x3c4] ;  /* 0x0000f100ff0c7b82 */ /* 0x000f620000000800 */
[----:B-1----:R-:W-:-:S07]  /*0080*/  USHF.L.U32 UR4, UR4, 0x1, URZ ;  /* 0x0000000104047899 */ /* 0x002fce00080006ff */
[----:B------:R-:W1:Y:S01]  /*0090*/  S2UR UR7, SR_CgaCtaId ;  /* 0x00000000000779c3 */ /* 0x000e620000008800 */
[----:B0-----:R-:W-:-:S07]  /*00a0*/  ISETP.GT.U32.AND P0, PT, R10, 0x11, PT ;  /* 0x000000110a00780c */ /* 0x001fce0003f04070 */
[----:B------:R-:W5:Y:S08]  /*00b0*/  S2UR UR8, SR_CTAID.X ;  /* 0x00000000000879c3 */ /* 0x000f700000002500 */
[----:B------:R-:W0:Y:S01]  /*00c0*/  LDC.64 R6, c[0x0][0x380] ;  /* 0x0000e000ff067b82 */ /* 0x000e220000000a00 */
[----:B----4-:R-:W-:-:S04]  /*00d0*/  @!P0 IMAD R3, R0, UR4, RZ ;  /* 0x0000000400038c24 */ /* 0x010fc8000f8e02ff */
[----:B--2---:R-:W-:-:S03]  /*00e0*/  @!P0 IMAD R3, R3, UR12, R10 ;  /* 0x0000000c03038c24 */ /* 0x004fc6000f8e020a */
[----:B------:R-:W2:Y:S02]  /*00f0*/  @!P0 LDC.64 R4, c[0x0][0x388] ;  /* 0x0000e200ff048b82 */ /* 0x000ea40000000a00 */
[----:B--2---:R-:W-:-:S06]  /*0100*/  @!P0 IMAD.WIDE R4, R3, 0x4, R4 ;  /* 0x0000000403048825 */ /* 0x004fcc00078e0204 */
[----:B------:R-:W2:Y:S01]  /*0110*/  LDC.64 R2, c[0x0][0x3a0] ;  /* 0x0000e800ff027b82 */ /* 0x000ea20000000a00 */
[----:B---3--:R3:W4:Y:S01]  /*0120*/  @!P0 LDG.E R8, desc[UR10][R4.64] ;  /* 0x0000000a04088981 */ /* 0x008722000c1e1900 */
[----:B------:R-:W-:Y:S02]  /*0130*/  UMOV UR5, 0x400 ;  /* 0x0000040000057882 */ /* 0x000fe40000000000 */
[----:B------:R-:W-:Y:S02]  /*0140*/  UIADD3 UR6, UPT, UPT, UR5, 0x48, URZ ;  /* 0x0000004805067890 */ /* 0x000fe4000fffe0ff */
[----:B-1----:R-:W-:Y:S02]  /*0150*/  ULEA UR5, UR7, UR5, 0x18 ;  /* 0x0000000507057291 */ /* 0x002fe4000f8ec0ff */
[----:B------:R-:W-:Y:S02]  /*0160*/  ULEA UR6, UR7, UR6, 0x18 ;  /* 0x0000000607067291 */ /* 0x000fe4000f8ec0ff */
[----:B-----5:R-:W-:-:S02]  /*0170*/  UIMAD UR7, UR8, UR9, UR4 ;  /* 0x00000009080772a4 */ /* 0x020fc4000f8e0204 */
[----:B------:R-:W-:Y:S02]  /*0180*/  @!P0 LEA R9, R10, UR5, 0x2 ;  /* 0x000000050a098c11 */ /* 0x000fe4000f8e10ff */
[----:B--2---:R-:W-:Y:S01]  /*0190*/  LEA R11, R12, R3, 0x1 ;  /* 0x000000030c0b7211 */ /* 0x004fe200078e08ff */
[----:B---3--:R-:W-:-:S04]  /*01a0*/  IMAD R5, R3, R2, RZ ;  /* 0x0000000203057224 */ /* 0x008fc800078e02ff */
[C---:B------:R-:W-:Y:S02]  /*01b0*/  IMAD R4, R11.reuse, R10, RZ ;  /* 0x0000000a0b047224 */ /* 0x040fe400078e02ff */
[----:B------:R-:W-:Y:S02]  /*01c0*/  IMAD R13, R11, R2, RZ ;  /* 0x000000020b0d7224 */ /* 0x000fe400078e02ff */
[----:B------:R-:W-:Y:S01]  /*01d0*/  IMAD R5, R5, UR7, R10 ;  /* 0x0000000705057c24 */ /* 0x000fe2000f8e020a */
[----:B------:R-:W-:-:S03]  /*01e0*/  LEA R2, R4, UR6, 0x2 ;  /* 0x0000000604027c11 */ /* 0x000fc6000f8e10ff */
[----:B0-----:R-:W-:Y:S01]  /*01f0*/  IMAD.WIDE R4, R5, 0x4, R6 ;  /* 0x0000000405047825 */ /* 0x001fe200078e0206 */
[----:B------:R-:W-:Y:S01]  /*0200*/  LEA R15, R13, R2, 0x2 ;  /* 0x000000020d0f7211 */ /* 0x000fe200078e10ff */
[----:B----4-:R-:W-:Y:S04]  /*0210*/  @!P0 STS [R9], R8 ;  /* 0x0000000809008388 */ /* 0x010fe80000000800 */
[----:B------:R-:W-:Y:S04]  /*0220*/  STS [R2], RZ ;  /* 0x000000ff02007388 */ /* 0x000fe80000000800 */
[----:B------:R0:W-:Y:S04]  /*0230*/  STS [R2+0xe4], RZ ;  /* 0x0000e4ff02007388 */ /* 0x0001e80000000800 */
[----:B------:R-:W-:Y:S04]  /*0240*/  STS [R15], RZ ;  /* 0x000000ff0f007388 */ /* 0x000fe80000000800 */
[----:B------:R1:W-:Y:S01]  /*0250*/  STS [R15+0xe4], RZ ;  /* 0x0000e4ff0f007388 */ /* 0x0003e20000000800 */
[----:B------:R-:W-:Y:S06]  /*0260*/  BAR.SYNC.DEFER_BLOCKING 0x0 ;  /* 0x0000000000007b1d */ /* 0x000fec0000010000 */
[----:B0-----:R-:W0:Y:S02]  /*0270*/  I2F.U32.RP R2, R3 ;  /* 0x0000000300027306 */ /* 0x001e240000209000 */
[----:B-1----:R-:W1:Y:S01]  /*0280*/  LDC R15, c[0x0][0x3c0] ;  /* 0x0000f000ff0f7b82 */ /* 0x002e620000000800 */
[----:B------:R-:W2:Y:S04]  /*0290*/  LDG.E R28, desc[UR10][R4.64+0x6120] ;  /* 0x0061200a041c7981 */ /* 0x000ea8000c1e1900 */
[----:B------:R-:W3:Y:S04]  /*02a0*/  LDG.E R26, desc[UR10][R4.64+0xe0] ;  /* 0x0000e00a041a7981 */ /* 0x000ee8000c1e1900 */
[----:B------:R-:W4:Y:S04]  /*02b0*/  LDG.E R24, desc[UR10][R4.64+0x1c0] ;  /* 0x0001c00a04187981 */ /* 0x000f28000c1e1900 */
[----:B------:R-:W5:Y:S04]  /*02c0*/  LDG.E R22, desc[UR10][R4.64+0x2a0] ;  /* 0x0002a00a04167981 */ /* 0x000f68000c1e1900 */
[----:B------:R-:W5:Y:S01]  /*02d0*/  LDG.E R20, desc[UR10][R4.64+0x380] ;  /* 0x0003800a04147981 */ /* 0x000f62000c1e1900 */
[----:B0-----:R-:W0:Y:S01]  /*02e0*/  MUFU.RCP R2, R2 ;  /* 0x0000000200027308 */ /* 0x001e220000001000 */
[----:B------:R-:W-:-:S02]  /*02f0*/  ISETP.NE.U32.AND P2, PT, R3, RZ, PT ;  /* 0x000000ff0300720c */ /* 0x000fc40003f45070 */
[----:B------:R-:W5:Y:S04]  /*0300*/  LDG.E R18, desc[UR10][R4.64+0x460] ;  /* 0x0004600a04127981 */ /* 0x000f68000c1e1900 */
[----:B------:R-:W5:Y:S04]  /*0310*/  LDG.E R23, desc[UR10][R4.64+0xb60] ;  /* 0x000b600a04177981 */ /* 0x000f68000c1e1900 */
[----:B------:R-:W5:Y:S04]  /*0320*/  LDG.E R25, desc[UR10][R4.64+0x10a0] ;  /* 0x0010a00a04197981 */ /* 0x000f68000c1e1900 */
[----:B------:R-:W5:Y:S01]  /*0330*/  LDG.E R27, desc[UR10][R4.64+0x1180] ;  /* 0x0011800a041b7981 */ /* 0x000f62000c1e1900 */
[----:B0-----:R-:W-:-:S03]  /*0340*/  IADD3 R6, PT, PT, R2, 0xffffffe, RZ ;  /* 0x0ffffffe02067810 */ /* 0x001fc60007ffe0ff */
[----:B------:R-:W5:Y:S01]  /*0350*/  LDG.E R29, desc[UR10][R4.64+0x1260] ;  /* 0x0012600a041d7981 */ /* 0x000f62000c1e1900 */
[----:B------:R0:W1:Y:S03]  /*0360*/  F2I.FTZ.U32.TRUNC.NTZ R7, R6 ;  /* 0x0000000600077305 */ /* 0x000066000021f000 */
[----:B------:R-:W5:Y:S04]  /*0370*/  LDG.E R16, desc[UR10][R4.64] ;  /* 0x0000000a04107981 */ /* 0x000f68000c1e1900 */
[----:B------:R-:W5:Y:S01]  /*0380*/  LDG.E R12, desc[UR10][R4.64+0x620] ;  /* 0x0006200a040c7981 */ /* 0x000f62000c1e1900 */
[----:B0-----:R-:W-:-:S03]  /*0390*/  HFMA2 R6, -RZ, RZ, 0, 0 ;  /* 0x00000000ff067431 */ /* 0x001fc600000001ff */
[----:B------:R-:W5:Y:S01]  /*03a0*/  LDG.E R14, desc[UR10][R4.64+0x540] ;  /* 0x0005400a040e7981 */ /* 0x000f62000c1e1900 */
[----:B-1----:R-:W-:Y:S01]  /*03b0*/  IADD3 R19, PT, PT, RZ, -R7, RZ ;  /* 0x80000007ff137210 */ /* 0x002fe20007ffe0ff */
[----:B------:R-:W0:Y:S04]  /*03c0*/  I2F.U32.RP R17, R15 ;  /* 0x0000000f00117306 */ /* 0x000e280000209000 */
[----:B------:R-:W-:-:S04]  /*03d0*/  IMAD R19, R19, R3, RZ ;  /* 0x0000000313137224 */ /* 0x000fc800078e02ff */
[----:B------:R-:W-:Y:S02]  /*03e0*/  IMAD.HI.U32 R7, R7, R19, R6 ;  /* 0x0000001307077227 */ /* 0x000fe400078e0006 */
[----:B------:R-:W5:Y:S04]  /*03f0*/  LDG.E R19, desc[UR10][R4.64+0x8c0] ;  /* 0x0008c00a04137981 */ /* 0x000f68000c1e1900 */
[----:B------:R-:W-:Y:S01]  /*0400*/  IMAD.HI.U32 R7, R7, R10, RZ ;  /* 0x0000000a07077227 */ /* 0x000fe200078e00ff */
[----:B0-----:R-:W0:Y:S04]  /*0410*/  MUFU.RCP R17, R17 ;  /* 0x0000001100117308 */ /* 0x001e280000001000 */
[----:B------:R-:W-:-:S05]  /*0420*/  IADD3 R6, PT, PT, -R7, RZ, RZ ;  /* 0x000000ff07067210 */ /* 0x000fca0007ffe1ff */
[----:B------:R-:W-:-:S05]  /*0430*/  IMAD R6, R3, R6, R10 ;  /* 0x0000000603067224 */ /* 0x000fca00078e020a */
[----:B------:R-:W-:Y:S02]  /*0440*/  ISETP.GE.U32.AND P0, PT, R6, R3, PT ;  /* 0x000000030600720c */ /* 0x000fe40003f06070 */
[----:B0-----:R-:W-:-:S04]  /*0450*/  IADD3 R8, PT, PT, R17, 0xffffffe, RZ ;  /* 0x0ffffffe11087810 */ /* 0x001fc80007ffe0ff */
[----:B------:R-:W0:Y:S07]  /*0460*/  F2I.FTZ.U32.TRUNC.NTZ R9, R8 ;  /* 0x0000000800097305 */ /* 0x000e2e000021f000 */
[----:B------:R-:W-:-:S04]  /*0470*/  @P0 IADD3 R6, PT, PT, R6, -R3, RZ ;  /* 0x8000000306060210 */ /* 0x000fc80007ffe0ff */
[----:B------:R-:W-:Y:S02]  /*0480*/  ISETP.GE.U32.AND P1, PT, R6, R3, PT ;  /* 0x000000030600720c */ /* 0x000fe40003f26070 */
[----:B------:R-:W-:Y:S01]  /*0490*/  @P0 IADD3 R7, PT, PT, R7, 0x1, RZ ;  /* 0x0000000107070810 */ /* 0x000fe20007ffe0ff */
[----:B------:R-:W5:Y:S01]  /*04a0*/  LDG.E R6, desc[UR10][R4.64+0x1420] ;  /* 0x0014200a04067981 */ /* 0x000f62000c1e1900 */
[----:B0-----:R-:W-:Y:S02]  /*04b0*/  IADD3 R21, PT, PT, RZ, -R9, RZ ;  /* 0x80000009ff157210 */ /* 0x001fe40007ffe0ff */
[----:B------:R-:W-:-:S07]  /*04c0*/  MOV R8, RZ ;  /* 0x000000ff00087202 */ /* 0x000fce0000000f00 */
[----:B------:R-:W-:Y:S02]  /*04d0*/  @P1 IADD3 R7, PT, PT, R7, 0x1, RZ ;  /* 0x0000000107071810 */ /* 0x000fe40007ffe0ff */
[----:B------:R-:W-:Y:S01]  /*04e0*/  @!P2 LOP3.LUT R7, RZ, R3, RZ, 0x33, !PT ;  /* 0x00000003ff07a212 */ /* 0x000fe200078e33ff */
[----:B------:R-:W-:Y:S02]  /*04f0*/  IMAD R17, R21, R15, RZ ;  /* 0x0000000f15117224 */ /* 0x000fe400078e02ff */
[----:B------:R-:W5:Y:S01]  /*0500*/  LDG.E R21, desc[UR10][R4.64+0x9a0] ;  /* 0x0009a00a04157981 */ /* 0x000f62000c1e1900 */
[----:B------:R-:W-:Y:S01]  /*0510*/  LEA R7, R7, R10, 0x1 ;  /* 0x0000000a07077211 */ /* 0x000fe200078e08ff */
[----:B------:R-:W-:Y:S02]  /*0520*/  IMAD.HI.U32 R9, R9, R17, R8 ;  /* 0x0000001109097227 */ /* 0x000fe400078e0008 */
[----:B------:R-:W5:Y:S01]  /*0530*/  LDG.E R17, desc[UR10][R4.64+0x7e0] ;  /* 0x0007e00a04117981 */ /* 0x000f62000c1e1900 */
[----:B------:R-:W-:-:S03]  /*0540*/  LEA R7, R7, UR6, 0x2 ;  /* 0x0000000607077c11 */ /* 0x000fc6000f8e10ff */
[----:B------:R-:W-:Y:S02]  /*0550*/  IMAD.HI.U32 R2, R9, R10, RZ ;  /* 0x0000000a09027227 */ /* 0x000fe400078e00ff */
[----:B------:R-:W5:Y:S04]  /*0560*/  LDG.E R9, desc[UR10][R4.64+0x700] ;  /* 0x0007000a04097981 */ /* 0x000f68000c1e1900 */
[----:B--2---:R0:W-:Y:S04]  /*0570*/  STS [R7+0x649c], R28 ;  /* 0x00649c1c07007388 */ /* 0x0041e80000000800 */
[----:B---3--:R1:W-:Y:S04]  /*0580*/  STS [R7+0xec], R26 ;  /* 0x0000ec1a07007388 */ /* 0x0083e80000000800 */
[----:B----4-:R2:W-:Y:S04]  /*0590*/  STS [R7+0x1d4], R24 ;  /* 0x0001d41807007388 */ /* 0x0105e80000000800 */
[----:B-----5:R3:W-:Y:S04]  /*05a0*/  STS [R7+0x2bc], R22 ;  /* 0x0002bc1607007388 */ /* 0x0207e80000000800 */
[----:B------:R4:W-:Y:S04]  /*05b0*/  STS [R7+0x3a4], R20 ;  /* 0x0003a41407007388 */ /* 0x0009e80000000800 */
[----:B0-----:R-:W5:Y:S04]  /*05c0*/  LDG.E R28, desc[UR10][R4.64+0xa80] ;  /* 0x000a800a041c7981 */ /* 0x001f68000c1e1900 */
[----:B-1----:R-:W5:Y:S04]  /*05d0*/  LDG.E R26, desc[UR10][R4.64+0xd20] ;  /* 0x000d200a041a7981 */ /* 0x002f68000c1e1900 */
[----:B--2---:R-:W2:Y:S04]  /*05e0*/  LDG.E R24, desc[UR10][R4.64+0xe00] ;  /* 0x000e000a04187981 */ /* 0x004ea8000c1e1900 */
[----:B---3--:R-:W3:Y:S04]  /*05f0*/  LDG.E R22, desc[UR10][R4.64+0xee0] ;  /* 0x000ee00a04167981 */ /* 0x008ee8000c1e1900 */
[----:B----4-:R-:W4:Y:S04]  /*0600*/  LDG.E R20, desc[UR10][R4.64+0xfc0] ;  /* 0x000fc00a04147981 */ /* 0x010f28000c1e1900 */
[----:B------:R0:W-:Y:S04]  /*0610*/  STS [R7+0x48c], R18 ;  /* 0x00048c1207007388 */ /* 0x0001e80000000800 */
[----:B------:R1:W-:Y:S04]  /*0620*/  STS [R7+0xbcc], R23 ;  /* 0x000bcc1707007388 */ /* 0x0003e80000000800 */
[----:B------:R1:W-:Y:S04]  /*0630*/  STS [R7+0x113c], R25 ;  /* 0x00113c1907007388 */ /* 0x0003e80000000800 */
[----:B------:R-:W-:Y:S04]  /*0640*/  STS [R7+0x1224], R27 ;  /* 0x0012241b07007388 */ /* 0x000fe80000000800 */
[----:B------:R-:W-:Y:S04]  /*0650*/  STS [R7+0x130c], R29 ;  /* 0x00130c1d07007388 */ /* 0x000fe80000000800 */
[----:B0-----:R-:W4:Y:S04]  /*0660*/  LDG.E R18, desc[UR10][R4.64+0x15e0] ;  /* 0x0015e00a04127981 */ /* 0x001f28000c1e1900 */
[----:B------:R0:W-:Y:S04]  /*0670*/  STS [R7+0x914], R19 ;  /* 0x0009141307007388 */ /* 0x0001e80000000800 */
[----:B-1----:R-:W4:Y:S04]  /*0680*/  LDG.E R23, desc[UR10][R4.64+0x1ea0] ;  /* 0x001ea00a04177981 */ /* 0x002f28000c1e1900 */
[----:B------:R-:W4:Y:S04]  /*0690*/  LDG.E R25, desc[UR10][R4.64+0x1f80] ;  /* 0x001f800a04197981 */ /* 0x000f28000c1e1900 */
[----:B0-----:R-:W4:Y:S04]  /*06a0*/  LDG.E R19, desc[UR10][R4.64+0x1ce0] ;  /* 0x001ce00a04137981 */ /* 0x001f28000c1e1900 */
[----:B------:R-:W4:Y:S04]  /*06b0*/  LDG.E R27, desc[UR10][R4.64+0x2060] ;  /* 0x0020600a041b7981 */ /* 0x000f28000c1e1900 */
[----:B------:R-:W4:Y:S04]  /*06c0*/  LDG.E R29, desc[UR10][R4.64+0x2140] ;  /* 0x0021400a041d7981 */ /* 0x000f28000c1e1900 */
[----:B------:R-:W-:Y:S04]  /*06d0*/  STS [R7+0x9fc], R21 ;  /* 0x0009fc1507007388 */ /* 0x000fe80000000800 */
[----:B------:R0:W-:Y:S04]  /*06e0*/  STS [R7+0x82c], R17 ;  /* 0x00082c1107007388 */ /* 0x0001e80000000800 */
[----:B------:R1:W-:Y:S04]  /*06f0*/  STS [R7+0x744], R9 ;  /* 0x0007440907007388 */ /* 0x0003e80000000800 */
[----:B0-----:R-:W4:Y:S04]  /*0700*/  LDG.E R17, desc[UR10][R4.64+0x1880] ;  /* 0x0018800a04117981 */ /* 0x001f28000c1e1900 */
[----:B------:R-:W4:Y:S04]  /*0710*/  LDG.E R21, desc[UR10][R4.64+0x1dc0] ;  /* 0x001dc00a04157981 */ /* 0x000f28000c1e1900 */
[----:B-1----:R-:W4:Y:S04]  /*0720*/  LDG.E R9, desc[UR10][R4.64+0x17a0] ;  /* 0x0017a00a04097981 */ /* 0x002f28000c1e1900 */
[----:B-----5:R0:W-:Y:S04]  /*0730*/  STS [R7+0xae4], R28 ;  /* 0x000ae41c07007388 */ /* 0x0201e80000000800 */
[----:B------:R1:W-:Y:S04]  /*0740*/  STS [R7+0xd9c], R26 ;  /* 0x000d9c1a07007388 */ /* 0x0003e80000000800 */
[----:B--2---:R2:W-:Y:S04]  /*0750*/  STS [R7+0xe84], R24 ;  /* 0x000e841807007388 */ /* 0x0045e80000000800 */
[----:B---3--:R3:W-:Y:S04]  /*0760*/  STS [R7+0xf6c], R22 ;  /* 0x000f6c1607007388 */ /* 0x0087e80000000800 */
[----:B----4-:R4:W-:Y:S04]  /*0770*/  STS [R7+0x1054], R20 ;  /* 0x0010541407007388 */ /* 0x0109e80000000800 */
        /* <DEDUP_REMOVED lines=9> */
[----:B------:R1:W-:Y:S04]  /*0810*/  STS [R7+0x1dec], R19 ;  /* 0x001dec1307007388 */ /* 0x0003e80000000800 */
[----:B------:R1:W-:Y:S04]  /*0820*/  STS [R7+0x20a4], R25 ;  /* 0x0020a41907007388 */ /* 0x0003e80000000800 */
[----:B------:R1:W-:Y:S04]  /*0830*/  STS [R7+0x218c], R27 ;  /* 0x00218c1b07007388 */ /* 0x0003e80000000800 */
[----:B------:R1:W-:Y:S04]  /*0840*/  STS [R7+0x2274], R29 ;  /* 0x0022741d07007388 */ /* 0x0003e80000000800 */
[----:B0-----:R-:W4:Y:S04]  /*0850*/  LDG.E R16, desc[UR10][R4.64+0xc40] ;  /* 0x000c400a04107981 */ /* 0x001f28000c1e1900 */
[----:B-1----:R-:W4:Y:S04]  /*0860*/  LDG.E R12, desc[UR10][R4.64+0x23e0] ;  /* 0x0023e00a040c7981 */ /* 0x002f28000c1e1900 */
[----:B------:R-:W4:Y:S04]  /*0870*/  LDG.E R18, desc[UR10][R4.64+0x24c0] ;  /* 0x0024c00a04127981 */ /* 0x000f28000c1e1900 */
[----:B------:R-:W4:Y:S04]  /*0880*/  LDG.E R19, desc[UR10][R4.64+0x2bc0] ;  /* 0x002bc00a04137981 */ /* 0x000f28000c1e1900 */
[----:B------:R-:W4:Y:S04]  /*0890*/  LDG.E R23, desc[UR10][R4.64+0x2d80] ;  /* 0x002d800a04177981 */ /* 0x000f28000c1e1900 */
[----:B------:R-:W4:Y:S04]  /*08a0*/  LDG.E R25, desc[UR10][R4.64+0x2e60] ;  /* 0x002e600a04197981 */ /* 0x000f28000c1e1900 */
[----:B------:R-:W4:Y:S04]  /*08b0*/  LDG.E R27, desc[UR10][R4.64+0x2f40] ;  /* 0x002f400a041b7981 */ /* 0x000f28000c1e1900 */
[----:B------:R-:W4:Y:S04]  /*08c0*/  LDG.E R29, desc[UR10][R4.64+0x3020] ;  /* 0x0030200a041d7981 */ /* 0x000f28000c1e1900 */
[----:B------:R0:W-:Y:S04]  /*08d0*/  STS [R7+0x1964], R17 ;  /* 0x0019641107007388 */ /* 0x0001e80000000800 */
[----:B------:R1:W-:Y:S04]  /*08e0*/  STS [R7+0x1ed4], R21 ;  /* 0x001ed41507007388 */ /* 0x0003e80000000800 */
[----:B------:R1:W-:Y:S04]  /*08f0*/  STS [R7+0x187c], R9 ;  /* 0x00187c0907007388 */ /* 0x0003e80000000800 */
[----:B0-----:R-:W4:Y:S04]  /*0900*/  LDG.E R17, desc[UR10][R4.64+0x2ae0] ;  /* 0x002ae00a04117981 */ /* 0x001f28000c1e1900 */
[----:B-1----:R-:W4:Y:S04]  /*0910*/  LDG.E R21, desc[UR10][R4.64+0x2ca0] ;  /* 0x002ca00a04157981 */ /* 0x002f28000c1e1900 */
[----:B------:R-:W4:Y:S04]  /*0920*/  LDG.E R9, desc[UR10][R4.64+0x2a00] ;  /* 0x002a000a04097981 */ /* 0x000f28000c1e1900 */
[----:B-----5:R-:W-:Y:S04]  /*0930*/  STS [R7+0x1794], R28 ;  /* 0x0017941c07007388 */ /* 0x020fe80000000800 */
[----:B------:R0:W-:Y:S04]  /*0940*/  STS [R7+0x1a4c], R26 ;  /* 0x001a4c1a07007388 */ /* 0x0001e80000000800 */
[----:B--2---:R1:W-:Y:S04]  /*0950*/  STS [R7+0x1b34], R24 ;  /* 0x001b341807007388 */ /* 0x0043e80000000800 */
[----:B---3--:R2:W-:Y:S04]  /*0960*/  STS [R7+0x1c1c], R22 ;  /* 0x001c1c1607007388 */ /* 0x0085e80000000800 */
[----:B----4-:R3:W-:Y:S04]  /*0970*/  STS [R7+0x1d04], R20 ;  /* 0x001d041407007388 */ /* 0x0107e80000000800 */
[----:B0-----:R-:W4:Y:S04]  /*0980*/  LDG.E R26, desc[UR10][R4.64+0x25a0] ;  /* 0x0025a00a041a7981 */ /* 0x001f28000c1e1900 */
[----:B-1----:R-:W5:Y:S04]  /*0990*/  LDG.E R24, desc[UR10][R4.64+0x2680] ;  /* 0x0026800a04187981 */ /* 0x002f68000c1e1900 */
[----:B--2---:R-:W2:Y:S04]  /*09a0*/  LDG.E R22, desc[UR10][R4.64+0x2760] ;  /* 0x0027600a04167981 */ /* 0x004ea8000c1e1900 */
[----:B---3--:R-:W3:Y:S04]  /*09b0*/  LDG.E R20, desc[UR10][R4.64+0x2840] ;  /* 0x0028400a04147981 */ /* 0x008ee8000c1e1900 */
[----:B------:R-:W3:Y:S01]  /*09c0*/  LDG.E R28, desc[UR10][R4.64+0x2920] ;  /* 0x0029200a041c7981 */ /* 0x000ee2000c1e1900 */
[----:B------:R-:W-:-:S05]  /*09d0*/  IADD3 R8, PT, PT, -R2, RZ, RZ ;  /* 0x000000ff02087210 */ /* 0x000fca0007ffe1ff */
[----:B------:R-:W-:-:S05]  /*09e0*/  IMAD R8, R15, R8, R10 ;  /* 0x000000080f087224 */ /* 0x000fca00078e020a */
[----:B------:R-:W-:Y:S02]  /*09f0*/  ISETP.GE.U32.AND P3, PT, R8, R15, PT ;  /* 0x0000000f0800720c */ /* 0x000fe40003f66070 */
[----:B------:R-:W-:-:S11]  /*0a00*/  ISETP.NE.U32.AND P5, PT, R15, RZ, PT ;  /* 0x000000ff0f00720c */ /* 0x000fd60003fa5070 */
[----:B------:R-:W-:-:S04]  /*0a10*/  @P3 IADD3 R8, PT, PT, R8, -R15, RZ ;  /* 0x8000000f08083210 */ /* 0x000fc80007ffe0ff */
[----:B------:R-:W-:Y:S02]  /*0a20*/  ISETP.GE.U32.AND P4, PT, R8, R15, PT ;  /* 0x0000000f0800720c */ /* 0x000fe40003f86070 */
[----:B------:R-:W-:Y:S01]  /*0a30*/  @P3 IADD3 R2, PT, PT, R2, 0x1, RZ ;  /* 0x0000000102023810 */ /* 0x000fe20007ffe0ff */
[----:B------:R-:W-:Y:S04]  /*0a40*/  STS [R7+0x574], R14 ;  /* 0x0005740e07007388 */ /* 0x000fe80000000800 */
[----:B------:R0:W-:Y:S04]  /*0a50*/  STS [R7+0xcb4], R16 ;  /* 0x000cb41007007388 */ /* 0x0001e80000000800 */
[----:B------:R-:W-:Y:S02]  /*0a60*/  STS [R7+0x252c], R12 ;  /* 0x00252c0c07007388 */ /* 0x000fe40000000800 */
[----:B------:R-:W-:-:S02]  /*0a70*/  @P4 IADD3 R2, PT, PT, R2, 0x1, RZ ;  /* 0x0000000102024810 */ /* 0x000fc40007ffe0ff */
[----:B------:R-:W-:Y:S01]  /*0a80*/  @!P5 LOP3.LUT R2, RZ, R15, RZ, 0x33, !PT ;  /* 0x0000000fff02d212 */ /* 0x000fe200078e33ff */
[----:B------:R1:W-:Y:S03]  /*0a90*/  STS [R7+0x2614], R18 ;  /* 0x0026141207007388 */ /* 0x0003e60000000800 */
[----:B------:R-:W-:Y:S01]  /*0aa0*/  IADD3 R3, PT, PT, -R2, RZ, RZ ;  /* 0x000000ff02037210 */ /* 0x000fe20007ffe1ff */
[----:B------:R-:W-:Y:S04]  /*0ab0*/  STS [R7+0x2d54], R19 ;  /* 0x002d541307007388 */ /* 0x000fe80000000800 */
[----:B------:R-:W-:Y:S01]  /*0ac0*/  IMAD R3, R15, R3, R10 ;  /* 0x000000030f037224 */ /* 0x000fe200078e020a */
[----:B------:R-:W-:Y:S04]  /*0ad0*/  STS [R7+0x2f24], R23 ;  /* 0x002f241707007388 */ /* 0x000fe80000000800 */
[----:B------:R-:W-:Y:S04]  /*0ae0*/  STS [R7+0x300c], R25 ;  /* 0x00300c1907007388 */ /* 0x000fe80000000800 */
[----:B------:R-:W-:Y:S04]  /*0af0*/  STS [R7+0x30f4], R27 ;  /* 0x0030f41b07007388 */ /* 0x000fe80000000800 */
[----:B------:R-:W-:Y:S04]  /*0b00*/  STS [R7+0x31dc], R29 ;  /* 0x0031dc1d07007388 */ /* 0x000fe80000000800 */
[----:B------:R-:W-:Y:S04]  /*0b10*/  STS [R7+0x2c6c], R17 ;  /* 0x002c6c1107007388 */ /* 0x000fe80000000800 */
[----:B------:R-:W-:Y:S04]  /*0b20*/  STS [R7+0x2e3c], R21 ;  /* 0x002e3c1507007388 */ /* 0x000fe80000000800 */
[----:B------:R1:W-:Y:S04]  /*0b30*/  STS [R7+0x2b84], R9 ;  /* 0x002b840907007388 */ /* 0x0003e80000000800 */
[----:B------:R-:W3:Y:S04]  /*0b40*/  LDG.E R10, desc[UR10][R4.64+0x1340] ;  /* 0x0013400a040a7981 */ /* 0x000ee8000c1e1900 */
[----:B------:R-:W3:Y:S04]  /*0b50*/  LDG.E R8, desc[UR10][R4.64+0x1500] ;  /* 0x0015000a04087981 */ /* 0x000ee8000c1e1900 */
[----:B0-----:R-:W3:Y:S04]  /*0b60*/  LDG.E R16, desc[UR10][R4.64+0x2220] ;  /* 0x0022200a04107981 */ /* 0x001ee8000c1e1900 */
[----:B------:R-:W3:Y:S04]  /*0b70*/  LDG.E R14, desc[UR10][R4.64+0x2300] ;  /* 0x0023000a040e7981 */ /* 0x000ee8000c1e1900 */
[----:B-1----:R-:W3:Y:S04]  /*0b80*/  LDG.E R18, desc[UR10][R4.64+0x33a0] ;  /* 0x0033a00a04127981 */ /* 0x002ee8000c1e1900 */
[----:B------:R-:W3:Y:S04]  /*0b90*/  LDG.E R9, desc[UR10][R4.64+0x38e0] ;  /* 0x0038e00a04097981 */ /* 0x000ee8000c1e1900 */
        /* <DEDUP_REMOVED lines=8> */
[----:B----4-:R-:W-:Y:S04]  /*0c20*/  STS [R7+0x26fc], R26 ;  /* 0x0026fc1a07007388 */ /* 0x010fe80000000800 */
[----:B-----5:R-:W-:Y:S04]  /*0c30*/  STS [R7+0x27e4], R24 ;  /* 0x0027e41807007388 */ /* 0x020fe80000000800 */
[----:B--2---:R0:W-:Y:S04]  /*0c40*/  STS [R7+0x28cc], R22 ;  /* 0x0028cc1607007388 */ /* 0x0041e80000000800 */
[----:B---3--:R1:W-:Y:S04]  /*0c50*/  STS [R7+0x29b4], R20 ;  /* 0x0029b41407007388 */ /* 0x0083e80000000800 */
[----:B------:R2:W-:Y:S04]  /*0c60*/  STS [R7+0x2a9c], R28 ;  /* 0x002a9c1c07007388 */ /* 0x0005e80000000800 */
[----:B0-----:R-:W3:Y:S04]  /*0c70*/  LDG.E R22, desc[UR10][R4.64+0x3560] ;  /* 0x0035600a04167981 */ /* 0x001ee8000c1e1900 */
[----:B-1----:R-:W4:Y:S04]  /*0c80*/  LDG.E R20, desc[UR10][R4.64+0x3480] ;  /* 0x0034800a04147981 */ /* 0x002f28000c1e1900 */
[----:B------:R-:W5:Y:S04]  /*0c90*/  LDG.E R24, desc[UR10][R4.64+0x3640] ;  /* 0x0036400a04187981 */ /* 0x000f68000c1e1900 */
[----:B------:R-:W5:Y:S04]  /*0ca0*/  LDG.E R26, desc[UR10][R4.64+0x3720] ;  /* 0x0037200a041a7981 */ /* 0x000f68000c1e1900 */
[----:B--2---:R-:W2:Y:S04]  /*0cb0*/  LDG.E R28, desc[UR10][R4.64+0x3800] ;  /* 0x0038000a041c7981 */ /* 0x004ea8000c1e1900 */
        /* <DEDUP_REMOVED lines=16> */
[----:B0-----:R-:W2:Y:S04]  /*0dc0*/  LDG.E R10, desc[UR10][R4.64+0x3100] ;  /* 0x0031000a040a7981 */ /* 0x001ea8000c1e1900 */
[----:B-1----:R-:W2:Y:S04]  /*0dd0*/  LDG.E R8, desc[UR10][R4.64+0x31e0] ;  /* 0x0031e00a04087981 */ /* 0x002ea8000c1e1900 */
        /* <DEDUP_REMOVED lines=12> */
[----:B---3--:R-:W-:Y:S04]  /*0ea0*/  STS [R7+0x374c], R22 ;  /* 0x00374c1607007388 */ /* 0x008fe80000000800 */
[----:B----4-:R0:W-:Y:S04]  /*0eb0*/  STS [R7+0x3664], R20 ;  /* 0x0036641407007388 */ /* 0x0101e80000000800 */
[----:B-----5:R1:W-:Y:S04]  /*0ec0*/  STS [R7+0x3834], R24 ;  /* 0x0038341807007388 */ /* 0x0203e80000000800 */
[----:B------:R3:W-:Y:S04]  /*0ed0*/  STS [R7+0x391c], R26 ;  /* 0x00391c1a07007388 */ /* 0x0007e80000000800 */
[----:B--2---:R2:W-:Y:S04]  /*0ee0*/  STS [R7+0x3a04], R28 ;  /* 0x003a041c07007388 */ /* 0x0045e80000000800 */
[----:B0-----:R-:W4:Y:S04]  /*0ef0*/  LDG.E R20, desc[UR10][R4.64+0x4360] ;  /* 0x0043600a04147981 */ /* 0x001f28000c1e1900 */
[----:B------:R-:W5:Y:S04]  /*0f00*/  LDG.E R22, desc[UR10][R4.64+0x4440] ;  /* 0x0044400a04167981 */ /* 0x000f68000c1e1900 */
[----:B-1----:R-:W5:Y:S04]  /*0f10*/  LDG.E R24, desc[UR10][R4.64+0x4520] ;  /* 0x0045200a04187981 */ /* 0x002f68000c1e1900 */
[----:B---3--:R-:W3:Y:S04]  /*0f20*/  LDG.E R26, desc[UR10][R4.64+0x4600] ;  /* 0x0046000a041a7981 */ /* 0x008ee8000c1e1900 */
[----:B--2---:R-:W2:Y:S04]  /*0f30*/  LDG.E R28, desc[UR10][R4.64+0x46e0] ;  /* 0x0046e00a041c7981 */ /* 0x004ea8000c1e1900 */
[----:B------:R0:W-:Y:S04]  /*0f40*/  STS [R7+0x3494], R6 ;  /* 0x0034940607007388 */ /* 0x0001e80000000800 */
[----:B0-----:R-:W2:Y:S04]  /*0f50*/  LDG.E R6, desc[UR10][R4.64+0x5080] ;  /* 0x0050800a04067981 */ /* 0x001ea8000c1e1900 */
[----:B------:R-:W-:Y:S04]  /*0f60*/  STS [R7+0x32c4], R10 ;  /* 0x0032c40a07007388 */ /* 0x000fe80000000800 */
[----:B------:R0:W-:Y:S04]  /*0f70*/  STS [R7+0x33ac], R8 ;  /* 0x0033ac0807007388 */ /* 0x0001e80000000800 */
        /* <DEDUP_REMOVED lines=12> */
[----:B0-----:R-:W2:Y:S04]  /*1040*/  LDG.E R8, desc[UR10][R4.64+0x4fa0] ;  /* 0x004fa00a04087981 */ /* 0x001ea8000c1e1900 */
[----:B------:R-:W2:Y:S04]  /*1050*/  LDG.E R10, desc[UR10][R4.64+0x5160] ;  /* 0x0051600a040a7981 */ /* 0x000ea8000c1e1900 */
        /* <DEDUP_REMOVED lines=12> */
[----:B----4-:R-:W-:Y:S04]  /*1120*/  STS [R7+0x45cc], R20 ;  /* 0x0045cc1407007388 */ /* 0x010fe80000000800 */
[----:B-----5:R-:W-:Y:S04]  /*1130*/  STS [R7+0x46b4], R22 ;  /* 0x0046b41607007388 */ /* 0x020fe80000000800 */
[----:B------:R0:W-:Y:S04]  /*1140*/  STS [R7+0x479c], R24 ;  /* 0x00479c1807007388 */ /* 0x0001e80000000800 */
[----:B---3--:R1:W-:Y:S04]  /*1150*/  STS [R7+0x4884], R26 ;  /* 0x0048841a07007388 */ /* 0x0083e80000000800 */
[----:B--2---:R2:W-:Y:S04]  /*1160*/  STS [R7+0x496c], R28 ;  /* 0x00496c1c07007388 */ /* 0x0045e80000000800 */
[----:B0-----:R-:W3:Y:S04]  /*1170*/  LDG.E R24, desc[UR10][R4.64+0x5400] ;  /* 0x0054000a04187981 */ /* 0x001ee8000c1e1900 */
[----:B-1----:R-:W4:Y:S04]  /*1180*/  LDG.E R26, desc[UR10][R4.64+0x5320] ;  /* 0x0053200a041a7981 */ /* 0x002f28000c1e1900 */
[----:B------:R-:W5:Y:S04]  /*1190*/  LDG.E R22, desc[UR10][R4.64+0x54e0] ;  /* 0x0054e00a04167981 */ /* 0x000f68000c1e1900 */
[----:B------:R-:W5:Y:S04]  /*11a0*/  LDG.E R20, desc[UR10][R4.64+0x55c0] ;  /* 0x0055c00a04147981 */ /* 0x000f68000c1e1900 */
[----:B--2---:R0:W2:Y:S04]  /*11b0*/  LDG.E R28, desc[UR10][R4.64+0x5940] ;  /* 0x0059400a041c7981 */ /* 0x0040a8000c1e1900 */
[----:B------:R-:W-:Y:S01]  /*11c0*/  STS [R7+0x5364], R6 ;  /* 0x0053640607007388 */ /* 0x000fe20000000800 */
[----:B0-----:R-:W-:-:S04]  /*11d0*/  IMAD R5, R0, UR12, RZ ;  /* 0x0000000c00057c24 */ /* 0x001fc8000f8e02ff */
[----:B------:R-:W-:Y:S01]  /*11e0*/  IMAD R5, R2, R5, RZ ;  /* 0x0000000502057224 */ /* 0x000fe200078e02ff */
        /* <DEDUP_REMOVED lines=13> */
[----:B------:R-:W-:Y:S01]  /*12c0*/  STS [R7+0x63b4], R29 ;  /* 0x0063b41d07007388 */ /* 0x000fe20000000800 */
[----:B0-----:R-:W-:-:S05]  /*12d0*/  SHF.L.U32 R8, R3, 0x1, RZ ;  /* 0x0000000103087819 */ /* 0x001fca00000006ff */
[----:B------:R-:W-:-:S05]  /*12e0*/  IMAD R8, R13, R2, R8 ;  /* 0x000000020d087224 */ /* 0x000fca00078e0208 */
[----:B------:R-:W-:Y:S01]  /*12f0*/  LEA R4, R8, UR6, 0x2 ;  /* 0x0000000608047c11 */ /* 0x000fe2000f8e10ff */
[----:B------:R-:W0:Y:S01]  /*1300*/  LDCU.64 UR6, c[0x0][0x3b8] ;  /* 0x00007700ff0677ac */ /* 0x000e220008000a00 */
[----:B---3--:R-:W-:Y:S04]  /*1310*/  STS [R7+0x5704], R24 ;  /* 0x0057041807007388 */ /* 0x008fe80000000800 */
[----:B----4-:R-:W-:Y:S04]  /*1320*/  STS [R7+0x561c], R26 ;  /* 0x00561c1a07007388 */ /* 0x010fe80000000800 */
[----:B-----5:R-:W-:Y:S04]  /*1330*/  STS [R7+0x57ec], R22 ;  /* 0x0057ec1607007388 */ /* 0x020fe80000000800 */
[----:B------:R1:W-:Y:S04]  /*1340*/  STS [R7+0x58d4], R20 ;  /* 0x0058d41407007388 */ /* 0x0003e80000000800 */
[----:B--2---:R-:W-:Y:S01]  /*1350*/  STS [R7+0x5c74], R28 ;  /* 0x005c741c07007388 */ /* 0x004fe20000000800 */
[----:B------:R-:W-:Y:S01]  /*1360*/  BAR.SYNC.DEFER_BLOCKING 0x0 ;  /* 0x0000000000007b1d */ /* 0x000fe20000010000 */
[----:B-1----:R-:W-:-:S02]  /*1370*/  LEA R20, R5, UR5, 0x2 ;  /* 0x0000000505147c11 */ /* 0x002fc4000f8e10ff */
[C---:B------:R-:W-:Y:S01]  /*1380*/  LEA R26, R11.reuse, R4, 0x2 ;  /* 0x000000040b1a7211 */ /* 0x040fe200078e10ff */
[----:B0-----:R-:W-:Y:S02]  /*1390*/  UIMAD UR4, UR8, UR6, UR4 ;  /* 0x00000006080472a4 */ /* 0x001fe4000f8e0204 */
[----:B------:R-:W0:Y:S01]  /*13a0*/  LDCU UR5, c[0x0][0x3cc] ;  /* 0x00007980ff0577ac */ /* 0x000e220008000800 */
[C---:B------:R-:W-:Y:S01]  /*13b0*/  LEA R29, R11.reuse, R26, 0x2 ;  /* 0x0000001a0b1d7211 */ /* 0x040fe200078e10ff */
[----:B------:R-:W1:Y:S01]  /*13c0*/  LDCU UR6, c[0x0][0x3cc] ;  /* 0x00007980ff0677ac */ /* 0x000e620008000800 */
[----:B------:R-:W-:Y:S01]  /*13d0*/  LDS R13, [R20+0x10] ;  /* 0x00001000140d7984 */ /* 0x000fe20000000800 */
[----:B------:R-:W2:Y:S03]  /*13e0*/  LDCU UR8, c[0x0][0x3cc] ;  /* 0x00007980ff0877ac */ /* 0x000ea60008000800 */
[----:B------:R-:W3:Y:S04]  /*13f0*/  LDS R24, [R4+0x4] ;  /* 0x0000040004187984 */ /* 0x000ee80000000800 */
[----:B------:R-:W-:Y:S04]  /*1400*/  LDS R8, [R20+0xc] ;  /* 0x00000c0014087984 */ /* 0x000fe80000000800 */
[----:B------:R-:W4:Y:S04]  /*1410*/  LDS R27, [R4] ;  /* 0x00000000041b7984 */ /* 0x000f280000000800 */
[----:B------:R-:W-:Y:S04]  /*1420*/  LDS R14, [R20+0x14] ;  /* 0x00001400140e7984 */ /* 0x000fe80000000800 */
[----:B------:R-:W-:Y:S04]  /*1430*/  LDS R6, [R20+0x4] ;  /* 0x0000040014067984 */ /* 0x000fe80000000800 */
[----:B------:R-:W-:Y:S04]  /*1440*/  LDS R23, [R4+0x8] ;  /* 0x0000080004177984 */ /* 0x000fe80000000800 */
[----:B------:R-:W5:Y:S04]  /*1450*/  LDS R18, [R26+0x4] ;  /* 0x000004001a127984 */ /* 0x000f680000000800 */
[----:B------:R-:W-:Y:S04]  /*1460*/  LDS R19, [R26] ;  /* 0x000000001a137984 */ /* 0x000fe80000000800 */
[----:B------:R-:W0:Y:S04]  /*1470*/  LDS R7, [R20] ;  /* 0x0000000014077984 */ /* 0x000e280000000800 */
[----:B------:R-:W1:Y:S04]  /*1480*/  LDS R10, [R20+0x18] ;  /* 0x00001800140a7984 */ /* 0x000e680000000800 */
[----:B------:R-:W-:Y:S04]  /*1490*/  LDS R0, [R20+0x8] ;  /* 0x0000080014007984 */ /* 0x000fe80000000800 */
[----:B------:R2:W1:Y:S04]  /*14a0*/  LDS R25, [R26+0x8] ;  /* 0x000008001a197984 */ /* 0x0004680000000800 */
[----:B------:R-:W1:Y:S01]  /*14b0*/  LDS R5, [R29] ;  /* 0x000000001d057984 */ /* 0x000e620000000800 */
[----:B------:R-:W-:-:S03]  /*14c0*/  LEA R22, R11, R29, 0x2 ;  /* 0x0000001d0b167211 */ /* 0x000fc600078e10ff */
[----:B------:R-:W1:Y:S04]  /*14d0*/  LDS R9, [R20+0x1c] ;  /* 0x00001c0014097984 */ /* 0x000e680000000800 */
[----:B------:R-:W1:Y:S04]  /*14e0*/  LDS R16, [R29+0x4] ;  /* 0x000004001d107984 */ /* 0x000e680000000800 */
[----:B------:R-:W1:Y:S04]  /*14f0*/  LDS R12, [R20+0x20] ;  /* 0x00002000140c7984 */ /* 0x000e680000000800 */
[----:B------:R1:W1:Y:S04]  /*1500*/  LDS R21, [R29+0x8] ;  /* 0x000008001d157984 */ /* 0x0002680000000800 */
[----:B------:R-:W1:Y:S04]  /*1510*/  LDS R4, [R22+0x4] ;  /* 0x0000040016047984 */ /* 0x000e680000000800 */
[----:B------:R-:W1:Y:S01]  /*1520*/  LDS R17, [R22] ;  /* 0x0000000016117984 */ /* 0x000e620000000800 */
[----:B---3--:R-:W-:-:S04]  /*1530*/  FMUL R24, R24, R13 ;  /* 0x0000000d18187220 */ /* 0x008fc80000400000 */
[----:B----4-:R-:W-:Y:S01]  /*1540*/  FFMA R24, R27, R8, R24 ;  /* 0x000000081b187223 */ /* 0x010fe20000000018 */
[----:B-----5:R-:W-:-:S03]  /*1550*/  FMUL R28, R18, R6 ;  /* 0x00000006121c7220 */ /* 0x020fc60000400000 */
[----:B--2---:R-:W-:Y:S01]  /*1560*/  FFMA R26, R23, R14, R24 ;  /* 0x0000000e171a7223 */ /* 0x004fe20000000018 */
[----:B------:R-:W-:Y:S01]  /*1570*/  LEA R24, R11, R22, 0x2 ;  /* 0x000000160b187211 */ /* 0x000fe200078e10ff */
[----:B------:R2:W3:Y:S01]  /*1580*/  LDS R23, [R22+0x8] ;  /* 0x0000080016177984 */ /* 0x0004e20000000800 */
[C---:B0-----:R-:W-:Y:S01]  /*1590*/  FFMA R28, R19.reuse, R7, R28 ;  /* 0x00000007131c7223 */ /* 0x041fe2000000001c */
[----:B-1----:R-:W-:Y:S02]  /*15a0*/  FFMA R27, R19, R10, R26 ;  /* 0x0000000a131b7223 */ /* 0x002fe4000000001a */
[----:B------:R-:W0:Y:S01]  /*15b0*/  LDS R19, [R24] ;  /* 0x0000000018137984 */ /* 0x000e220000000800 */
[----:B------:R-:W-:-:S03]  /*15c0*/  FFMA R29, R25, R0, R28 ;  /* 0x00000000191d7223 */ /* 0x000fc6000000001c */
[----:B------:R-:W1:Y:S01]  /*15d0*/  LDS R20, [R24+0x4] ;  /* 0x0000040018147984 */ /* 0x000e620000000800 */
[----:B------:R-:W-:Y:S01]  /*15e0*/  FFMA R26, R8, R5, R29 ;  /* 0x00000005081a7223 */ /* 0x000fe2000000001d */
[----:B------:R-:W-:Y:S01]  /*15f0*/  FFMA R18, R18, R9, R27 ;  /* 0x0000000912127223 */ /* 0x000fe2000000001b */
[----:B------:R-:W-:Y:S01]  /*1600*/  IADD3 R2, PT, PT, R2, UR4, RZ ;  /* 0x0000000402027c10 */ /* 0x000fe2000fffe0ff */
[----:B------:R-:W-:Y:S02]  /*1610*/  IMAD R5, R15, UR7, RZ ;  /* 0x000000070f057c24 */ /* 0x000fe4000f8e02ff */
[----:B------:R-:W-:Y:S01]  /*1620*/  FFMA R27, R13, R16, R26 ;  /* 0x000000100d1b7223 */ /* 0x000fe2000000001a */
[----:B------:R-:W-:Y:S01]  /*1630*/  LEA R28, R11, R24, 0x2 ;  /* 0x000000180b1c7211 */ /* 0x000fe200078e10ff */
[----:B------:R-:W4:Y:S01]  /*1640*/  LDC R16, c[0x0][0x3d0] ;  /* 0x0000f400ff107b82 */ /* 0x000f220000000800 */
[----:B------:R-:W-:Y:S01]  /*1650*/  FFMA R25, R25, R12, R18 ;  /* 0x0000000c19197223 */ /* 0x000fe20000000012 */
[----:B------:R-:W-:Y:S01]  /*1660*/  IMAD R5, R2, R5, R3 ;  /* 0x0000000502057224 */ /* 0x000fe200078e0203 */
[----:B------:R-:W4:Y:S01]  /*1670*/  LDCU UR4, c[0x0][0x3cc] ;  /* 0x00007980ff0477ac */ /* 0x000f220008000800 */
[----:B------:R-:W-:-:S04]  /*1680*/  FFMA R27, R14, R21, R27 ;  /* 0x000000150e1b7223 */ /* 0x000fc8000000001b */
[----:B------:R-:W5:Y:S01]  /*1690*/  LDC.64 R2, c[0x0][0x390] ;  /* 0x0000e400ff027b82 */ /* 0x000f620000000a00 */
[----:B------:R-:W-:Y:S01]  /*16a0*/  LDS R21, [R24+0x8] ;  /* 0x0000080018157984 */ /* 0x000fe20000000800 */
[-C--:B------:R-:W-:Y:S01]  /*16b0*/  FMUL R18, R6, R4.reuse ;  /* 0x0000000406127220 */ /* 0x080fe20000400000 */
[----:B------:R-:W1:Y:S01]  /*16c0*/  LDCU UR7, c[0x0][0x3cc] ;  /* 0x00007980ff0777ac */ /* 0x000e620008000800 */
[-C--:B--2---:R-:W-:Y:S02]  /*16d0*/  FFMA R22, R10, R17.reuse, R27 ;  /* 0x000000110a167223 */ /* 0x084fe4000000001b */
[----:B------:R-:W-:Y:S02]  /*16e0*/  FFMA R27, R7, R17, R18 ;  /* 0x00000011071b7223 */ /* 0x000fe40000000012 */
[----:B------:R-:W2:Y:S04]  /*16f0*/  LDS R17, [R28+0x4] ;  /* 0x000004001c117984 */ /* 0x000ea80000000800 */
[----:B------:R-:W2:Y:S01]  /*1700*/  LDS R18, [R28] ;  /* 0x000000001c127984 */ /* 0x000ea20000000800 */
[----:B---3--:R-:W-:Y:S01]  /*1710*/  FFMA R29, R0, R23, R27 ;  /* 0x00000017001d7223 */ /* 0x008fe2000000001b */
[----:B------:R-:W-:Y:S01]  /*1720*/  FFMA R27, R9, R4, R22 ;  /* 0x00000004091b7223 */ /* 0x000fe20000000016 */
[----:B------:R-:W-:-:S02]  /*1730*/  LEA R22, R11, R28, 0x2 ;  /* 0x0000001c0b167211 */ /* 0x000fc400078e10ff */
[----:B0-----:R-:W-:Y:S01]  /*1740*/  FFMA R26, R8, R19, R29 ;  /* 0x00000013081a7223 */ /* 0x001fe2000000001d */
[----:B----4-:R-:W-:Y:S01]  /*1750*/  FFMA R29, R25, UR4, R16 ;  /* 0x00000004191d7c23 */ /* 0x010fe20008000010 */
[----:B------:R-:W0:Y:S01]  /*1760*/  LDS R19, [R28+0x8] ;  /* 0x000008001c137984 */ /* 0x000e220000000800 */
[----:B-----5:R-:W-:-:S03]  /*1770*/  IMAD.WIDE R4, R5, 0x4, R2 ;  /* 0x0000000405047825 */ /* 0x020fc600078e0202 */
[----:B------:R-:W3:Y:S04]  /*1780*/  LDS R25, [R22] ;  /* 0x0000000016197984 */ /* 0x000ee80000000800 */
[----:B------:R1:W-:Y:S01]  /*1790*/  STG.E desc[UR10][R4.64], R29 ;  /* 0x0000001d04007986 */ /* 0x0003e2000c10190a */
[----:B------:R-:W-:Y:S01]  /*17a0*/  FFMA R27, R12, R23, R27 ;  /* 0x000000170c1b7223 */ /* 0x000fe2000000001b */
[----:B------:R-:W-:Y:S02]  /*17b0*/  IMAD.WIDE R2, R15, 0x4, R4 ;  /* 0x000000040f027825 */ /* 0x000fe400078e0204 */
[----:B------:R-:W-:Y:S02]  /*17c0*/  LDS R23, [R22+0x8] ;  /* 0x0000080016177984 */ /* 0x000fe40000000800 */
[----:B------:R-:W-:Y:S01]  /*17d0*/  FFMA R27, R27, UR4, R16 ;  /* 0x000000041b1b7c23 */ /* 0x000fe20008000010 */
[----:B-1----:R-:W-:Y:S01]  /*17e0*/  FFMA R29, R13, R20, R26 ;  /* 0x000000140d1d7223 */ /* 0x002fe2000000001a */
[----:B------:R-:W-:Y:S01]  /*17f0*/  LEA R26, R11, R22, 0x2 ;  /* 0x000000160b1a7211 */ /* 0x000fe200078e10ff */
[----:B------:R-:W1:Y:S04]  /*1800*/  LDS R20, [R22+0x4] ;  /* 0x0000040016147984 */ /* 0x000e680000000800 */
[----:B------:R-:W4:Y:S01]  /*1810*/  LDS R24, [R26+0x4] ;  /* 0x000004001a187984 */ /* 0x000f220000000800 */
[----:B--2---:R-:W-:-:S03]  /*1820*/  FMUL R5, R6, R17 ;  /* 0x0000001106057220 */ /* 0x004fc60000400000 */
[----:B------:R-:W2:Y:S01]  /*1830*/  LDS R4, [R26] ;  /* 0x000000001a047984 */ /* 0x000ea20000000800 */
[----:B------:R-:W-:-:S03]  /*1840*/  LEA R28, R11, R26, 0x2 ;  /* 0x0000001a0b1c7211 */ /* 0x000fc600078e10ff */
[----:B------:R5:W-:Y:S02]  /*1850*/  STG.E desc[UR10][R2.64], R27 ;  /* 0x0000001b02007986 */ /* 0x000be4000c10190a */
[----:B-----5:R-:W-:Y:S02]  /*1860*/  FFMA R27, R14, R21, R29 ;  /* 0x000000150e1b7223 */ /* 0x020fe4000000001d */
[----:B------:R4:W5:Y:S01]  /*1870*/  LDS R21, [R26+0x8] ;  /* 0x000008001a157984 */ /* 0x0009620000000800 */
[----:B------:R-:W-:-:S03]  /*1880*/  FFMA R29, R7, R18, R5 ;  /* 0x00000012071d7223 */ /* 0x000fc60000000005 */
[----:B------:R-:W5:Y:S01]  /*1890*/  LDS R5, [R28] ;  /* 0x000000001c057984 */ /* 0x000f620000000800 */
[----:B------:R-:W-:Y:S01]  /*18a0*/  FFMA R27, R10, R18, R27 ;  /* 0x000000120a1b7223 */ /* 0x000fe2000000001b */
[----:B0-----:R-:W-:Y:S02]  /*18b0*/  FFMA R29, R0, R19, R29 ;  /* 0x00000013001d7223 */ /* 0x001fe4000000001d */
[----:B------:R-:W0:Y:S02]  /*18c0*/  LDS R18, [R28+0x4] ;  /* 0x000004001c127984 */ /* 0x000e240000000800 */
[----:B---3--:R-:W-:Y:S01]  /*18d0*/  FFMA R22, R8, R25, R29 ;  /* 0x0000001908167223 */ /* 0x008fe2000000001d */
[----:B------:R-:W-:Y:S01]  /*18e0*/  FFMA R27, R9, R17, R27 ;  /* 0x00000011091b7223 */ /* 0x000fe2000000001b */
[----:B------:R3:W0:Y:S02]  /*18f0*/  LDS R25, [R28+0x8] ;  /* 0x000008001c197984 */ /* 0x0006240000000800 */
[----:B-1----:R-:W-:Y:S01]  /*1900*/  FFMA R17, R13, R20, R22 ;  /* 0x000000140d117223 */ /* 0x002fe20000000016 */
[----:B------:R-:W-:Y:S01]  /*1910*/  LEA R22, R11, R28, 0x2 ;  /* 0x0000001c0b167211 */ /* 0x000fe200078e10ff */
[----:B----4-:R-:W-:-:S02]  /*1920*/  FMUL R26, R6, R24 ;  /* 0x00000018061a7220 */ /* 0x010fc40000400000 */
[----:B------:R-:W-:Y:S02]  /*1930*/  FFMA R23, R14, R23, R17 ;  /* 0x000000170e177223 */ /* 0x000fe40000000011 */
[----:B------:R-:W-:Y:S01]  /*1940*/  LDS R20, [R22+0x4] ;  /* 0x0000040016147984 */ /* 0x000fe20000000800 */
[----:B------:R-:W-:Y:S01]  /*1950*/  FFMA R27, R12, R19, R27 ;  /* 0x000000130c1b7223 */ /* 0x000fe2000000001b */
[-C--:B--2---:R-:W-:Y:S02]  /*1960*/  FFMA R19, R7, R4.reuse, R26 ;  /* 0x0000000407137223 */ /* 0x084fe4000000001a */
[----:B------:R-:W1:Y:S01]  /*1970*/  LDS R17, [R22] ;  /* 0x0000000016117984 */ /* 0x000e620000000800 */
[----:B------:R-:W-:Y:S01]  /*1980*/  FFMA R4, R10, R4, R23 ;  /* 0x000000040a047223 */ /* 0x000fe20000000017 */
[----:B------:R-:W-:Y:S02]  /*1990*/  LEA R26, R11, R22, 0x2 ;  /* 0x000000160b1a7211 */ /* 0x000fe400078e10ff */
[----:B------:R-:W2:Y:S01]  /*19a0*/  LDS R23, [R22+0x8] ;  /* 0x0000080016177984 */ /* 0x000ea20000000800 */
[----:B------:R-:W-:-:S03]  /*19b0*/  FFMA R29, R9, R24, R4 ;  /* 0x00000018091d7223 */ /* 0x000fc60000000004 */
[----:B------:R-:W-:Y:S01]  /*19c0*/  LDS R24, [R26+0x4] ;  /* 0x000004001a187984 */ /* 0x000fe20000000800 */
[----:B-----5:R-:W-:-:S04]  /*19d0*/  FFMA R19, R0, R21, R19 ;  /* 0x0000001500137223 */ /* 0x020fc80000000013 */
[----:B---3--:R-:W-:Y:S02]  /*19e0*/  FFMA R28, R8, R5, R19 ;  /* 0x00000005081c7223 */ /* 0x008fe40000000013 */
[----:B------:R-:W3:Y:S02]  /*19f0*/  LDS R19, [R26] ;  /* 0x000000001a137984 */ /* 0x000ee40000000800 */
[----:B0-----:R-:W-:Y:S01]  /*1a00*/  FFMA R18, R13, R18, R28 ;  /* 0x000000120d127223 */ /* 0x001fe2000000001c */
[----:B------:R-:W-:Y:S01]  /*1a10*/  LEA R28, R11, R26, 0x2 ;  /* 0x0000001a0b1c7211 */ /* 0x000fe200078e10ff */
[----:B------:R-:W-:Y:S01]  /*1a20*/  FFMA R29, R12, R21, R29 ;  /* 0x000000150c1d7223 */ /* 0x000fe2000000001d */
[----:B------:R-:W-:Y:S01]  /*1a30*/  IMAD.WIDE R4, R15, 0x4, R2 ;  /* 0x000000040f047825 */ /* 0x000fe200078e0202 */
[----:B------:R-:W0:Y:S03]  /*1a40*/  LDS R21, [R26+0x8] ;  /* 0x000008001a157984 */ /* 0x000e260000000800 */
[----:B------:R-:W-:Y:S01]  /*1a50*/  FFMA R25, R14, R25, R18 ;  /* 0x000000190e197223 */ /* 0x000fe20000000012 */
[----:B------:R-:W-:Y:S01]  /*1a60*/  FFMA R27, R27, UR4, R16 ;  /* 0x000000041b1b7c23 */ /* 0x000fe20008000010 */
[----:B------:R-:W4:Y:S01]  /*1a70*/  LDS R18, [R28+0x4] ;  /* 0x000004001c127984 */ /* 0x000f220000000800 */
[----:B------:R-:W-:-:S04]  /*1a80*/  IMAD.WIDE R2, R15, 0x4, R4 ;  /* 0x000000040f027825 */ /* 0x000fc800078e0204 */
[----:B------:R-:W-:Y:S01]  /*1a90*/  FFMA R29, R29, UR4, R16 ;  /* 0x000000041d1d7c23 */ /* 0x000fe20008000010 */
[----:B------:R-:W5:Y:S04]  /*1aa0*/  LDS R22, [R28] ;  /* 0x000000001c167984 */ /* 0x000f680000000800 */
[----:B------:R1:W-:Y:S04]  /*1ab0*/  STG.E desc[UR10][R4.64], R27 ;  /* 0x0000001b04007986 */ /* 0x0003e8000c10190a */
[----:B------:R2:W-:Y:S01]  /*1ac0*/  STG.E desc[UR10][R2.64], R29 ;  /* 0x0000001d02007986 */ /* 0x0005e2000c10190a */
[-C--:B-1----:R-:W-:Y:S01]  /*1ad0*/  FFMA R4, R10, R17.reuse, R25 ;  /* 0x000000110a047223 */ /* 0x082fe20000000019 */
[----:B------:R-:W-:Y:S01]  /*1ae0*/  FMUL R5, R6, R20 ;  /* 0x0000001406057220 */ /* 0x000fe20000400000 */
[----:B------:R-:W-:Y:S01]  /*1af0*/  LEA R27, R11, R28, 0x2 ;  /* 0x0000001c0b1b7211 */ /* 0x000fe200078e10ff */
[----:B------:R4:W1:Y:S02]  /*1b00*/  LDS R25, [R28+0x8] ;  /* 0x000008001c197984 */ /* 0x0008640000000800 */
[----:B--2---:R-:W-:Y:S01]  /*1b10*/  FFMA R29, R7, R17, R5 ;  /* 0x00000011071d7223 */ /* 0x004fe20000000005 */
[----:B------:R-:W-:Y:S01]  /*1b20*/  FFMA R5, R9, R20, R4 ;  /* 0x0000001409057223 */ /* 0x000fe20000000004 */
[----:B------:R-:W2:Y:S02]  /*1b30*/  LDS R17, [R27] ;  /* 0x000000001b117984 */ /* 0x000ea40000000800 */
[----:B------:R-:W-:Y:S01]  /*1b40*/  FFMA R4, R0, R23, R29 ;  /* 0x0000001700047223 */ /* 0x000fe2000000001d */
[----:B------:R-:W-:Y:S01]  /*1b50*/  LEA R26, R11, R27, 0x2 ;  /* 0x0000001b0b1a7211 */ /* 0x000fe200078e10ff */
[----:B------:R-:W2:Y:S02]  /*1b60*/  LDS R20, [R27+0x4] ;  /* 0x000004001b147984 */ /* 0x000ea40000000800 */
[----:B---3--:R-:W-:Y:S01]  /*1b70*/  FFMA R4, R8, R19, R4 ;  /* 0x0000001308047223 */ /* 0x008fe20000000004 */
[----:B------:R-:W-:Y:S01]  /*1b80*/  FFMA R5, R12, R23, R5 ;  /* 0x000000170c057223 */ /* 0x000fe20000000005 */
[----:B------:R-:W-:Y:S02]  /*1b90*/  LDS R19, [R26] ;  /* 0x000000001a137984 */ /* 0x000fe40000000800 */
[----:B------:R-:W-:-:S02]  /*1ba0*/  FFMA R24, R13, R24, R4 ;  /* 0x000000180d187223 */ /* 0x000fc40000000004 */
[----:B------:R3:W2:Y:S04]  /*1bb0*/  LDS R23, [R27+0x8] ;  /* 0x000008001b177984 */ /* 0x0006a80000000800 */
[----:B------:R-:W2:Y:S01]  /*1bc0*/  LDS R4, [R26+0x4] ;  /* 0x000004001a047984 */ /* 0x000ea20000000800 */
[----:B------:R-:W-:Y:S01]  /*1bd0*/  FFMA R29, R5, UR4, R16 ;  /* 0x00000004051d7c23 */ /* 0x000fe20008000010 */
[----:B0-----:R-:W-:Y:S01]  /*1be0*/  FFMA R5, R14, R21, R24 ;  /* 0x000000150e057223 */ /* 0x001fe20000000018 */
[----:B----4-:R-:W-:Y:S01]  /*1bf0*/  FMUL R28, R6, R18 ;  /* 0x00000012061c7220 */ /* 0x010fe20000400000 */
[----:B------:R-:W0:Y:S02]  /*1c00*/  LDS R21, [R26+0x8] ;  /* 0x000008001a157984 */ /* 0x000e240000000800 */
[-C--:B-----5:R-:W-:Y:S01]  /*1c10*/  FFMA R24, R10, R22.reuse, R5 ;  /* 0x000000160a187223 */ /* 0x0a0fe20000000005 */
[----:B------:R-:W-:Y:S01]  /*1c20*/  FFMA R5, R7, R22, R28 ;  /* 0x0000001607057223 */ /* 0x000fe2000000001c */
[----:B------:R-:W-:-:S02]  /*1c30*/  LEA R28, R11, R26, 0x2 ;  /* 0x0000001a0b1c7211 */ /* 0x000fc400078e10ff */
[----:B---3--:R-:W-:Y:S01]  /*1c40*/  FFMA R27, R9, R18, R24 ;  /* 0x00000012091b7223 */ /* 0x008fe20000000018 */
[----:B------:R-:W-:-:S04]  /*1c50*/  IMAD.WIDE R2, R15, 0x4, R2 ;  /* 0x000000040f027825 */ /* 0x000fc800078e0202 */
[----:B-1----:R-:W-:Y:S02]  /*1c60*/  FFMA R18, R0, R25, R5 ;  /* 0x0000001900127223 */ /* 0x002fe40000000005 */
[----:B------:R-:W1:Y:S02]  /*1c70*/  LDS R5, [R28] ;  /* 0x000000001c057984 */ /* 0x000e640000000800 */
[----:B--2---:R-:W-:Y:S02]  /*1c80*/  FFMA R22, R8, R17, R18 ;  /* 0x0000001108167223 */ /* 0x004fe40000000012 */
[----:B------:R-:W2:Y:S04]  /*1c90*/  LDS R18, [R28+0x4] ;  /* 0x000004001c127984 */ /* 0x000ea80000000800 */
[----:B------:R3:W-:Y:S01]  /*1ca0*/  STG.E desc[UR10][R2.64], R29 ;  /* 0x0000001d02007986 */ /* 0x0007e2000c10190a */
[----:B------:R-:W-:Y:S01]  /*1cb0*/  FFMA R25, R12, R25, R27 ;  /* 0x000000190c197223 */ /* 0x000fe2000000001b */
[----:B------:R-:W-:-:S02]  /*1cc0*/  FFMA R27, R13, R20, R22 ;  /* 0x000000140d1b7223 */ /* 0x000fc40000000016 */
[----:B------:R-:W4:Y:S01]  /*1cd0*/  LDS R17, [R28+0x8] ;  /* 0x000008001c117984 */ /* 0x000f220000000800 */
[----:B---3--:R-:W-:Y:S01]  /*1ce0*/  LEA R29, R11, R28, 0x2 ;  /* 0x0000001c0b1d7211 */ /* 0x008fe200078e10ff */
[----:B------:R-:W-:Y:S01]  /*1cf0*/  FFMA R23, R14, R23, R27 ;  /* 0x000000170e177223 */ /* 0x000fe2000000001b */
[----:B------:R-:W-:-:S03]  /*1d00*/  FMUL R24, R6, R4 ;  /* 0x0000000406187220 */ /* 0x000fc60000400000 */
[----:B------:R-:W3:Y:S04]  /*1d10*/  LDS R22, [R29+0x4] ;  /* 0x000004001d167984 */ /* 0x000ee80000000800 */
[----:B------:R-:W5:Y:S01]  /*1d20*/  LDS R20, [R29] ;  /* 0x000000001d147984 */ /* 0x000f620000000800 */
[-C--:B------:R-:W-:Y:S01]  /*1d30*/  FFMA R26, R10, R19.reuse, R23 ;  /* 0x000000130a1a7223 */ /* 0x080fe20000000017 */
[----:B------:R-:W-:Y:S01]  /*1d40*/  FFMA R27, R7, R19, R24 ;  /* 0x00000013071b7223 */ /* 0x000fe20000000018 */
[----:B------:R-:W-:Y:S01]  /*1d50*/  LEA R24, R11, R29, 0x2 ;  /* 0x0000001d0b187211 */ /* 0x000fe200078e10ff */
[----:B------:R2:W5:Y:S04]  /*1d60*/  LDS R19, [R29+0x8] ;  /* 0x000008001d137984 */ /* 0x0005680000000800 */
[----:B------:R-:W5:Y:S01]  /*1d70*/  LDS R23, [R24] ;  /* 0x0000000018177984 */ /* 0x000f620000000800 */
[----:B0-----:R-:W-:Y:S01]  /*1d80*/  FFMA R27, R0, R21, R27 ;  /* 0x00000015001b7223 */ /* 0x001fe2000000001b */
[----:B------:R-:W-:-:S03]  /*1d90*/  FFMA R26, R9, R4, R26 ;  /* 0x00000004091a7223 */ /* 0x000fc6000000001a */
[----:B-1----:R-:W-:Y:S01]  /*1da0*/  FFMA R27, R8, R5, R27 ;  /* 0x00000005081b7223 */ /* 0x002fe2000000001b */
[----:B------:R-:W-:Y:S01]  /*1db0*/  FFMA R21, R12, R21, R26 ;  /* 0x000000150c157223 */ /* 0x000fe2000000001a */
[----:B------:R-:W-:Y:S01]  /*1dc0*/  IMAD.WIDE R2, R15, 0x4, R2 ;  /* 0x000000040f027825 */ /* 0x000fe200078e0202 */
[----:B------:R-:W0:Y:S03]  /*1dd0*/  LDS R26, [R24+0x4] ;  /* 0x00000400181a7984 */ /* 0x000e260000000800 */
[----:B--2---:R-:W-:Y:S01]  /*1de0*/  FFMA R29, R13, R18, R27 ;  /* 0x000000120d1d7223 */ /* 0x004fe2000000001b */
[----:B------:R-:W-:Y:S01]  /*1df0*/  LEA R27, R11, R24, 0x2 ;  /* 0x000000180b1b7211 */ /* 0x000fe200078e10ff */
[--C-:B------:R-:W-:Y:S01]  /*1e00*/  FFMA R25, R25, UR4, R16.reuse ;  /* 0x0000000419197c23 */ /* 0x100fe20008000010 */
[----:B------:R-:W-:Y:S02]  /*1e10*/  FFMA R28, R21, UR4, R16 ;  /* 0x00000004151c7c23 */ /* 0x000fe40008000010 */
[----:B------:R3:W1:Y:S01]  /*1e20*/  LDS R21, [R24+0x8] ;  /* 0x0000080018157984 */ /* 0x0006620000000800 */
[----:B----4-:R-:W-:Y:S01]  /*1e30*/  FFMA R29, R14, R17, R29 ;  /* 0x000000110e1d7223 */ /* 0x010fe2000000001d */
[----:B------:R-:W-:-:S02]  /*1e40*/  IMAD.WIDE R4, R15, 0x4, R2 ;  /* 0x000000040f047825 */ /* 0x000fc400078e0202 */
[----:B------:R-:W-:Y:S04]  /*1e50*/  LDS R18, [R27+0x4] ;  /* 0x000004001b127984 */ /* 0x000fe80000000800 */
[----:B------:R5:W-:Y:S04]  /*1e60*/  STG.E desc[UR10][R2.64], R25 ;  /* 0x0000001902007986 */ /* 0x000be8000c10190a */
[----:B------:R-:W2:Y:S01]  /*1e70*/  LDS R17, [R27] ;  /* 0x000000001b117984 */ /* 0x000ea20000000800 */
[----:B---3--:R-:W-:-:S03]  /*1e80*/  FMUL R24, R6, R22 ;  /* 0x0000001606187220 */ /* 0x008fc60000400000 */
[----:B------:R-:W3:Y:S01]  /*1e90*/  LDS R25, [R27+0x8] ;  /* 0x000008001b197984 */ /* 0x000ee20000000800 */
[-C--:B-----5:R-:W-:Y:S01]  /*1ea0*/  FFMA R2, R10, R20.reuse, R29 ;  /* 0x000000140a027223 */ /* 0x0a0fe2000000001d */
[----:B------:R-:W-:Y:S01]  /*1eb0*/  FFMA R20, R7, R20, R24 ;  /* 0x0000001407147223 */ /* 0x000fe20000000018 */
[----:B------:R-:W-:Y:S02]  /*1ec0*/  LEA R29, R11, R27, 0x2 ;  /* 0x0000001b0b1d7211 */ /* 0x000fe400078e10ff */
[----:B------:R-:W-:Y:S01]  /*1ed0*/  FFMA R3, R9, R22, R2 ;  /* 0x0000001609037223 */ /* 0x000fe20000000002 */
[----:B------:R-:W-:-:S03]  /*1ee0*/  FFMA R20, R0, R19, R20 ;  /* 0x0000001300147223 */ /* 0x000fc60000000014 */
[----:B------:R-:W-:Y:S02]  /*1ef0*/  FFMA R3, R12, R19, R3 ;  /* 0x000000130c037223 */ /* 0x000fe40000000003 */
[----:B------:R-:W4:Y:S01]  /*1f00*/  LDS R19, [R29] ;  /* 0x000000001d137984 */ /* 0x000f220000000800 */
[----:B------:R-:W-:-:S03]  /*1f10*/  FFMA R2, R8, R23, R20 ;  /* 0x0000001708027223 */ /* 0x000fc60000000014 */
[----:B------:R-:W5:Y:S04]  /*1f20*/  LDS R20, [R29+0x4] ;  /* 0x000004001d147984 */ /* 0x000f680000000800 */
[----:B------:R0:W-:Y:S04]  /*1f30*/  STG.E desc[UR10][R4.64], R28 ;  /* 0x0000001c04007986 */ /* 0x0001e8000c10190a */
[----:B------:R-:W5:Y:S01]  /*1f40*/  LDS R23, [R29+0x8] ;  /* 0x000008001d177984 */ /* 0x000f620000000800 */
[----:B0-----:R-:W-:-:S05]  /*1f50*/  LEA R28, R11, R29, 0x2 ;  /* 0x0000001d0b1c7211 */ /* 0x001fca00078e10ff */
[----:B------:R-:W0:Y:S04]  /*1f60*/  LDS R22, [R28+0x4] ;  /* 0x000004001c167984 */ /* 0x000e280000000800 */
[----:B------:R-:W0:Y:S01]  /*1f70*/  LDS R24, [R28] ;  /* 0x000000001c187984 */ /* 0x000e220000000800 */
[----:B------:R-:W-:-:S04]  /*1f80*/  IMAD.WIDE R4, R15, 0x4, R4 ;  /* 0x000000040f047825 */ /* 0x000fc800078e0204 */
[----:B------:R-:W-:Y:S01]  /*1f90*/  FFMA R3, R3, UR4, R16 ;  /* 0x0000000403037c23 */ /* 0x000fe20008000010 */
[----:B------:R-:W-:-:S04]  /*1fa0*/  FFMA R26, R13, R26, R2 ;  /* 0x0000001a0d1a7223 */ /* 0x000fc80000000002 */
[----:B------:R3:W-:Y:S01]  /*1fb0*/  STG.E desc[UR10][R4.64], R3 ;  /* 0x0000000304007986 */ /* 0x0007e2000c10190a */
[----:B-1----:R-:W-:Y:S01]  /*1fc0*/  FFMA R21, R14, R21, R26 ;  /* 0x000000150e157223 */ /* 0x002fe2000000001a */
[----:B------:R-:W-:-:S03]  /*1fd0*/  LEA R27, R11, R28, 0x2 ;  /* 0x0000001c0b1b7211 */ /* 0x000fc600078e10ff */
[----:B--2---:R-:W-:Y:S02]  /*1fe0*/  FFMA R26, R10, R17, R21 ;  /* 0x000000110a1a7223 */ /* 0x004fe40000000015 */
[----:B------:R-:W-:Y:S01]  /*1ff0*/  LDS R21, [R27] ;  /* 0x000000001b157984 */ /* 0x000fe20000000800 */
[----:B---3--:R-:W-:-:S04]  /*2000*/  IMAD.WIDE R2, R15, 0x4, R4 ;  /* 0x000000040f027825 */ /* 0x008fc800078e0204 */
[-C--:B------:R-:W-:Y:S01]  /*2010*/  FMUL R4, R6, R18.reuse ;  /* 0x0000001206047220 */ /* 0x080fe20000400000 */
[----:B------:R-:W1:Y:S03]  /*2020*/  LDS R15, [R28+0x8] ;  /* 0x000008001c0f7984 */ /* 0x000e660000000800 */
[----:B------:R-:W-:Y:S01]  /*2030*/  FFMA R29, R7, R17, R4 ;  /* 0x00000011071d7223 */ /* 0x000fe20000000004 */
[----:B------:R-:W-:Y:S01]  /*2040*/  FFMA R17, R9, R18, R26 ;  /* 0x0000001209117223 */ /* 0x000fe2000000001a */
[----:B------:R-:W-:Y:S02]  /*2050*/  LDS R5, [R27+0x8] ;  /* 0x000008001b057984 */ /* 0x000fe40000000800 */
[-C--:B------:R-:W-:Y:S01]  /*2060*/  FFMA R29, R0, R25.reuse, R29 ;  /* 0x00000019001d7223 */ /* 0x080fe2000000001d */
[----:B------:R-:W-:Y:S01]  /*2070*/  FFMA R17, R12, R25, R17 ;  /* 0x000000190c117223 */ /* 0x000fe20000000011 */
[----:B------:R2:W3:Y:S02]  /*2080*/  LDS R26, [R27+0x4] ;  /* 0x000004001b1a7984 */ /* 0x0004e40000000800 */
[----:B----4-:R-:W-:Y:S01]  /*2090*/  FFMA R4, R8, R19, R29 ;  /* 0x0000001308047223 */ /* 0x010fe2000000001d */
[----:B------:R-:W-:Y:S01]  /*20a0*/  LEA R29, R11, R27, 0x2 ;  /* 0x0000001b0b1d7211 */ /* 0x000fe200078e10ff */
[----:B------:R-:W-:Y:S01]  /*20b0*/  FFMA R25, R17, UR4, R16 ;  /* 0x0000000411197c23 */ /* 0x000fe20008000010 */
[----:B------:R-:W4:Y:S01]  /*20c0*/  LDCU UR4, c[0x0][0x3cc] ;  /* 0x00007980ff0477ac */ /* 0x000f220008000800 */
[----:B-----5:R-:W-:-:S02]  /*20d0*/  FFMA R17, R13, R20, R4 ;  /* 0x000000140d117223 */ /* 0x020fc40000000004 */
[----:B------:R-:W5:Y:S01]  /*20e0*/  LDS R4, [R29+0x4] ;  /* 0x000004001d047984 */ /* 0x000f620000000800 */
[----:B--2---:R-:W2:Y:S01]  /*20f0*/  LDC R27, c[0x0][0x3c0] ;  /* 0x0000f000ff1b7b82 */ /* 0x004ea20000000800 */
[----:B------:R-:W-:Y:S01]  /*2100*/  FFMA R17, R14, R23, R17 ;  /* 0x000000170e117223 */ /* 0x000fe20000000011 */
[----:B0-----:R-:W-:Y:S01]  /*2110*/  FMUL R20, R6, R22 ;  /* 0x0000001606147220 */ /* 0x001fe20000400000 */
[----:B------:R-:W0:Y:S02]  /*2120*/  LDS R16, [R29] ;  /* 0x000000001d107984 */ /* 0x000e240000000800 */
[-C--:B------:R-:W-:Y:S01]  /*2130*/  FFMA R18, R10, R24.reuse, R17 ;  /* 0x000000180a127223 */ /* 0x080fe20000000011 */
[----:B------:R-:W-:Y:S01]  /*2140*/  FFMA R28, R7, R24, R20 ;  /* 0x00000018071c7223 */ /* 0x000fe20000000014 */
[----:B------:R-:W0:Y:S01]  /*2150*/  LDS R17, [R29+0x8] ;  /* 0x000008001d117984 */ /* 0x000e220000000800 */
[----:B------:R-:W-:Y:S01]  /*2160*/  LEA R24, R11, R29, 0x2 ;  /* 0x0000001d0b187211 */ /* 0x000fe200078e10ff */
[----:B------:R-:W4:Y:S04]  /*2170*/  LDC R20, c[0x0][0x3d0] ;  /* 0x0000f400ff147b82 */ /* 0x000f280000000800 */
[----:B------:R-:W0:Y:S01]  /*2180*/  LDS R19, [R24] ;  /* 0x0000000018137984 */ /* 0x000e220000000800 */
[----:B------:R-:W-:-:S03]  /*2190*/  FFMA R23, R9, R22, R18 ;  /* 0x0000001609177223 */ /* 0x000fc60000000012 */
[----:B------:R-:W0:Y:S01]  /*21a0*/  LDS R18, [R24+0x4] ;  /* 0x0000040018127984 */ /* 0x000e220000000800 */
[----:B------:R-:W-:Y:S01]  /*21b0*/  LEA R22, R11, R24, 0x2 ;  /* 0x000000180b167211 */ /* 0x000fe200078e10ff */
[----:B-1----:R-:W-:Y:S02]  /*21c0*/  FFMA R28, R0, R15, R28 ;  /* 0x0000000f001c7223 */ /* 0x002fe4000000001c */
[----:B------:R1:W-:Y:S02]  /*21d0*/  STG.E desc[UR10][R2.64], R25 ;  /* 0x0000001902007986 */ /* 0x0003e4000c10190a */
[----:B------:R-:W-:Y:S02]  /*21e0*/  FFMA R28, R8, R21, R28 ;  /* 0x00000015081c7223 */ /* 0x000fe4000000001c */
[----:B------:R-:W-:Y:S02]  /*21f0*/  LDS R29, [R22+0x8] ;  /* 0x00000800161d7984 */ /* 0x000fe40000000800 */
[----:B---3--:R-:W-:Y:S01]  /*2200*/  FFMA R21, R13, R26, R28 ;  /* 0x0000001a0d157223 */ /* 0x008fe2000000001c */
[----:B-1----:R-:W-:-:S02]  /*2210*/  FFMA R25, R12, R15, R23 ;  /* 0x0000000f0c197223 */ /* 0x002fc40000000017 */
[----:B------:R-:W1:Y:S02]  /*2220*/  LDS R15, [R22+0x4] ;  /* 0x00000400160f7984 */ /* 0x000e640000000800 */
[----:B----4-:R-:W-:Y:S01]  /*2230*/  FFMA R25, R25, UR4, R20 ;  /* 0x0000000419197c23 */ /* 0x010fe20008000014 */
[----:B------:R-:W-:Y:S01]  /*2240*/  FFMA R5, R14, R5, R21 ;  /* 0x000000050e057223 */ /* 0x000fe20000000015 */
[----:B------:R3:W4:Y:S01]  /*2250*/  LDS R23, [R24+0x8] ;  /* 0x0000080018177984 */ /* 0x0007220000000800 */
[----:B-----5:R-:W-:Y:S01]  /*2260*/  FMUL R21, R6, R4 ;  /* 0x0000000406157220 */ /* 0x020fe20000400000 */
[----:B------:R-:W-:Y:S01]  /*2270*/  LEA R26, R11, R22, 0x2 ;  /* 0x000000160b1a7211 */ /* 0x000fe200078e10ff */
[----:B--2---:R-:W-:Y:S01]  /*2280*/  IMAD.WIDE R2, R27, 0x4, R2 ;  /* 0x000000041b027825 */ /* 0x004fe200078e0202 */
[----:B------:R1:W2:Y:S03]  /*2290*/  LDS R20, [R22] ;  /* 0x0000000016147984 */ /* 0x0002a60000000800 */
[-C--:B0-----:R-:W-:Y:S01]  /*22a0*/  FFMA R28, R10, R16.reuse, R5 ;  /* 0x000000100a1c7223 */ /* 0x081fe20000000005 */
[----:B------:R-:W-:Y:S01]  /*22b0*/  FFMA R21, R7, R16, R21 ;  /* 0x0000001007157223 */ /* 0x000fe20000000015 */
[----:B------:R-:W0:Y:S01]  /*22c0*/  LDCU UR4, c[0x0][0x3cc] ;  /* 0x00007980ff0477ac */ /* 0x000e220008000800 */
[----:B------:R-:W5:Y:S02]  /*22d0*/  LDS R5, [R26] ;  /* 0x000000001a057984 */ /* 0x000f640000000800 */
[----:B------:R-:W-:Y:S01]  /*22e0*/  FFMA R27, R0, R17, R21 ;  /* 0x00000011001b7223 */ /* 0x000fe20000000015 */
[----:B------:R-:W-:Y:S01]  /*22f0*/  FFMA R21, R9, R4, R28 ;  /* 0x0000000409157223 */ /* 0x000fe2000000001c */
[----:B---3--:R-:W-:Y:S01]  /*2300*/  LEA R24, R11, R26, 0x2 ;  /* 0x0000001a0b187211 */ /* 0x008fe200078e10ff */
[----:B------:R-:W3:Y:S01]  /*2310*/  LDS R4, [R26+0x4] ;  /* 0x000004001a047984 */ /* 0x000ee20000000800 */
[----:B------:R-:W-:-:S02]  /*2320*/  FFMA R28, R8, R19, R27 ;  /* 0x00000013081c7223 */ /* 0x000fc4000000001b */
[----:B------:R-:W0:Y:S01]  /*2330*/  LDC R19, c[0x0][0x3c0] ;  /* 0x0000f000ff137b82 */ /* 0x000e220000000800 */
[----:B------:R-:W3:Y:S01]  /*2340*/  LDS R16, [R26+0x8] ;  /* 0x000008001a107984 */ /* 0x000ee20000000800 */
[----:B------:R-:W-:-:S03]  /*2350*/  FFMA R17, R12, R17, R21 ;  /* 0x000000110c117223 */ /* 0x000fc60000000015 */
[----:B------:R-:W-:Y:S01]  /*2360*/  LDS R21, [R24] ;  /* 0x0000000018157984 */ /* 0x000fe20000000800 */
[----:B------:R-:W-:Y:S02]  /*2370*/  FFMA R28, R13, R18, R28 ;  /* 0x000000120d1c7223 */ /* 0x000fe4000000001c */
[----:B------:R-:W3:Y:S01]  /*2380*/  LDC R18, c[0x0][0x3d0] ;  /* 0x0000f400ff127b82 */ /* 0x000ee20000000800 */
[----:B------:R-:W3:Y:S04]  /*2390*/  LDS R27, [R24+0x4] ;  /* 0x00000400181b7984 */ /* 0x000ee80000000800 */
[----:B------:R0:W-:Y:S01]  /*23a0*/  STG.E desc[UR10][R2.64], R25 ;  /* 0x0000001902007986 */ /* 0x0001e2000c10190a */
[----:B-1----:R-:W-:Y:S01]  /*23b0*/  FMUL R22, R6, R15 ;  /* 0x0000000f06167220 */ /* 0x002fe20000400000 */
[----:B----4-:R-:W-:Y:S01]  /*23c0*/  FFMA R23, R14, R23, R28 ;  /* 0x000000170e177223 */ /* 0x010fe2000000001c */
[----:B0-----:R-:W-:-:S04]  /*23d0*/  IMAD.WIDE R2, R19, 0x4, R2 ;  /* 0x0000000413027825 */ /* 0x001fc800078e0202 */
[-C--:B--2---:R-:W-:Y:S01]  /*23e0*/  FFMA R25, R7, R20.reuse, R22 ;  /* 0x0000001407197223 */ /* 0x084fe20000000016 */
[----:B------:R-:W-:Y:S02]  /*23f0*/  FFMA R20, R10, R20, R23 ;  /* 0x000000140a147223 */ /* 0x000fe40000000017 */
[----:B------:R-:W0:Y:S01]  /*2400*/  LDC R23, c[0x0][0x3d0] ;  /* 0x0000f400ff177b82 */ /* 0x000e220000000800 */
[----:B------:R-:W-:Y:S01]  /*2410*/  FFMA R19, R0, R29, R25 ;  /* 0x0000001d00137223 */ /* 0x000fe20000000019 */
[----:B------:R-:W-:Y:S01]  /*2420*/  FFMA R15, R9, R15, R20 ;  /* 0x0000000f090f7223 */ /* 0x000fe20000000014 */
[----:B------:R-:W-:Y:S02]  /*2430*/  LEA R20, R11, R24, 0x2 ;  /* 0x000000180b147211 */ /* 0x000fe400078e10ff */
[----:B-----5:R-:W-:Y:S02]  /*2440*/  FFMA R22, R8, R5, R19 ;  /* 0x0000000508167223 */ /* 0x020fe40000000013 */
[----:B------:R1:W2:Y:S01]  /*2450*/  LDS R5, [R24+0x8] ;  /* 0x0000080018057984 */ /* 0x0002a20000000800 */
[----:B------:R-:W4:Y:S01]  /*2460*/  LDC R25, c[0x0][0x3c0] ;  /* 0x0000f000ff197b82 */ /* 0x000f220000000800 */
[----:B---3--:R-:W-:Y:S01]  /*2470*/  FFMA R18, R17, UR4, R18 ;  /* 0x0000000411127c23 */ /* 0x008fe20008000012 */
[----:B------:R-:W-:Y:S01]  /*2480*/  FFMA R17, R13, R4, R22 ;  /* 0x000000040d117223 */ /* 0x000fe20000000016 */
[----:B------:R-:W3:Y:S01]  /*2490*/  LDS R19, [R20] ;  /* 0x0000000014137984 */ /* 0x000ee20000000800 */
[----:B------:R-:W-:Y:S01]  /*24a0*/  FFMA R4, R12, R29, R15 ;  /* 0x0000001d0c047223 */ /* 0x000fe2000000000f */
[----:B------:R-:W0:Y:S01]  /*24b0*/  LDCU UR4, c[0x0][0x3cc] ;  /* 0x00007980ff0477ac */ /* 0x000e220008000800 */
[----:B------:R-:W-:-:S02]  /*24c0*/  FFMA R15, R14, R16, R17 ;  /* 0x000000100e0f7223 */ /* 0x000fc40000000011 */
[----:B------:R-:W5:Y:S01]  /*24d0*/  LDS R16, [R20+0x4] ;  /* 0x0000040014107984 */ /* 0x000f620000000800 */
[----:B------:R-:W-:Y:S01]  /*24e0*/  LEA R22, R11, R20, 0x2 ;  /* 0x000000140b167211 */ /* 0x000fe200078e10ff */
[----:B-1----:R-:W-:Y:S01]  /*24f0*/  FMUL R24, R6, R27 ;  /* 0x0000001b06187220 */ /* 0x002fe20000400000 */
[----:B------:R-:W1:Y:S01]  /*2500*/  LDC R29, c[0x0][0x3c0] ;  /* 0x0000f000ff1d7b82 */ /* 0x000e620000000800 */
[----:B------:R2:W-:Y:S04]  /*2510*/  STG.E desc[UR10][R2.64], R18 ;  /* 0x0000001202007986 */ /* 0x0005e8000c10190a */
[----:B------:R4:W1:Y:S01]  /*2520*/  LDS R17, [R20+0x8] ;  /* 0x0000080014117984 */ /* 0x0008620000000800 */
[----:B--2---:R-:W-:-:S03]  /*2530*/  FFMA R18, R10, R21, R15 ;  /* 0x000000150a127223 */ /* 0x004fc6000000000f */
[----:B------:R-:W2:Y:S01]  /*2540*/  LDS R15, [R22+0x4] ;  /* 0x00000400160f7984 */ /* 0x000ea20000000800 */
[----:B------:R-:W-:-:S03]  /*2550*/  FFMA R27, R9, R27, R18 ;  /* 0x0000001b091b7223 */ /* 0x000fc60000000012 */
[----:B------:R-:W2:Y:S01]  /*2560*/  LDS R18, [R22] ;  /* 0x0000000016127984 */ /* 0x000ea20000000800 */
[----:B------:R-:W-:Y:S02]  /*2570*/  FFMA R21, R7, R21, R24 ;  /* 0x0000001507157223 */ /* 0x000fe40000000018 */
[----:B------:R-:W5:Y:S01]  /*2580*/  LDC R24, c[0x0][0x3d0] ;  /* 0x0000f400ff187b82 */ /* 0x000f620000000800 */
[----:B----4-:R-:W-:Y:S02]  /*2590*/  IMAD.WIDE R2, R25, 0x4, R2 ;  /* 0x0000000419027825 */ /* 0x010fe400078e0202 */
[----:B------:R4:W2:Y:S01]  /*25a0*/  LDS R25, [R22+0x8] ;  /* 0x0000080016197984 */ /* 0x0008a20000000800 */
[----:B------:R-:W-:Y:S01]  /*25b0*/  LEA R20, R11, R22, 0x2 ;  /* 0x000000160b147211 */ /* 0x000fe200078e10ff */
[-C--:B------:R-:W-:Y:S01]  /*25c0*/  FFMA R27, R12, R5.reuse, R27 ;  /* 0x000000050c1b7223 */ /* 0x080fe2000000001b */
[----:B------:R-:W-:Y:S01]  /*25d0*/  FFMA R5, R0, R5, R21 ;  /* 0x0000000500057223 */ /* 0x000fe20000000015 */
[----:B0-----:R-:W-:Y:S01]  /*25e0*/  FFMA R26, R4, UR4, R23 ;  /* 0x00000004041a7c23 */ /* 0x001fe20008000017 */
[----:B------:R-:W0:Y:S01]  /*25f0*/  LDCU UR4, c[0x0][0x3cc] ;  /* 0x00007980ff0477ac */ /* 0x000e220008000800 */
[----:B------:R-:W0:Y:S01]  /*2600*/  LDS R23, [R20] ;  /* 0x0000000014177984 */ /* 0x000e220000000800 */
[----:B---3--:R-:W-:Y:S01]  /*2610*/  FFMA R28, R8, R19, R5 ;  /* 0x00000013081c7223 */ /* 0x008fe20000000005 */
[----:B----4-:R-:W0:Y:S02]  /*2620*/  LDC R22, c[0x0][0x3d0] ;  /* 0x0000f400ff167b82 */ /* 0x010e240000000800 */
[----:B------:R-:W-:Y:S01]  /*2630*/  LDS R19, [R20+0x8] ;  /* 0x0000080014137984 */ /* 0x000fe20000000800 */
[----:B-----5:R-:W-:Y:S01]  /*2640*/  FFMA R21, R27, UR5, R24 ;  /* 0x000000051b157c23 */ /* 0x020fe20008000018 */
[----:B------:R-:W-:-:S02]  /*2650*/  FFMA R27, R13, R16, R28 ;  /* 0x000000100d1b7223 */ /* 0x000fc4000000001c */
[----:B------:R-:W3:Y:S01]  /*2660*/  LDS R24, [R20+0x4] ;  /* 0x0000040014187984 */ /* 0x000ee20000000800 */
[----:B------:R-:W-:Y:S01]  /*2670*/  LEA R28, R11, R20, 0x2 ;  /* 0x000000140b1c7211 */ /* 0x000fe200078e10ff */
[----:B-1----:R-:W-:-:S04]  /*2680*/  IMAD.WIDE R4, R29, 0x4, R2 ;  /* 0x000000041d047825 */ /* 0x002fc800078e0202 */
[----:B------:R-:W-:Y:S01]  /*2690*/  FFMA R27, R14, R17, R27 ;  /* 0x000000110e1b7223 */ /* 0x000fe2000000001b */
[----:B------:R2:W-:Y:S01]  /*26a0*/  STG.E desc[UR10][R2.64], R26 ;  /* 0x0000001a02007986 */ /* 0x0005e2000c10190a */
[----:B------:R-:W1:Y:S03]  /*26b0*/  LDCU UR5, c[0x0][0x3cc] ;  /* 0x00007980ff0577ac */ /* 0x000e660008000800 */
[----:B------:R-:W4:Y:S04]  /*26c0*/  LDS R16, [R28+0x4] ;  /* 0x000004001c107984 */ /* 0x000f280000000800 */
[----:B------:R-:W5:Y:S01]  /*26d0*/  LDS R17, [R28] ;  /* 0x000000001c117984 */ /* 0x000f620000000800 */
[----:B--2---:R-:W-:Y:S01]  /*26e0*/  FMUL R26, R6, R15 ;  /* 0x0000000f061a7220 */ /* 0x004fe20000400000 */
[----:B------:R-:W-:-:S02]  /*26f0*/  FFMA R2, R10, R18, R27 ;  /* 0x000000120a027223 */ /* 0x000fc4000000001b */
[----:B------:R-:W-:Y:S01]  /*2700*/  STG.E desc[UR10][R4.64], R21 ;  /* 0x0000001504007986 */ /* 0x000fe2000c10190a */
[----:B------:R-:W-:Y:S01]  /*2710*/  LEA R29, R11, R28, 0x2 ;  /* 0x0000001c0b1d7211 */ /* 0x000fe200078e10ff */
[----:B------:R-:W-:Y:S01]  /*2720*/  FFMA R3, R7, R18, R26 ;  /* 0x0000001207037223 */ /* 0x000fe2000000001a */
[----:B------:R-:W-:Y:S01]  /*2730*/  FFMA R15, R9, R15, R2 ;  /* 0x0000000f090f7223 */ /* 0x000fe20000000002 */
[----:B------:R2:W1:Y:S01]  /*2740*/  LDS R21, [R28+0x8] ;  /* 0x000008001c157984 */ /* 0x0004620000000800 */
[----:B------:R-:W5:Y:S01]  /*2750*/  LDC R27, c[0x0][0x3c0] ;  /* 0x0000f000ff1b7b82 */ /* 0x000f620000000800 */
[-C--:B------:R-:W-:Y:S01]  /*2760*/  FFMA R26, R0, R25.reuse, R3 ;  /* 0x00000019001a7223 */ /* 0x080fe20000000003 */
[----:B------:R-:W-:Y:S01]  /*2770*/  FFMA R3, R12, R25, R15 ;  /* 0x000000190c037223 */ /* 0x000fe2000000000f */
[----:B------:R-:W-:Y:S04]  /*2780*/  LDS R18, [R29+0x4] ;  /* 0x000004001d127984 */ /* 0x000fe80000000800 */
[----:B------:R-:W1:Y:S01]  /*2790*/  LDS R25, [R29] ;  /* 0x000000001d197984 */ /* 0x000e620000000800 */
[----:B------:R-:W-:-:S03]  /*27a0*/  LEA R20, R11, R29, 0x2 ;  /* 0x0000001d0b147211 */ /* 0x000fc600078e10ff */
[----:B------:R5:W1:Y:S01]  /*27b0*/  LDS R15, [R29+0x8] ;  /* 0x000008001d0f7984 */ /* 0x000a620000000800 */
[----:B0-----:R-:W-:Y:S01]  /*27c0*/  FFMA R22, R3, UR4, R22 ;  /* 0x0000000403167c23 */ /* 0x001fe20008000016 */
[----:B------:R-:W-:Y:S01]  /*27d0*/  FFMA R26, R8, R23, R26 ;  /* 0x00000017081a7223 */ /* 0x000fe2000000001a */
[----:B--2---:R-:W-:Y:S01]  /*27e0*/  LEA R28, R11, R20, 0x2 ;  /* 0x000000140b1c7211 */ /* 0x004fe200078e10ff */
[----:B------:R-:W0:Y:S01]  /*27f0*/  LDS R3, [R20] ;  /* 0x0000000014037984 */ /* 0x000e220000000800 */
[----:B------:R-:W2:Y:S01]  /*2800*/  LDCU UR4, c[0x0][0x3cc] ;  /* 0x00007980ff0477ac */ /* 0x000ea20008000800 */
[----:B---3--:R-:W-:Y:S02]  /*2810*/  FFMA R23, R13, R24, R26 ;  /* 0x000000180d177223 */ /* 0x008fe4000000001a */
[----:B------:R-:W3:Y:S01]  /*2820*/  LDS R2, [R20+0x4] ;  /* 0x0000040014027984 */ /* 0x000ee20000000800 */
[----:B------:R-:W2:Y:S01]  /*2830*/  LDC R24, c[0x0][0x3d0] ;  /* 0x0000f400ff187b82 */ /* 0x000ea20000000800 */
[----:B------:R-:W-:Y:S01]  /*2840*/  FFMA R19, R14, R19, R23 ;  /* 0x000000130e137223 */ /* 0x000fe20000000017 */
[----:B----4-:R-:W-:Y:S01]  /*2850*/  FMUL R23, R6, R16 ;  /* 0x0000001006177220 */ /* 0x010fe20000400000 */
[----:B-----5:R-:W-:-:S05]  /*2860*/  IMAD.WIDE R4, R27, 0x4, R4 ;  /* 0x000000041b047825 */ /* 0x020fca00078e0204 */
[----:B------:R-:W4:Y:S01]  /*2870*/  LDC R27, c[0x0][0x3c0] ;  /* 0x0000f000ff1b7b82 */ /* 0x000f220000000800 */
[-C--:B------:R-:W-:Y:S02]  /*2880*/  FFMA R26, R10, R17.reuse, R19 ;  /* 0x000000110a1a7223 */ /* 0x080fe40000000013 */
[----:B------:R-:W5:Y:S01]  /*2890*/  LDS R19, [R20+0x8] ;  /* 0x0000080014137984 */ /* 0x000f620000000800 */
[----:B------:R-:W-:-:S03]  /*28a0*/  FFMA R29, R7, R17, R23 ;  /* 0x00000011071d7223 */ /* 0x000fc60000000017 */
[----:B------:R-:W5:Y:S01]  /*28b0*/  LDS R23, [R28] ;  /* 0x000000001c177984 */ /* 0x000f620000000800 */
[----:B------:R-:W-:Y:S01]  /*28c0*/  FFMA R17, R9, R16, R26 ;  /* 0x0000001009117223 */ /* 0x000fe2000000001a */
[----:B-1----:R-:W-:Y:S02]  /*28d0*/  FFMA R29, R0, R21, R29 ;  /* 0x00000015001d7223 */ /* 0x002fe4000000001d */
[----:B------:R4:W-:Y:S04]  /*28e0*/  STG.E desc[UR10][R4.64], R22 ;  /* 0x0000001604007986 */ /* 0x0009e8000c10190a */
[----:B------:R-:W1:Y:S01]  /*28f0*/  LDS R22, [R28+0x4] ;  /* 0x000004001c167984 */ /* 0x000e620000000800 */
[----:B------:R-:W-:Y:S01]  /*2900*/  FFMA R16, R8, R25, R29 ;  /* 0x0000001908107223 */ /* 0x000fe2000000001d */
[----:B------:R-:W-:-:S03]  /*2910*/  FFMA R17, R12, R21, R17 ;  /* 0x000000150c117223 */ /* 0x000fc60000000011 */
[----:B------:R-:W-:Y:S01]  /*2920*/  FFMA R21, R13, R18, R16 ;  /* 0x000000120d157223 */ /* 0x000fe20000000010 */
[----:B------:R-:W-:Y:S01]  /*2930*/  LEA R26, R11, R28, 0x2 ;  /* 0x0000001c0b1a7211 */ /* 0x000fe200078e10ff */
[----:B--2---:R-:W-:Y:S01]  /*2940*/  FFMA R25, R17, UR4, R24 ;  /* 0x0000000411197c23 */ /* 0x004fe20008000018 */
[----:B----4-:R-:W-:-:S04]  /*2950*/  IMAD.WIDE R4, R27, 0x4, R4 ;  /* 0x000000041b047825 */ /* 0x010fc800078e0204 */
[----:B------:R-:W-:Y:S01]  /*2960*/  FFMA R15, R14, R15, R21 ;  /* 0x0000000f0e0f7223 */ /* 0x000fe20000000015 */
[----:B------:R-:W2:Y:S01]  /*2970*/  LDS R17, [R28+0x8] ;  /* 0x000008001c117984 */ /* 0x000ea20000000800 */
[----:B------:R-:W4:Y:S02]  /*2980*/  LDCU UR4, c[0x0][0x3cc] ;  /* 0x00007980ff0477ac */ /* 0x000f240008000800 */
[----:B0-----:R-:W-:Y:S01]  /*2990*/  FFMA R18, R10, R3, R15 ;  /* 0x000000030a127223 */ /* 0x001fe2000000000f */
[----:B------:R-:W0:Y:S01]  /*29a0*/  LDS R16, [R26+0x4] ;  /* 0x000004001a107984 */ /* 0x000e220000000800 */
[-C--:B---3--:R-:W-:Y:S02]  /*29b0*/  FMUL R24, R6, R2.reuse ;  /* 0x0000000206187220 */ /* 0x088fe40000400000 */
[----:B------:R-:W-:Y:S01]  /*29c0*/  FFMA R29, R9, R2, R18 ;  /* 0x00000002091d7223 */ /* 0x000fe20000000012 */
[----:B------:R-:W3:Y:S01]  /*29d0*/  LDS R20, [R26] ;  /* 0x000000001a147984 */ /* 0x000ee20000000800 */
[----:B------:R-:W4:Y:S01]  /*29e0*/  LDC R18, c[0x0][0x3d0] ;  /* 0x0000f400ff127b82 */ /* 0x000f220000000800 */
[----:B------:R-:W-:-:S02]  /*29f0*/  LEA R27, R11, R26, 0x2 ;  /* 0x0000001a0b1b7211 */ /* 0x000fc400078e10ff */
[----:B------:R5:W-:Y:S04]  /*2a00*/  STG.E desc[UR10][R4.64], R25 ;  /* 0x0000001904007986 */ /* 0x000be8000c10190a */
[----:B------:R3:W3:Y:S04]  /*2a10*/  LDS R15, [R26+0x8] ;  /* 0x000008001a0f7984 */ /* 0x0006e80000000800 */
[----:B------:R-:W3:Y:S01]  /*2a20*/  LDS R21, [R27] ;  /* 0x000000001b157984 */ /* 0x000ee20000000800 */
[----:B-----5:R-:W-:Y:S02]  /*2a30*/  FFMA R25, R7, R3, R24 ;  /* 0x0000000307197223 */ /* 0x020fe40000000018 */
[----:B------:R-:W5:Y:S01]  /*2a40*/  LDC R3, c[0x0][0x3c0] ;  /* 0x0000f000ff037b82 */ /* 0x000f620000000800 */
[----:B------:R-:W3:Y:S01]  /*2a50*/  LDS R24, [R27+0x4] ;  /* 0x000004001b187984 */ /* 0x000ee20000000800 */
[----:B------:R-:W-:Y:S01]  /*2a60*/  FFMA R2, R0, R19, R25 ;  /* 0x0000001300027223 */ /* 0x000fe20000000019 */
[----:B------:R-:W-:-:S03]  /*2a70*/  LEA R28, R11, R27, 0x2 ;  /* 0x0000001b0b1c7211 */ /* 0x000fc600078e10ff */
[----:B------:R-:W-:Y:S01]  /*2a80*/  FFMA R2, R8, R23, R2 ;  /* 0x0000001708027223 */ /* 0x000fe20000000002 */
[----:B------:R-:W-:Y:S01]  /*2a90*/  FFMA R25, R12, R19, R29 ;  /* 0x000000130c197223 */ /* 0x000fe2000000001d */
[----:B------:R-:W3:Y:S02]  /*2aa0*/  LDS R23, [R27+0x8] ;  /* 0x000008001b177984 */ /* 0x000ee40000000800 */
[----:B-1----:R-:W-:Y:S02]  /*2ab0*/  FFMA R19, R13, R22, R2 ;  /* 0x000000160d137223 */ /* 0x002fe40000000002 */
[----:B------:R-:W1:Y:S01]  /*2ac0*/  LDS R2, [R28+0x4] ;  /* 0x000004001c027984 */ /* 0x000e620000000800 */
[----:B----4-:R-:W-:Y:S01]  /*2ad0*/  FFMA R25, R25, UR4, R18 ;  /* 0x0000000419197c23 */ /* 0x010fe20008000012 */
[----:B------:R-:W-:Y:S01]  /*2ae0*/  LEA R22, R11, R28, 0x2 ;  /* 0x0000001c0b167211 */ /* 0x000fe200078e10ff */
[----:B--2---:R-:W-:Y:S01]  /*2af0*/  FFMA R17, R14, R17, R19 ;  /* 0x000000110e117223 */ /* 0x004fe20000000013 */
[----:B------:R-:W2:Y:S01]  /*2b00*/  LDS R18, [R28] ;  /* 0x000000001c127984 */ /* 0x000ea20000000800 */
[----:B------:R-:W4:Y:S01]  /*2b10*/  LDCU UR4, c[0x0][0x3cc] ;  /* 0x00007980ff0477ac */ /* 0x000f220008000800 */
[----:B0-----:R-:W-:-:S02]  /*2b20*/  FMUL R19, R6, R16 ;  /* 0x0000001006137220 */ /* 0x001fc40000400000 */
[----:B------:R-:W-:Y:S01]  /*2b30*/  LDS R27, [R22] ;  /* 0x00000000161b7984 */ /* 0x000fe20000000800 */
[----:B-----5:R-:W-:-:S03]  /*2b40*/  IMAD.WIDE R4, R3, 0x4, R4 ;  /* 0x0000000403047825 */ /* 0x020fc600078e0204 */
[----:B------:R0:W5:Y:S01]  /*2b50*/  LDS R3, [R28+0x8] ;  /* 0x000008001c037984 */ /* 0x0001620000000800 */
[-C--:B---3--:R-:W-:Y:S01]  /*2b60*/  FFMA R19, R7, R20.reuse, R19 ;  /* 0x0000001407137223 */ /* 0x088fe20000000013 */
[----:B------:R-:W-:-:S03]  /*2b70*/  FFMA R26, R10, R20, R17 ;  /* 0x000000140a1a7223 */ /* 0x000fc60000000011 */
[----:B------:R-:W-:Y:S01]  /*2b80*/  FFMA R17, R0, R15, R19 ;  /* 0x0000000f00117223 */ /* 0x000fe20000000013 */
[----:B------:R-:W-:Y:S01]  /*2b90*/  FFMA R19, R9, R16, R26 ;  /* 0x0000001009137223 */ /* 0x000fe2000000001a */
[----:B------:R-:W-:Y:S01]  /*2ba0*/  LEA R26, R11, R22, 0x2 ;  /* 0x000000160b1a7211 */ /* 0x000fe200078e10ff */
[----:B------:R-:W3:Y:S01]  /*2bb0*/  LDS R16, [R22+0x4] ;  /* 0x0000040016107984 */ /* 0x000ee20000000800 */
[----:B------:R-:W-:Y:S01]  /*2bc0*/  FFMA R20, R8, R21, R17 ;  /* 0x0000001508147223 */ /* 0x000fe20000000011 */
[----:B------:R-:W-:Y:S01]  /*2bd0*/  FFMA R15, R12, R15, R19 ;  /* 0x0000000f0c0f7223 */ /* 0x000fe20000000013 */
[----:B0-----:R-:W4:Y:S01]  /*2be0*/  LDC R28, c[0x0][0x3d0] ;  /* 0x0000f400ff1c7b82 */ /* 0x001f220000000800 */
[----:B------:R0:W3:Y:S01]  /*2bf0*/  LDS R17, [R22+0x8] ;  /* 0x0000080016117984 */ /* 0x0000e20000000800 */
[----:B------:R-:W-:-:S03]  /*2c00*/  FFMA R21, R13, R24, R20 ;  /* 0x000000180d157223 */ /* 0x000fc60000000014 */
[----:B------:R-:W3:Y:S04]  /*2c10*/  LDS R19, [R26+0x4] ;  /* 0x000004001a137984 */ /* 0x000ee80000000800 */
[----:B------:R-:W3:Y:S01]  /*2c20*/  LDS R20, [R26] ;  /* 0x000000001a147984 */ /* 0x000ee20000000800 */
[----:B------:R-:W-:Y:S01]  /*2c30*/  FFMA R21, R14, R23, R21 ;  /* 0x000000170e157223 */ /* 0x000fe20000000015 */
[----:B-1----:R-:W-:Y:S02]  /*2c40*/  FMUL R24, R6, R2 ;  /* 0x0000000206187220 */ /* 0x002fe40000400000 */
[----:B------:R1:W-:Y:S02]  /*2c50*/  STG.E desc[UR10][R4.64], R25 ;  /* 0x0000001904007986 */ /* 0x0003e4000c10190a */
[----:B--2---:R-:W-:Y:S01]  /*2c60*/  FFMA R23, R7, R18, R24 ;  /* 0x0000001207177223 */ /* 0x004fe20000000018 */
[----:B0-----:R-:W-:Y:S01]  /*2c70*/  LEA R22, R11, R26, 0x2 ;  /* 0x0000001a0b167211 */ /* 0x001fe200078e10ff */
[----:B-1----:R-:W0:Y:S02]  /*2c80*/  LDC R25, c[0x0][0x3c0] ;  /* 0x0000f000ff197b82 */ /* 0x002e240000000800 */
[----:B-----5:R-:W-:-:S04]  /*2c90*/  FFMA R23, R0, R3, R23 ;  /* 0x0000000300177223 */ /* 0x020fc80000000017 */
[----:B------:R-:W-:Y:S01]  /*2ca0*/  FFMA R24, R8, R27, R23 ;  /* 0x0000001b08187223 */ /* 0x000fe20000000017 */
[----:B----4-:R-:W-:Y:S01]  /*2cb0*/  FFMA R23, R15, UR4, R28 ;  /* 0x000000040f177c23 */ /* 0x010fe2000800001c */
[----:B------:R-:W-:Y:S01]  /*2cc0*/  FFMA R18, R10, R18, R21 ;  /* 0x000000120a127223 */ /* 0x000fe20000000015 */
[----:B------:R1:W2:Y:S01]  /*2cd0*/  LDS R15, [R26+0x8] ;  /* 0x000008001a0f7984 */ /* 0x0002a20000000800 */
[----:B---3--:R-:W-:Y:S01]  /*2ce0*/  FFMA R27, R13, R16, R24 ;  /* 0x000000100d1b7223 */ /* 0x008fe20000000018 */
[----:B------:R-:W3:Y:S02]  /*2cf0*/  LDCU UR4, c[0x0][0x3cc] ;  /* 0x00007980ff0477ac */ /* 0x000ee40008000800 */
[----:B------:R-:W4:Y:S01]  /*2d00*/  LDS R21, [R22] ;  /* 0x0000000016157984 */ /* 0x000f220000000800 */
[----:B------:R-:W-:-:S03]  /*2d10*/  FFMA R17, R14, R17, R27 ;  /* 0x000000110e117223 */ /* 0x000fc6000000001b */
[----:B------:R-:W5:Y:S01]  /*2d20*/  LDS R16, [R22+0x4] ;  /* 0x0000040016107984 */ /* 0x000f620000000800 */
[----:B------:R-:W-:Y:S01]  /*2d30*/  FFMA R27, R9, R2, R18 ;  /* 0x00000002091b7223 */ /* 0x000fe20000000012 */
[----:B------:R-:W-:Y:S01]  /*2d40*/  FMUL R18, R6, R19 ;  /* 0x0000001306127220 */ /* 0x000fe20000400000 */
[----:B-1----:R-:W3:Y:S01]  /*2d50*/  LDC R26, c[0x0][0x3d0] ;  /* 0x0000f400ff1a7b82 */ /* 0x002ee20000000800 */
[----:B------:R-:W-:Y:S01]  /*2d60*/  FFMA R2, R10, R20, R17 ;  /* 0x000000140a027223 */ /* 0x000fe20000000011 */
[----:B------:R-:W-:Y:S01]  /*2d70*/  FFMA R3, R12, R3, R27 ;  /* 0x000000030c037223 */ /* 0x000fe2000000001b */
[----:B0-----:R-:W-:-:S04]  /*2d80*/  IMAD.WIDE R4, R25, 0x4, R4 ;  /* 0x0000000419047825 */ /* 0x001fc800078e0204 */
[----:B------:R-:W-:Y:S01]  /*2d90*/  FFMA R27, R7, R20, R18 ;  /* 0x00000014071b7223 */ /* 0x000fe20000000012 */
[----:B------:R0:W1:Y:S01]  /*2da0*/  LDS R17, [R22+0x8] ;  /* 0x0000080016117984 */ /* 0x0000620000000800 */
[----:B------:R-:W4:Y:S01]  /*2db0*/  LDC R25, c[0x0][0x3c0] ;  /* 0x0000f000ff197b82 */ /* 0x000f220000000800 */
[----:B------:R-:W-:Y:S01]  /*2dc0*/  FFMA R29, R9, R19, R2 ;  /* 0x00000013091d7223 */ /* 0x000fe20000000002 */
[----:B------:R-:W-:-:S05]  /*2dd0*/  LEA R24, R11, R22, 0x2 ;  /* 0x000000160b187211 */ /* 0x000fca00078e10ff */
[----:B------:R-:W1:Y:S01]  /*2de0*/  LDS R18, [R24] ;  /* 0x0000000018127984 */ /* 0x000e620000000800 */
[----:B------:R-:W5:Y:S03]  /*2df0*/  LDC R20, c[0x0][0x3d0] ;  /* 0x0000f400ff147b82 */ /* 0x000f660000000800 */
[----:B------:R-:W1:Y:S05]  /*2e00*/  LDS R19, [R24+0x4] ;  /* 0x0000040018137984 */ /* 0x000e6a0000000800 */
[----:B------:R-:W1:Y:S01]  /*2e10*/  LDC R2, c[0x0][0x3c0] ;  /* 0x0000f000ff027b82 */ /* 0x000e620000000800 */
[----:B------:R4:W-:Y:S01]  /*2e20*/  STG.E desc[UR10][R4.64], R23 ;  /* 0x0000001704007986 */ /* 0x0009e2000c10190a */
[----:B0-----:R-:W-:-:S03]  /*2e30*/  LEA R22, R11, R24, 0x2 ;  /* 0x000000180b167211 */ /* 0x001fc600078e10ff */
[----:B------:R0:W1:Y:S01]  /*2e40*/  LDS R23, [R24+0x8] ;  /* 0x0000080018177984 */ /* 0x0000620000000800 */
[-C--:B--2---:R-:W-:Y:S01]  /*2e50*/  FFMA R29, R12, R15.reuse, R29 ;  /* 0x0000000f0c1d7223 */ /* 0x084fe2000000001d */
[----:B------:R-:W-:Y:S02]  /*2e60*/  FFMA R27, R0, R15, R27 ;  /* 0x0000000f001b7223 */ /* 0x000fe4000000001b */
[----:B------:R-:W2:Y:S01]  /*2e70*/  LDS R15, [R22] ;  /* 0x00000000160f7984 */ /* 0x000ea20000000800 */
[----:B----4-:R-:W-:-:S04]  /*2e80*/  IMAD.WIDE R4, R25, 0x4, R4 ;  /* 0x0000000419047825 */ /* 0x010fc800078e0204 */
[----:B---3--:R-:W-:Y:S01]  /*2e90*/  FFMA R25, R3, UR4, R26 ;  /* 0x0000000403197c23 */ /* 0x008fe2000800001a */
[----:B0-----:R-:W0:Y:S01]  /*2ea0*/  LDC R24, c[0x0][0x3d0] ;  /* 0x0000f400ff187b82 */ /* 0x001e220000000800 */
[----:B-----5:R-:W-:Y:S01]  /*2eb0*/  FFMA R29, R29, UR5, R20 ;  /* 0x000000051d1d7c23 */ /* 0x020fe20008000014 */
[----:B------:R-:W-:Y:S01]  /*2ec0*/  FFMA R20, R8, R21, R27 ;  /* 0x0000001508147223 */ /* 0x000fe2000000001b */
[----:B------:R-:W0:Y:S01]  /*2ed0*/  LDCU UR4, c[0x0][0x3cc] ;  /* 0x00007980ff0477ac */ /* 0x000e220008000800 */
[----:B------:R3:W-:Y:S02]  /*2ee0*/  STG.E desc[UR10][R4.64], R25 ;  /* 0x0000001904007986 */ /* 0x0007e4000c10190a */
[----:B------:R-:W-:Y:S01]  /*2ef0*/  FFMA R21, R13, R16, R20 ;  /* 0x000000100d157223 */ /* 0x000fe20000000014 */
[----:B------:R-:W4:Y:S01]  /*2f00*/  LDCU UR5, c[0x0][0x3cc] ;  /* 0x00007980ff0577ac */ /* 0x000f220008000800 */
[----:B------:R-:W5:Y:S01]  /*2f10*/  LDS R20, [R22+0x4] ;  /* 0x0000040016147984 */ /* 0x000f620000000800 */
[----:B-1----:R-:W-:-:S03]  /*2f20*/  IMAD.WIDE R2, R2, 0x4, R4 ;  /* 0x0000000402027825 */ /* 0x002fc600078e0204 */
[----:B------:R-:W-:Y:S01]  /*2f30*/  LDS R27, [R22+0x8] ;  /* 0x00000800161b7984 */ /* 0x000fe20000000800 */
[----:B---3--:R-:W-:-:S05]  /*2f40*/  LEA R5, R11, R22, 0x2 ;  /* 0x000000160b057211 */ /* 0x008fca00078e10ff */
[----:B------:R-:W1:Y:S01]  /*2f50*/  LDS R16, [R5+0x4] ;  /* 0x0000040005107984 */ /* 0x000e620000000800 */
[----:B------:R-:W-:-:S03]  /*2f60*/  LEA R28, R11, R5, 0x2 ;  /* 0x000000050b1c7211 */ /* 0x000fc600078e10ff */
[----:B------:R-:W3:Y:S01]  /*2f70*/  LDS R4, [R5] ;  /* 0x0000000005047984 */ /* 0x000ee20000000800 */
[----:B------:R-:W-:Y:S02]  /*2f80*/  FFMA R17, R14, R17, R21 ;  /* 0x000000110e117223 */ /* 0x000fe40000000015 */
[----:B------:R-:W2:Y:S01]  /*2f90*/  LDC R21, c[0x0][0x3c0] ;  /* 0x0000f000ff157b82 */ /* 0x000ea20000000800 */
[----:B------:R-:W4:Y:S04]  /*2fa0*/  LDS R5, [R5+0x8] ;  /* 0x0000080005057984 */ /* 0x000f280000000800 */
[----:B------:R-:W4:Y:S01]  /*2fb0*/  LDS R25, [R28] ;  /* 0x000000001c197984 */ /* 0x000f220000000800 */
[----:B------:R-:W-:-:S03]  /*2fc0*/  FFMA R26, R10, R18, R17 ;  /* 0x000000120a1a7223 */ /* 0x000fc60000000011 */
[----:B------:R-:W4:Y:S01]  /*2fd0*/  LDS R22, [R28+0x4] ;  /* 0x000004001c167984 */ /* 0x000f220000000800 */
[-C--:B------:R-:W-:Y:S01]  /*2fe0*/  FMUL R17, R6, R19.reuse ;  /* 0x0000001306117220 */ /* 0x080fe20000400000 */
[----:B------:R-:W-:Y:S01]  /*2ff0*/  FFMA R19, R9, R19, R26 ;  /* 0x0000001309137223 */ /* 0x000fe2000000001a */
[----:B------:R-:W-:Y:S02]  /*3000*/  LEA R26, R11, R28, 0x2 ;  /* 0x0000001c0b1a7211 */ /* 0x000fe400078e10ff */
[----:B------:R-:W-:Y:S01]  /*3010*/  FFMA R17, R7, R18, R17 ;  /* 0x0000001207117223 */ /* 0x000fe20000000011 */
[-C--:B------:R-:W-:Y:S01]  /*3020*/  FFMA R19, R12, R23.reuse, R19 ;  /* 0x000000170c137223 */ /* 0x080fe20000000013 */
[----:B------:R5:W-:Y:S03]  /*3030*/  STG.E desc[UR10][R2.64], R29 ;  /* 0x0000001d02007986 */ /* 0x000be6000c10190a */
[----:B0-----:R-:W-:Y:S01]  /*3040*/  FFMA R24, R19, UR4, R24 ;  /* 0x0000000413187c23 */ /* 0x001fe20008000018 */
[----:B------:R-:W0:Y:S01]  /*3050*/  LDCU UR4, c[0x0][0x3cc] ;  /* 0x00007980ff0477ac */ /* 0x000e220008000800 */
[----:B------:R-:W-:Y:S01]  /*3060*/  LDS R19, [R26+0x4] ;  /* 0x000004001a137984 */ /* 0x000fe20000000800 */
[----:B-----5:R-:W-:-:S03]  /*3070*/  FFMA R29, R0, R23, R17 ;  /* 0x00000017001d7223 */ /* 0x020fc60000000011 */
[----:B------:R5:W0:Y:S01]  /*3080*/  LDS R17, [R28+0x8] ;  /* 0x000008001c117984 */ /* 0x000a220000000800 */
[----:B--2---:R-:W-:-:S04]  /*3090*/  IMAD.WIDE R2, R21, 0x4, R2 ;  /* 0x0000000415027825 */ /* 0x004fc800078e0202 */
[----:B------:R-:W-:Y:S01]  /*30a0*/  FFMA R18, R8, R15, R29 ;  /* 0x0000000f08127223 */ /* 0x000fe2000000001d */
[----:B------:R-:W2:Y:S03]  /*30b0*/  LDS R21, [R26] ;  /* 0x000000001a157984 */ /* 0x000ea60000000800 */
[----:B------:R-:W-:Y:S01]  /*30c0*/  FFMA R15, R13, R20, R18 ;  /* 0x000000140d0f7223 */ /* 0x000fe20000000012 */
[----:B------:R-:W-:Y:S01]  /*30d0*/  LEA R20, R11, R26, 0x2 ;  /* 0x0000001a0b147211 */ /* 0x000fe200078e10ff */
[----:B------:R-:W2:Y:S01]  /*30e0*/  LDS R29, [R26+0x8] ;  /* 0x000008001a1d7984 */ /* 0x000ea20000000800 */
[----:B-1----:R-:W-:Y:S01]  /*30f0*/  FMUL R18, R6, R16 ;  /* 0x0000001006127220 */ /* 0x002fe20000400000 */
[----:B------:R-:W-:Y:S02]  /*3100*/  FFMA R15, R14, R27, R15 ;  /* 0x0000001b0e0f7223 */ /* 0x000fe4000000000f */
[----:B------:R-:W1:Y:S01]  /*3110*/  LDS R23, [R20] ;  /* 0x0000000014177984 */ /* 0x000e620000000800 */
[-C--:B---3--:R-:W-:Y:S01]  /*3120*/  FFMA R27, R7, R4.reuse, R18 ;  /* 0x00000004071b7223 */ /* 0x088fe20000000012 */
[----:B------:R-:W-:-:S02]  /*3130*/  FFMA R4, R10, R4, R15 ;  /* 0x000000040a047223 */ /* 0x000fc4000000000f */
[----:B------:R-:W3:Y:S01]  /*3140*/  LDS R18, [R20+0x4] ;  /* 0x0000040014127984 */ /* 0x000ee20000000800 */
[----:B----4-:R-:W-:-:S03]  /*3150*/  FFMA R27, R0, R5, R27 ;  /* 0x00000005001b7223 */ /* 0x010fc6000000001b */
[----:B------:R4:W-:Y:S01]  /*3160*/  STG.E desc[UR10][R2.64], R24 ;  /* 0x0000001802007986 */ /* 0x0009e2000c10190a */
[----:B-----5:R-:W-:-:S03]  /*3170*/  LEA R28, R11, R20, 0x2 ;  /* 0x000000140b1c7211 */ /* 0x020fc600078e10ff */
[----:B------:R5:W3:Y:S01]  /*3180*/  LDS R15, [R20+0x8] ;  /* 0x00000800140f7984 */ /* 0x000ae20000000800 */
[----:B----4-:R-:W-:Y:S01]  /*3190*/  FFMA R24, R8, R25, R27 ;  /* 0x0000001908187223 */ /* 0x010fe2000000001b */
[----:B------:R-:W-:Y:S02]  /*31a0*/  FFMA R25, R9, R16, R4 ;  /* 0x0000001009197223 */ /* 0x000fe40000000004 */
[----:B------:R-:W4:Y:S01]  /*31b0*/  LDS R16, [R28] ;  /* 0x000000001c107984 */ /* 0x000f220000000800 */
[----:B------:R-:W-:Y:S01]  /*31c0*/  FFMA R27, R13, R22, R24 ;  /* 0x000000160d1b7223 */ /* 0x000fe20000000018 */
[----:B------:R-:W-:Y:S02]  /*31d0*/  FFMA R22, R12, R5, R25 ;  /* 0x000000050c167223 */ /* 0x000fe40000000019 */
[----:B------:R-:W1:Y:S01]  /*31e0*/  LDC R25, c[0x0][0x3d0] ;  /* 0x0000f400ff197b82 */ /* 0x000e620000000800 */
[----:B0-----:R-:W-:Y:S01]  /*31f0*/  FFMA R17, R14, R17, R27 ;  /* 0x000000110e117223 */ /* 0x001fe2000000001b */
[----:B------:R-:W-:Y:S01]  /*3200*/  FMUL R26, R6, R19 ;  /* 0x00000013061a7220 */ /* 0x000fe20000400000 */
[----:B------:R-:W0:Y:S05]  /*3210*/  LDS R4, [R28+0x4] ;  /* 0x000004001c047984 */ /* 0x000e2a0000000800 */
[----:B------:R-:W4:Y:S01]  /*3220*/  LDC R5, c[0x0][0x3c0] ;  /* 0x0000f000ff057b82 */ /* 0x000f220000000800 */
[-C--:B--2---:R-:W-:Y:S01]  /*3230*/  FFMA R24, R10, R21.reuse, R17 ;  /* 0x000000150a187223 */ /* 0x084fe20000000011 */
[----:B------:R-:W-:Y:S01]  /*3240*/  FFMA R17, R7, R21, R26 ;  /* 0x0000001507117223 */ /* 0x000fe2000000001a */
[----:B-----5:R-:W-:-:S02]  /*3250*/  LEA R20, R11, R28, 0x2 ;  /* 0x0000001c0b147211 */ /* 0x020fc400078e10ff */
[----:B------:R-:W-:-:S03]  /*3260*/  FFMA R19, R9, R19, R24 ;  /* 0x0000001309137223 */ /* 0x000fc60000000018 */
[----:B------:R-:W2:Y:S01]  /*3270*/  LDC R21, c[0x0][0x3d0] ;  /* 0x0000f400ff157b82 */ /* 0x000ea20000000800 */
[-C--:B------:R-:W-:Y:S02]  /*3280*/  FFMA R27, R0, R29.reuse, R17 ;  /* 0x0000001d001b7223 */ /* 0x080fe40000000011 */
[----:B------:R5:W0:Y:S01]  /*3290*/  LDS R17, [R28+0x8] ;  /* 0x000008001c117984 */ /* 0x000a220000000800 */
[----:B------:R-:W-:Y:S01]  /*32a0*/  FFMA R26, R12, R29, R19 ;  /* 0x0000001d0c1a7223 */ /* 0x000fe20000000013 */
[----:B------:R-:W-:Y:S02]  /*32b0*/  LEA R24, R11, R20, 0x2 ;  /* 0x000000140b187211 */ /* 0x000fe400078e10ff */
[----:B------:R-:W0:Y:S01]  /*32c0*/  LDS R19, [R20] ;  /* 0x0000000014137984 */ /* 0x000e220000000800 */
[----:B-1----:R-:W-:Y:S01]  /*32d0*/  FFMA R25, R22, UR4, R25 ;  /* 0x0000000416197c23 */ /* 0x002fe20008000019 */
[----:B------:R-:W-:Y:S01]  /*32e0*/  FFMA R22, R8, R23, R27 ;  /* 0x0000001708167223 */ /* 0x000fe2000000001b */
[----:B------:R-:W1:Y:S01]  /*32f0*/  LDC R29, c[0x0][0x3c0] ;  /* 0x0000f000ff1d7b82 */ /* 0x000e620000000800 */
[----:B------:R-:W1:Y:S02]  /*3300*/  LDCU UR4, c[0x0][0x3cc] ;  /* 0x00007980ff0477ac */ /* 0x000e640008000800 */
[----:B---3--:R-:W-:-:S02]  /*3310*/  FFMA R23, R13, R18, R22 ;  /* 0x000000120d177223 */ /* 0x008fc40000000016 */
[----:B------:R-:W3:Y:S01]  /*3320*/  LDS R22, [R20+0x4] ;  /* 0x0000040014167984 */ /* 0x000ee20000000800 */
[----:B----4-:R-:W-:-:S03]  /*3330*/  IMAD.WIDE R2, R5, 0x4, R2 ;  /* 0x0000000405027825 */ /* 0x010fc600078e0202 */
[----:B------:R-:W4:Y:S04]  /*3340*/  LDS R5, [R24+0x4] ;  /* 0x0000040018057984 */ /* 0x000f280000000800 */
[----:B------:R-:W4:Y:S01]  /*3350*/  LDS R18, [R24] ;  /* 0x0000000018127984 */ /* 0x000f220000000800 */
[----:B------:R-:W-:Y:S01]  /*3360*/  FFMA R23, R14, R15, R23 ;  /* 0x0000000f0e177223 */ /* 0x000fe20000000017 */
[----:B--2---:R-:W-:Y:S02]  /*3370*/  FFMA R27, R26, UR5, R21 ;  /* 0x000000051a1b7c23 */ /* 0x004fe40008000015 */
[----:B------:R-:W2:Y:S01]  /*3380*/  LDS R15, [R24+0x8] ;  /* 0x00000800180f7984 */ /* 0x000ea20000000800 */
[----:B------:R-:W-:Y:S01]  /*3390*/  LEA R26, R11, R24, 0x2 ;  /* 0x000000180b1a7211 */ /* 0x000fe200078e10ff */
[----:B-----5:R-:W-:Y:S01]  /*33a0*/  FFMA R28, R10, R16, R23 ;  /* 0x000000100a1c7223 */ /* 0x020fe20000000017 */
[----:B------:R-:W5:Y:S03]  /*33b0*/  LDCU UR5, c[0x0][0x3cc] ;  /* 0x00007980ff0577ac */ /* 0x000f660008000800 */
[----:B------:R-:W5:Y:S01]  /*33c0*/  LDS R23, [R26] ;  /* 0x000000001a177984 */ /* 0x000f620000000800 */
[----:B0-----:R-:W-:-:S04]  /*33d0*/  FMUL R21, R6, R4 ;  /* 0x0000000406157220 */ /* 0x001fc80000400000 */
[----:B------:R-:W-:Y:S01]  /*33e0*/  FFMA R16, R7, R16, R21 ;  /* 0x0000001007107223 */ /* 0x000fe20000000015 */
[----:B------:R1:W-:Y:S04]  /*33f0*/  STG.E desc[UR10][R2.64], R25 ;  /* 0x0000001902007986 */ /* 0x0003e8000c10190a */
[----:B------:R2:W0:Y:S01]  /*3400*/  LDS R21, [R20+0x8] ;  /* 0x0000080014157984 */ /* 0x0004220000000800 */
[----:B-1----:R-:W-:-:S04]  /*3410*/  IMAD.WIDE R2, R29, 0x4, R2 ;  /* 0x000000041d027825 */ /* 0x002fc800078e0202 */
[----:B------:R-:W-:Y:S01]  /*3420*/  FFMA R29, R0, R17, R16 ;  /* 0x00000011001d7223 */ /* 0x000fe20000000010 */
[----:B------:R-:W-:Y:S01]  /*3430*/  FFMA R25, R9, R4, R28 ;  /* 0x0000000409197223 */ /* 0x000fe2000000001c */
[----:B------:R-:W1:Y:S02]  /*3440*/  LDS R16, [R26+0x4] ;  /* 0x000004001a107984 */ /* 0x000e640000000800 */
[----:B------:R-:W-:Y:S01]  /*3450*/  FFMA R4, R8, R19, R29 ;  /* 0x0000001308047223 */ /* 0x000fe2000000001d */
[----:B------:R-:W-:Y:S01]  /*3460*/  FFMA R28, R12, R17, R25 ;  /* 0x000000110c1c7223 */ /* 0x000fe20000000019 */
[----:B------:R-:W1:Y:S01]  /*3470*/  LDC R29, c[0x0][0x3d0] ;  /* 0x0000f400ff1d7b82 */ /* 0x000e620000000800 */
[----:B------:R-:W1:Y:S01]  /*3480*/  LDS R25, [R26+0x8] ;  /* 0x000008001a197984 */ /* 0x000e620000000800 */
[----:B---3--:R-:W-:Y:S01]  /*3490*/  FFMA R19, R13, R22, R4 ;  /* 0x000000160d137223 */ /* 0x008fe20000000004 */
[----:B----4-:R-:W-:Y:S01]  /*34a0*/  FMUL R4, R6, R5 ;  /* 0x0000000506047220 */ /* 0x010fe20000400000 */
[----:B------:R-:W-:-:S03]  /*34b0*/  LEA R22, R11, R26, 0x2 ;  /* 0x0000001a0b167211 */ /* 0x000fc600078e10ff */
[----:B------:R-:W-:Y:S02]  /*34c0*/  FFMA R17, R7, R18, R4 ;  /* 0x0000001207117223 */ /* 0x000fe40000000004 */
[----:B------:R-:W-:Y:S02]  /*34d0*/  LDS R4, [R22] ;  /* 0x0000000016047984 */ /* 0x000fe40000000800 */
[----:B--2---:R-:W-:Y:S02]  /*34e0*/  FFMA R20, R0, R15, R17 ;  /* 0x0000000f00147223 */ /* 0x004fe40000000011 */
[----:B------:R-:W2:Y:S02]  /*34f0*/  LDS R17, [R22+0x4] ;  /* 0x0000040016117984 */ /* 0x000ea40000000800 */
[----:B-----5:R-:W-:Y:S02]  /*3500*/  FFMA R20, R8, R23, R20 ;  /* 0x0000001708147223 */ /* 0x020fe40000000014 */
[----:B------:R-:W3:Y:S01]  /*3510*/  LDC R23, c[0x0][0x3c0] ;  /* 0x0000f000ff177b82 */ /* 0x000ee20000000800 */
[----:B------:R-:W-:Y:S01]  /*3520*/  LEA R24, R11, R22, 0x2 ;  /* 0x000000160b187211 */ /* 0x000fe200078e10ff */
[----:B------:R0:W-:Y:S02]  /*3530*/  STG.E desc[UR10][R2.64], R27 ;  /* 0x0000001b02007986 */ /* 0x0001e4000c10190a */
[----:B0-----:R-:W-:-:S02]  /*3540*/  FFMA R27, R14, R21, R19 ;  /* 0x000000150e1b7223 */ /* 0x001fc40000000013 */
[----:B------:R0:W4:Y:S02]  /*3550*/  LDS R19, [R22+0x8] ;  /* 0x0000080016137984 */ /* 0x0001240000000800 */
[----:B------:R-:W-:Y:S02]  /*3560*/  FFMA R18, R10, R18, R27 ;  /* 0x000000120a127223 */ /* 0x000fe4000000001b */
[----:B------:R-:W5:Y:S01]  /*3570*/  LDS R21, [R24] ;  /* 0x0000000018157984 */ /* 0x000f620000000800 */
[----:B---3--:R-:W-:-:S04]  /*3580*/  IMAD.WIDE R2, R23, 0x4, R2 ;  /* 0x0000000417027825 */ /* 0x008fc800078e0202 */
[----:B-1----:R-:W-:Y:S01]  /*3590*/  FFMA R23, R13, R16, R20 ;  /* 0x000000100d177223 */ /* 0x002fe20000000014 */
[----:B------:R-:W-:Y:S01]  /*35a0*/  LEA R20, R11, R24, 0x2 ;  /* 0x000000180b147211 */ /* 0x000fe200078e10ff */
[----:B------:R-:W-:-:S03]  /*35b0*/  FFMA R5, R9, R5, R18 ;  /* 0x0000000509057223 */ /* 0x000fc60000000012 */
[C---:B------:R-:W-:Y:S01]  /*35c0*/  LEA R26, R11.reuse, R20, 0x2 ;  /* 0x000000140b1a7211 */ /* 0x040fe200078e10ff */
[----:B------:R-:W-:Y:S01]  /*35d0*/  FFMA R23, R14, R25, R23 ;  /* 0x000000190e177223 */ /* 0x000fe20000000017 */
[----:B------:R-:W-:Y:S01]  /*35e0*/  FFMA R29, R28, UR4, R29 ;  /* 0x000000041c1d7c23 */ /* 0x000fe2000800001d */
[----:B--2---:R-:W-:Y:S01]  /*35f0*/  FMUL R18, R6, R17 ;  /* 0x0000001106127220 */ /* 0x004fe20000400000 */
[----:B0-----:R-:W-:Y:S01]  /*3600*/  LEA R22, R11, R26, 0x2 ;  /* 0x0000001a0b167211 */ /* 0x001fe200078e10ff */
[-C--:B------:R-:W-:Y:S01]  /*3610*/  FFMA R16, R10, R4.reuse, R23 ;  /* 0x000000040a107223 */ /* 0x080fe20000000017 */
[----:B------:R-:W0:Y:S01]  /*3620*/  LDS R28, [R24+0x4] ;  /* 0x00000400181c7984 */ /* 0x000e220000000800 */
[----:B------:R-:W-:Y:S01]  /*3630*/  FFMA R23, R7, R4, R18 ;  /* 0x0000000407177223 */ /* 0x000fe20000000012 */
[----:B------:R-:W-:Y:S01]  /*3640*/  FFMA R15, R12, R15, R5 ;  /* 0x0000000f0c0f7223 */ /* 0x000fe20000000005 */
[----:B------:R-:W1:Y:S01]  /*3650*/  LDCU UR4, c[0x0][0x3cc] ;  /* 0x00007980ff0477ac */ /* 0x000e620008000800 */
[----:B------:R-:W2:Y:S01]  /*3660*/  LDS R4, [R20+0x4] ;  /* 0x0000040014047984 */ /* 0x000ea20000000800 */
[----:B------:R-:W-:-:S03]  /*3670*/  FFMA R17, R9, R17, R16 ;  /* 0x0000001109117223 */ /* 0x000fc60000000010 */
[----:B------:R-:W3:Y:S04]  /*3680*/  LDS R5, [R22+0x4] ;  /* 0x0000040016057984 */ /* 0x000ee80000000800 */
[----:B------:R-:W1:Y:S04]  /*3690*/  LDS R18, [R20] ;  /* 0x0000000014127984 */ /* 0x000e680000000800 */
[----:B------:R-:W1:Y:S01]  /*36a0*/  LDS R16, [R22] ;  /* 0x0000000016107984 */ /* 0x000e620000000800 */
[----:B----4-:R-:W-:-:S03]  /*36b0*/  FFMA R23, R0, R19, R23 ;  /* 0x0000001300177223 */ /* 0x010fc60000000017 */
[----:B------:R3:W-:Y:S01]  /*36c0*/  STG.E desc[UR10][R2.64], R29 ;  /* 0x0000001d02007986 */ /* 0x0007e2000c10190a */
[----:B-----5:R-:W-:-:S03]  /*36d0*/  FFMA R25, R8, R21, R23 ;  /* 0x0000001508197223 */ /* 0x020fc60000000017 */
[----:B------:R-:W4:Y:S04]  /*36e0*/  LDS R23, [R20+0x8] ;  /* 0x0000080014177984 */ /* 0x000f280000000800 */
[----:B------:R-:W5:Y:S04]  /*36f0*/  LDS R21, [R22+0x8] ;  /* 0x0000080016157984 */ /* 0x000f680000000800 */
[----:B------:R-:W-:Y:S01]  /*3700*/  LDS R24, [R24+0x8] ;  /* 0x0000080018187984 */ /* 0x000fe20000000800 */
[----:B0-----:R-:W-:Y:S01]  /*3710*/  FFMA R25, R13, R28, R25 ;  /* 0x0000001c0d197223 */ /* 0x001fe20000000019 */
[C---:B--2---:R-:W-:Y:S01]  /*3720*/  FMUL R28, R6.reuse, R4 ;  /* 0x00000004061c7220 */ /* 0x044fe20000400000 */
[----:B---3--:R-:W-:Y:S01]  /*3730*/  FMUL R29, R6, R5 ;  /* 0x00000005061d7220 */ /* 0x008fe20000400000 */
[----:B------:R-:W-:-:S02]  /*3740*/  LEA R6, R11, R22, 0x2 ;  /* 0x000000160b067211 */ /* 0x000fc400078e10ff */
[----:B------:R-:W-:Y:S01]  /*3750*/  LDS R22, [R26+0x4] ;  /* 0x000004001a167984 */ /* 0x000fe20000000800 */
[----:B-1----:R-:W-:-:S03]  /*3760*/  FFMA R27, R7, R18, R28 ;  /* 0x00000012071b7223 */ /* 0x002fc6000000001c */
[----:B------:R-:W-:Y:S01]  /*3770*/  LDS R20, [R6] ;  /* 0x0000000006147984 */ /* 0x000fe20000000800 */
[----:B------:R-:W-:-:S03]  /*3780*/  FFMA R28, R7, R16, R29 ;  /* 0x00000010071c7223 */ /* 0x000fc6000000001d */
[----:B------:R-:W0:Y:S01]  /*3790*/  LDS R7, [R26] ;  /* 0x000000001a077984 */ /* 0x000e220000000800 */
[C---:B----4-:R-:W-:Y:S01]  /*37a0*/  FFMA R27, R0.reuse, R23, R27 ;  /* 0x00000017001b7223 */ /* 0x050fe2000000001b */
[----:B-----5:R-:W-:Y:S01]  /*37b0*/  FFMA R29, R0, R21, R28 ;  /* 0x00000015001d7223 */ /* 0x020fe2000000001c */
[----:B------:R-:W-:-:S05]  /*37c0*/  LEA R28, R11, R6, 0x2 ;  /* 0x000000060b1c7211 */ /* 0x000fca00078e10ff */
[----:B------:R-:W-:Y:S01]  /*37d0*/  LDS R11, [R28] ;  /* 0x000000001c0b7984 */ /* 0x000fe20000000800 */
[----:B0-----:R-:W-:-:S03]  /*37e0*/  FFMA R0, R8, R7, R27 ;  /* 0x0000000708007223 */ /* 0x001fc6000000001b */
[----:B------:R-:W0:Y:S01]  /*37f0*/  LDS R27, [R26+0x8] ;  /* 0x000008001a1b7984 */ /* 0x000e220000000800 */
[----:B------:R-:W-:-:S03]  /*3800*/  FFMA R8, R8, R20, R29 ;  /* 0x0000001408087223 */ /* 0x000fc6000000001d */
[----:B------:R-:W1:Y:S04]  /*3810*/  LDS R20, [R6+0x4] ;  /* 0x0000040006147984 */ /* 0x000e680000000800 */
[----:B------:R2:W3:Y:S01]  /*3820*/  LDS R7, [R6+0x8] ;  /* 0x0000080006077984 */ /* 0x0004e20000000800 */
[----:B------:R-:W-:Y:S02]  /*3830*/  FFMA R29, R14, R24, R25 ;  /* 0x000000180e1d7223 */ /* 0x000fe40000000019 */
[----:B------:R-:W4:Y:S01]  /*3840*/  LDC R25, c[0x0][0x3c0] ;  /* 0x0000f000ff197b82 */ /* 0x000f220000000800 */
[----:B------:R-:W-:Y:S02]  /*3850*/  FFMA R22, R13, R22, R0 ;  /* 0x000000160d167223 */ /* 0x000fe40000000000 */
[----:B------:R-:W5:Y:S01]  /*3860*/  LDS R0, [R28+0x4] ;  /* 0x000004001c007984 */ /* 0x000f620000000800 */
[----:B------:R-:W-:-:S03]  /*3870*/  FFMA R18, R10, R18, R29 ;  /* 0x000000120a127223 */ /* 0x000fc6000000001d */
[----:B------:R-:W5:Y:S01]  /*3880*/  LDS R29, [R28+0x8] ;  /* 0x000008001c1d7984 */ /* 0x000f620000000800 */
[----:B--2---:R-:W2:Y:S01]  /*3890*/  LDC R6, c[0x0][0x3d0] ;  /* 0x0000f400ff067b82 */ /* 0x004ea20000000800 */
[----:B------:R-:W-:Y:S01]  /*38a0*/  FFMA R17, R12, R19, R17 ;  /* 0x000000130c117223 */ /* 0x000fe20000000011 */
[----:B------:R-:W-:-:S06]  /*38b0*/  FFMA R19, R9, R4, R18 ;  /* 0x0000000409137223 */ /* 0x000fcc0000000012 */
[----:B------:R-:W5:Y:S01]  /*38c0*/  LDC R18, c[0x0][0x3d0] ;  /* 0x0000f400ff127b82 */ /* 0x000f620000000800 */
[----:B----4-:R-:W-:-:S04]  /*38d0*/  IMAD.WIDE R2, R25, 0x4, R2 ;  /* 0x0000000419027825 */ /* 0x010fc800078e0202 */
[----:B0-----:R-:W-:-:S03]  /*38e0*/  FFMA R27, R14, R27, R22 ;  /* 0x0000001b0e1b7223 */ /* 0x001fc60000000016 */
[----:B------:R-:W0:Y:S01]  /*38f0*/  LDC R22, c[0x0][0x3c0] ;  /* 0x0000f000ff167b82 */ /* 0x000e220000000800 */
[----:B-1----:R-:W-:-:S07]  /*3900*/  FFMA R25, R13, R20, R8 ;  /* 0x000000140d197223 */ /* 0x002fce0000000008 */
[----:B------:R-:W1:Y:S01]  /*3910*/  LDC R13, c[0x0][0x3c0] ;  /* 0x0000f000ff0d7b82 */ /* 0x000e620000000800 */
[----:B---3--:R-:W-:Y:S01]  /*3920*/  FFMA R7, R14, R7, R25 ;  /* 0x000000070e077223 */ /* 0x008fe20000000019 */
[----:B------:R-:W-:-:S06]  /*3930*/  FFMA R24, R10, R16, R27 ;  /* 0x000000100a187223 */ /* 0x000fcc000000001b */
[----:B------:R-:W3:Y:S08]  /*3940*/  LDC R25, c[0x0][0x3c0] ;  /* 0x0000f000ff197b82 */ /* 0x000ef00000000800 */
[----:B------:R-:W4:Y:S01]  /*3950*/  LDC R8, c[0x0][0x3d0] ;  /* 0x0000f400ff087b82 */ /* 0x000f220000000800 */
[----:B------:R-:W-:-:S07]  /*3960*/  FFMA R24, R9, R5, R24 ;  /* 0x0000000509187223 */ /* 0x000fce0000000018 */
[----:B------:R-:W4:Y:S01]  /*3970*/  LDC R14, c[0x0][0x3d0] ;  /* 0x0000f400ff0e7b82 */ /* 0x000f220000000800 */
[----:B0-----:R-:W-:-:S07]  /*3980*/  IMAD.WIDE R4, R22, 0x4, R2 ;  /* 0x0000000416047825 */ /* 0x001fce00078e0202 */
[----:B------:R-:W0:Y:S08]  /*3990*/  LDC R16, c[0x0][0x3d0] ;  /* 0x0000f400ff107b82 */ /* 0x000e300000000800 */
[----:B------:R-:W0:Y:S01]  /*39a0*/  LDC R20, c[0x0][0x3c0] ;  /* 0x0000f000ff147b82 */ /* 0x000e220000000800 */
[----:B--2---:R-:W-:Y:S01]  /*39b0*/  FFMA R15, R15, UR4, R6 ;  /* 0x000000040f0f7c23 */ /* 0x004fe20008000006 */
[----:B------:R-:W-:Y:S01]  /*39c0*/  FFMA R10, R10, R11, R7 ;  /* 0x0000000b0a0a7223 */ /* 0x000fe20000000007 */
[----:B-1----:R-:W-:-:S04]  /*39d0*/  IMAD.WIDE R6, R13, 0x4, R4 ;  /* 0x000000040d067825 */ /* 0x002fc800078e0204 */
[C---:B------:R-:W-:Y:S01]  /*39e0*/  FFMA R19, R12.reuse, R23, R19 ;  /* 0x000000170c137223 */ /* 0x040fe20000000013 */
[----:B-----5:R-:W-:Y:S01]  /*39f0*/  FFMA R0, R9, R0, R10 ;  /* 0x0000000009007223 */ /* 0x020fe2000000000a */
[----:B------:R-:W-:Y:S01]  /*3a00*/  FFMA R21, R12, R21, R24 ;  /* 0x000000150c157223 */ /* 0x000fe20000000018 */
[----:B---3--:R-:W-:-:S04]  /*3a10*/  IMAD.WIDE R10, R25, 0x4, R6 ;  /* 0x00000004190a7825 */ /* 0x008fc800078e0206 */
[----:B------:R-:W-:Y:S01]  /*3a20*/  FFMA R29, R12, R29, R0 ;  /* 0x0000001d0c1d7223 */ /* 0x000fe20000000000 */
[----:B----4-:R-:W-:Y:S01]  /*3a30*/  FFMA R17, R17, UR5, R8 ;  /* 0x0000000511117c23 */ /* 0x010fe20008000008 */
[----:B------:R-:W-:Y:S01]  /*3a40*/  FFMA R19, R19, UR6, R14 ;  /* 0x0000000613137c23 */ /* 0x000fe2000800000e */
[----:B------:R-:W-:Y:S01]  /*3a50*/  STG.E desc[UR10][R2.64], R15 ;  /* 0x0000000f02007986 */ /* 0x000fe2000c10190a */
[----:B------:R-:W-:Y:S01]  /*3a60*/  FFMA R29, R29, UR8, R18 ;  /* 0x000000081d1d7c23 */ /* 0x000fe20008000012 */
[----:B0-----:R-:W-:Y:S02]  /*3a70*/  FFMA R9, R21, UR7, R16 ;  /* 0x0000000715097c23 */ /* 0x001fe40008000010 */
[----:B------:R-:W-:Y:S04]  /*3a80*/  STG.E desc[UR10][R4.64], R17 ;  /* 0x0000001104007986 */ /* 0x000fe8000c10190a */
[----:B------:R-:W-:Y:S01]  /*3a90*/  STG.E desc[UR10][R6.64], R19 ;  /* 0x0000001306007986 */ /* 0x000fe2000c10190a */
[----:B------:R-:W-:-:S03]  /*3aa0*/  IMAD.WIDE R20, R20, 0x4, R10 ;  /* 0x0000000414147825 */ /* 0x000fc600078e020a */
[----:B------:R-:W-:Y:S04]  /*3ab0*/  STG.E desc[UR10][R10.64], R9 ;  /* 0x000000090a007986 */ /* 0x000fe8000c10190a */
[----:B------:R-:W-:Y:S01]  /*3ac0*/  STG.E desc[UR10][R20.64], R29 ;  /* 0x0000001d14007986 */ /* 0x000fe2000c10190a */
[----:B------:R-:W-:Y:S05]  /*3ad0*/  EXIT ;  /* 0x000000000000794d */ /* 0x000fea0003800000 */
.L_x_13:
        /* <DEDUP_REMOVED lines=10> */
.L_x_28:


//--------------------- .text._Z28Filter3x3_Input56x56_Stride1PKfS0_Pfiiiiiiiiiiiiiff --------------------------
	.section	.text._Z28Filter3x3_Input56x56_Stride1PKfS0_Pfiiiiiiiiiiiiiff,"ax",@progbits
	.align	128
        .global         _Z28Filter3x3_Input56x56_Stride1PKfS0_Pfiiiiiiiiiiiiiff
        .type           _Z28Filter3x3_Input56x56_Stride1PKfS0_Pfiiiiiiiiiiiiiff,@function
        .size           _Z28Filter3x3_Input56x56_Stride1PKfS0_Pfiiiiiiiiiiiiiff,(.L_x_29 - _Z28Filter3x3_Input56x56_Stride1PKfS0_Pfiiiiiiiiiiiiiff)
        .other          _Z28Filter3x3_Input56x56_Stride1PKfS0_Pfiiiiiiiiiiiiiff,@"STO_CUDA_ENTRY STV_DEFAULT"
_Z28Filter3x3_Input56x56_Stride1PKfS0_Pfiiiiiiiiiiiiiff:
.text._Z28Filter3x3_Input56x56_Stride1PKfS0_Pfiiiiiiiiiiiiiff:
[----:B------:R-:W-:Y:S01]  /*0000*/  LDC R1, c[0x0][0x37c] ;  /* 0x0000df00ff017b82 */ /* 0x000fe20000000800 */
[----:B------:R-:W0:Y:S07]  /*0010*/  S2R R13, SR_TID.X ;  /* 0x00000000000d7919 */ /* 0x000e2e0000002100 */
[----:B------:R-:W1:Y:S01]  /*0020*/  S2UR UR5, SR_CTAID.Y ;  /* 0x00000000000579c3 */ /* 0x000e620000002600 */
[----:B------:R-:W1:Y:S01]  /*0030*/  LDCU UR4, c[0x0][0x3ac] ;  /* 0x00007580ff0477ac */ /* 0x000e620008000800 */
[----:B------:R-:W2:Y:S06]  /*0040*/  LDCU.64 UR10, c[0x0][0x358] ;  /* 0x00006b00ff0a77ac */ /* 0x000eac0008000a00 */
[----:B------:R-:W3:Y:S01]  /*0050*/  S2UR UR6, SR_CgaCtaId ;  /* 0x00000000000679c3 */ /* 0x000ee20000008800 */
[----:B------:R-:W4:Y:S01]  /*0060*/  LDCU UR8, c[0x0][0x39c] ;  /* 0x00007380ff0877ac */ /* 0x000f220008000800 */
[----:B------:R-:W5:Y:S01]  /*0070*/  LDCU UR12, c[0x0][0x3a0] ;  /* 0x00007400ff0c77ac */ /* 0x000f620008000800 */
[----:B-1----:R-:W-:Y:S01]  /*0080*/  UIMAD UR4, UR5, UR4, URZ ;  /* 0x00000004050472a4 */ /* 0x002fe2000f8e02ff */
[----:B0-----:R-:W-:-:S13]  /*0090*/  ISETP.GT.U32.AND P0, PT, R13, 0x8, PT ;  /* 0x000000080d00780c */ /* 0x001fda0003f04070 */
[----:B------:R-:W0:Y:S08]  /*00a0*/  @!P0 LDC R0, c[0x0][0x3b0] ;  /* 0x0000ec00ff008b82 */ /* 0x000e300000000800 */
[----:B------:R-:W1:Y:S01]  /*00b0*/  @!P0 LDC.64 R2, c[0x0][0x388] ;  /* 0x0000e200ff028b82 */ /* 0x000e620000000a00 */
[----:B0-----:R-:W-:-:S04]  /*00c0*/  @!P0 IMAD R5, R0, UR4, R13 ;  /* 0x0000000400058c24 */ /* 0x001fc8000f8e020d */
[----:B-1----:R-:W-:-:S06]  /*00d0*/  @!P0 IMAD.WIDE R2, R5, 0x4, R2 ;  /* 0x0000000405028825 */ /* 0x002fcc00078e0202 */
[----:B--2---:R5:W2:Y:S01]  /*00e0*/  @!P0 LDG.E R2, desc[UR10][R2.64] ;  /* 0x0000000a02028981 */ /* 0x004aa2000c1e1900 */
[C---:B------:R-:W-:Y:S01]  /*00f0*/  IADD3 R0, PT, PT, R13.reuse, -0x20, RZ ;  /* 0xffffffe00d007810 */ /* 0x040fe20007ffe0ff */
[----:B------:R-:W4:Y:S01]  /*0100*/  S2UR UR7, SR_CTAID.X ;  /* 0x00000000000779c3 */ /* 0x000f220000002500 */
[C---:B------:R-:W-:Y:S01]  /*0110*/  IADD3 R4, PT, PT, R13.reuse, -0x60, RZ ;  /* 0xffffffa00d047810 */ /* 0x040fe20007ffe0ff */
[----:B------:R-:W-:Y:S01]  /*0120*/  UMOV UR4, 0x400 ;  /* 0x0000040000047882 */ /* 0x000fe20000000000 */
[----:B------:R-:W-:Y:S01]  /*0130*/  IADD3 R5, PT, PT, R13, -0xa0, RZ ;  /* 0xffffff600d057810 */ /* 0x000fe20007ffe0ff */
[----:B---3--:R-:W-:Y:S01]  /*0140*/  ULEA UR9, UR6, UR4, 0x18 ;  /* 0x0000000406097291 */ /* 0x008fe2000f8ec0ff */
[----:B------:R-:W-:Y:S02]  /*0150*/  ISETP.GT.U32.AND P1, PT, R0, 0x37, PT ;  /* 0x000000370000780c */ /* 0x000fe40003f24070 */
[----:B------:R-:W-:Y:S01]  /*0160*/  ISETP.GT.U32.AND P2, PT, R4, 0x39, PT ;  /* 0x000000390400780c */ /* 0x000fe20003f44070 */
[----:B------:R-:W5:Y:S01]  /*0170*/  LDC R0, c[0x0][0x3a4] ;  /* 0x0000e900ff007b82 */ /* 0x000f620000000800 */
[----:B------:R-:W-:-:S07]  /*0180*/  ISETP.GT.U32.AND P3, PT, R5, 0x39, PT ;  /* 0x000000390500780c */ /* 0x000fce0003f64070 */
[----:B------:R-:W0:Y:S02]  /*0190*/  LDC.64 R4, c[0x0][0x380] ;  /* 0x0000e000ff047b82 */ /* 0x000e240000000a00 */
[----:B------:R-:W1:Y:S01]  /*01a0*/  @!P1 S2R R7, SR_CgaCtaId ;  /* 0x0000000000079919 */ /* 0x000e620000008800 */
[----:B------:R-:W-:Y:S02]  /*01b0*/  @!P1 MOV R6, 0x400 ;  /* 0x0000040000069802 */ /* 0x000fe40000000f00 */
[----:B------:R-:W-:Y:S01]  /*01c0*/  @!P2 MOV R8, 0x400 ;  /* 0x000004000008a802 */ /* 0x000fe20000000f00 */
[----:B------:R-:W3:Y:S01]  /*01d0*/  @!P2 S2R R9, SR_CgaCtaId ;  /* 0x000000000009a919 */ /* 0x000ee20000008800 */
[----:B------:R-:W-:Y:S01]  /*01e0*/  @!P3 MOV R10, 0x400 ;  /* 0x00000400000ab802 */ /* 0x000fe20000000f00 */
[----:B----4-:R-:W-:Y:S01]  /*01f0*/  UIMAD UR5, UR7, UR8, UR5 ;  /* 0x00000008070572a4 */ /* 0x010fe2000f8e0205 */
[----:B------:R-:W-:Y:S01]  /*0200*/  @!P1 IADD3 R6, PT, PT, R6, 0x24, RZ ;  /* 0x0000002406069810 */ /* 0x000fe20007ffe0ff */
[----:B------:R-:W4:Y:S01]  /*0210*/  @!P3 S2R R11, SR_CgaCtaId ;  /* 0x00000000000bb919 */ /* 0x000f220000008800 */
[----:B------:R-:W-:-:S02]  /*0220*/  @!P2 IADD3 R8, PT, PT, R8, 0x24, RZ ;  /* 0x000000240808a810 */ /* 0x000fc40007ffe0ff */
[----:B------:R-:W-:Y:S01]  /*0230*/  @!P3 IADD3 R10, PT, PT, R10, 0x24, RZ ;  /* 0x000000240a0ab810 */ /* 0x000fe20007ffe0ff */
[----:B-----5:R-:W-:-:S04]  /*0240*/  IMAD R3, R0, UR12, RZ ;  /* 0x0000000c00037c24 */ /* 0x020fc8000f8e02ff */
[----:B------:R-:W-:Y:S01]  /*0250*/  IMAD R3, R3, UR5, RZ ;  /* 0x0000000503037c24 */ /* 0x000fe2000f8e02ff */
[----:B-1----:R-:W-:Y:S02]  /*0260*/  @!P1 LEA R6, R7, R6, 0x18 ;  /* 0x0000000607069211 */ /* 0x002fe400078ec0ff */
[----:B------:R-:W-:Y:S02]  /*0270*/  @!P0 LEA R7, R13, UR9, 0x2 ;  /* 0x000000090d078c11 */ /* 0x000fe4000f8e10ff */
[----:B---3--:R-:W-:Y:S01]  /*0280*/  @!P2 LEA R8, R9, R8, 0x18 ;  /* 0x000000080908a211 */ /* 0x008fe200078ec0ff */
[----:B------:R-:W-:Y:S01]  /*0290*/  @!P1 IMAD R6, R13, 0xe8, R6 ;  /* 0x000000e80d069824 */ /* 0x000fe200078e0206 */
[----:B------:R-:W-:Y:S02]  /*02a0*/  IADD3 R9, PT, PT, R3, R13, RZ ;  /* 0x0000000d03097210 */ /* 0x000fe40007ffe0ff */
[----:B----4-:R-:W-:Y:S02]  /*02b0*/  @!P3 LEA R10, R11, R10, 0x18 ;  /* 0x0000000a0b0ab211 */ /* 0x010fe400078ec0ff */
[----:B------:R-:W-:Y:S01]  /*02c0*/  @!P2 LEA R8, R13, R8, 0x2 ;  /* 0x000000080d08a211 */ /* 0x000fe200078e10ff */
[----:B0-----:R-:W-:Y:S01]  /*02d0*/  IMAD.WIDE R4, R9, 0x4, R4 ;  /* 0x0000000409047825 */ /* 0x001fe200078e0204 */
[----:B------:R-:W-:Y:S01]  /*02e0*/  @!P3 LEA R10, R13, R10, 0x2 ;  /* 0x0000000a0d0ab211 */ /* 0x000fe200078e10ff */
[----:B--2---:R-:W-:Y:S04]  /*02f0*/  @!P0 STS [R7], R2 ;  /* 0x0000000207008388 */ /* 0x004fe80000000800 */
[----:B------:R-:W-:Y:S04]  /*0300*/  @!P1 STS [R6+-0x1c18], RZ ;  /* 0xffe3e8ff06009388 */ /* 0x000fe80000000800 */
[----:B------:R-:W-:Y:S04]  /*0310*/  @!P1 STS [R6+-0x1b34], RZ ;  /* 0xffe4ccff06009388 */ /* 0x000fe80000000800 */
[----:B------:R-:W-:Y:S04]  /*0320*/  @!P2 STS [R8+-0x180], RZ ;  /* 0xfffe80ff0800a388 */ /* 0x000fe80000000800 */
[----:B------:R0:W-:Y:S01]  /*0330*/  @!P3 STS [R10+0x3128], RZ ;  /* 0x003128ff0a00b388 */ /* 0x0001e20000000800 */
[----:B------:R-:W-:Y:S06]  /*0340*/  BAR.SYNC.DEFER_BLOCKING 0x0 ;  /* 0x0000000000007b1d */ /* 0x000fec0000010000 */
[----:B------:R-:W2:Y:S04]  /*0350*/  LDG.E R19, desc[UR10][R4.64] ;  /* 0x0000000a04137981 */ /* 0x000ea8000c1e1900 */
[----:B------:R-:W3:Y:S04]  /*0360*/  LDG.E R20, desc[UR10][R4.64+0x380] ;  /* 0x0003800a04147981 */ /* 0x000ee8000c1e1900 */
[----:B------:R-:W4:Y:S04]  /*0370*/  LDG.E R22, desc[UR10][R4.64+0x700] ;  /* 0x0007000a04167981 */ /* 0x000f28000c1e1900 */
[----:B------:R-:W5:Y:S04]  /*0380*/  LDG.E R21, desc[UR10][R4.64+0xa80] ;  /* 0x000a800a04157981 */ /* 0x000f68000c1e1900 */
[----:B------:R-:W5:Y:S04]  /*0390*/  LDG.E R16, desc[UR10][R4.64+0xe00] ;  /* 0x000e000a04107981 */ /* 0x000f68000c1e1900 */
[----:B------:R-:W5:Y:S04]  /*03a0*/  LDG.E R18, desc[UR10][R4.64+0x1180] ;  /* 0x0011800a04127981 */ /* 0x000f68000c1e1900 */
[----:B------:R-:W5:Y:S04]  /*03b0*/  LDG.E R17, desc[UR10][R4.64+0x1500] ;  /* 0x0015000a04117981 */ /* 0x000f68000c1e1900 */
[----:B------:R-:W5:Y:S04]  /*03c0*/  LDG.E R9, desc[UR10][R4.64+0x1880] ;  /* 0x0018800a04097981 */ /* 0x000f68000c1e1900 */
[----:B------:R-:W5:Y:S04]  /*03d0*/  LDG.E R15, desc[UR10][R4.64+0x1c00] ;  /* 0x001c000a040f7981 */ /* 0x000f68000c1e1900 */
[----:B------:R-:W5:Y:S04]  /*03e0*/  LDG.E R11, desc[UR10][R4.64+0x1f80] ;  /* 0x001f800a040b7981 */ /* 0x000f68000c1e1900 */
[----:B0-----:R-:W5:Y:S04]  /*03f0*/  LDG.E R10, desc[UR10][R4.64+0x2300] ;  /* 0x0023000a040a7981 */ /* 0x001f68000c1e1900 */
[----:B------:R-:W5:Y:S04]  /*0400*/  LDG.E R8, desc[UR10][R4.64+0x2680] ;  /* 0x0026800a04087981 */ /* 0x000f68000c1e1900 */
[----:B------:R-:W5:Y:S04]  /*0410*/  LDG.E R12, desc[UR10][R4.64+0x2a00] ;  /* 0x002a000a040c7981 */ /* 0x000f68000c1e1900 */
[----:B------:R0:W5:Y:S01]  /*0420*/  LDG.E R23, desc[UR10][R4.64+0x2d80] ;  /* 0x002d800a04177981 */ /* 0x000162000c1e1900 */
[----:B------:R-:W1:Y:S01]  /*0430*/  I2F.U32.RP R2, R0 ;  /* 0x0000000000027306 */ /* 0x000e620000209000 */
[----:B------:R-:W-:Y:S01]  /*0440*/  ISETP.NE.U32.AND P2, PT, R0, RZ, PT ;  /* 0x000000ff0000720c */ /* 0x000fe20003f45070 */
[----:B------:R-:W-:-:S04]  /*0450*/  UIADD3 UR4, UPT, UPT, UR4, 0x24, URZ ;  /* 0x0000002404047890 */ /* 0x000fc8000fffe0ff */
[----:B------:R-:W-:Y:S02]  /*0460*/  ULEA UR4, UR6, UR4, 0x18 ;  /* 0x0000000406047291 */ /* 0x000fe4000f8ec0ff */
[----:B-1----:R-:W1:Y:S02]  /*0470*/  MUFU.RCP R2, R2 ;  /* 0x0000000200027308 */ /* 0x002e640000001000 */
[----:B-1----:R-:W-:-:S06]  /*0480*/  IADD3 R6, PT, PT, R2, 0xffffffe, RZ ;  /* 0x0ffffffe02067810 */ /* 0x002fcc0007ffe0ff */
[----:B------:R1:W0:Y:S02]  /*0490*/  F2I.FTZ.U32.TRUNC.NTZ R7, R6 ;  /* 0x0000000600077305 */ /* 0x000224000021f000 */
[----:B-1----:R-:W-:Y:S01]  /*04a0*/  HFMA2 R6, -RZ, RZ, 0, 0 ;  /* 0x00000000ff067431 */ /* 0x002fe200000001ff */
[----:B0-----:R-:W-:-:S05]  /*04b0*/  IADD3 R25, PT, PT, RZ, -R7, RZ ;  /* 0x80000007ff197210 */ /* 0x001fca0007ffe0ff */
[----:B------:R-:W-:-:S04]  /*04c0*/  IMAD R25, R25, R0, RZ ;  /* 0x0000000019197224 */ /* 0x000fc800078e02ff */
[----:B------:R-:W-:Y:S02]  /*04d0*/  IMAD.HI.U32 R14, R7, R25, R6 ;  /* 0x00000019070e7227 */ /* 0x000fe400078e0006 */
[----:B------:R-:W0:Y:S04]  /*04e0*/  LDC R25, c[0x0][0x3c4] ;  /* 0x0000f100ff197b82 */ /* 0x000e280000000800 */
[----:B------:R-:W-:-:S05]  /*04f0*/  IMAD.HI.U32 R7, R14, R13, RZ ;  /* 0x0000000d0e077227 */ /* 0x000fca00078e00ff */
[----:B------:R-:W-:-:S05]  /*0500*/  IADD3 R5, PT, PT, -R7, RZ, RZ ;  /* 0x000000ff07057210 */ /* 0x000fca0007ffe1ff */
[----:B------:R-:W-:-:S05]  /*0510*/  IMAD R5, R0, R5, R13 ;  /* 0x0000000500057224 */ /* 0x000fca00078e020d */
[-C--:B------:R-:W-:Y:S02]  /*0520*/  ISETP.GE.U32.AND P0, PT, R5, R0.reuse, PT ;  /* 0x000000000500720c */ /* 0x080fe40003f06070 */
[----:B0-----:R-:W-:-:S04]  /*0530*/  LEA R2, R25, R0, 0x1 ;  /* 0x0000000019027211 */ /* 0x001fc800078e08ff */
[----:B------:R-:W-:-:S07]  /*0540*/  IADD3 R4, PT, PT, R2, R13, RZ ;  /* 0x0000000d02047210 */ /* 0x000fce0007ffe0ff */
[-C--:B------:R-:W-:Y:S02]  /*0550*/  @P0 IADD3 R5, PT, PT, R5, -R0.reuse, RZ ;  /* 0x8000000005050210 */ /* 0x080fe40007ffe0ff */
[----:B------:R-:W-:Y:S02]  /*0560*/  @P0 IADD3 R7, PT, PT, R7, 0x1, RZ ;  /* 0x0000000107070810 */ /* 0x000fe40007ffe0ff */
[----:B------:R-:W-:-:S13]  /*0570*/  ISETP.GE.U32.AND P1, PT, R5, R0, PT ;  /* 0x000000000500720c */ /* 0x000fda0003f26070 */
[----:B------:R-:W-:Y:S02]  /*0580*/  @P1 IADD3 R7, PT, PT, R7, 0x1, RZ ;  /* 0x0000000107071810 */ /* 0x000fe40007ffe0ff */
[----:B------:R-:W-:-:S04]  /*0590*/  @!P2 LOP3.LUT R7, RZ, R0, RZ, 0x33, !PT ;  /* 0x00000000ff07a212 */ /* 0x000fc800078e33ff */
[C---:B------:R-:W-:Y:S01]  /*05a0*/  LEA R4, R7.reuse, R4, 0x1 ;  /* 0x0000000407047211 */ /* 0x040fe200078e08ff */
[----:B------:R-:W-:-:S03]  /*05b0*/  IMAD R14, R7, R0, RZ ;  /* 0x00000000070e7224 */ /* 0x000fc600078e02ff */
[----:B------:R-:W-:Y:S01]  /*05c0*/  LEA R24, R4, UR4, 0x2 ;  /* 0x0000000404187c11 */ /* 0x000fe2000f8e10ff */
[----:B------:R-:W-:Y:S01]  /*05d0*/  IMAD R4, R2, R7, RZ ;  /* 0x0000000702047224 */ /* 0x000fe200078e02ff */
[----:B------:R-:W-:-:S05]  /*05e0*/  IADD3 R13, PT, PT, -R14, R13, RZ ;  /* 0x0000000d0e0d7210 */ /* 0x000fca0007ffe1ff */
[----:B------:R-:W-:-:S05]  /*05f0*/  IMAD R4, R4, 0xe, R13 ;  /* 0x0000000e04047824 */ /* 0x000fca00078e020d */
[----:B------:R-:W-:Y:S01]  /*0600*/  LEA R25, R4, UR4, 0x2 ;  /* 0x0000000404197c11 */ /* 0x000fe2000f8e10ff */
[----:B------:R-:W0:Y:S03]  /*0610*/  LDCU UR4, c[0x0][0x3cc] ;  /* 0x00007980ff0477ac */ /* 0x000e260008000800 */
[----:B------:R-:W-:-:S04]  /*0620*/  LEA R27, R2, R25, 0x2 ;  /* 0x00000019021b7211 */ /* 0x000fc800078e10ff */
[----:B------:R-:W-:-:S04]  /*0630*/  LEA R28, R2, R27, 0x2 ;  /* 0x0000001b021c7211 */ /* 0x000fc800078e10ff */
[C---:B------:R-:W-:Y:S01]  /*0640*/  LEA R29, R2.reuse, R28, 0x2 ;  /* 0x0000001c021d7211 */ /* 0x040fe200078e10ff */
[----:B--2---:R-:W-:Y:S04]  /*0650*/  STS [R24+0x4], R19 ;  /* 0x0000041318007388 */ /* 0x004fe80000000800 */
[----:B---3--:R-:W-:Y:S04]  /*0660*/  STS [R24+0x3a4], R20 ;  /* 0x0003a41418007388 */ /* 0x008fe80000000800 */
[----:B----4-:R-:W-:Y:S04]  /*0670*/  STS [R24+0x744], R22 ;  /* 0x0007441618007388 */ /* 0x010fe80000000800 */
        /* <DEDUP_REMOVED lines=11> */
[----:B------:R-:W-:Y:S06]  /*0730*/  BAR.SYNC.DEFER_BLOCKING 0x0 ;  /* 0x0000000000007b1d */ /* 0x000fec0000010000 */
[----:B------:R-:W-:Y:S04]  /*0740*/  LDS R22, [R25+0x4] ;  /* 0x0000040019167984 */ /* 0x000fe80000000800 */
[----:B------:R-:W1:Y:S04]  /*0750*/  LDS.128 R4, [UR9] ;  /* 0x00000009ff047984 */ /* 0x000e680008000c00 */
[----:B------:R-:W2:Y:S04]  /*0760*/  LDS R15, [R25] ;  /* 0x00000000190f7984 */ /* 0x000ea80000000800 */
[----:B------:R-:W3:Y:S04]  /*0770*/  LDS R26, [R25+0x8] ;  /* 0x00000800191a7984 */ /* 0x000ee80000000800 */
[----:B------:R-:W4:Y:S04]  /*0780*/  LDS R16, [R27+0x4] ;  /* 0x000004001b107984 */ /* 0x000f280000000800 */
[----:B------:R-:W5:Y:S04]  /*0790*/  LDS R17, [R27] ;  /* 0x000000001b117984 */ /* 0x000f680000000800 */
[----:B------:R-:W0:Y:S04]  /*07a0*/  LDS.128 R8, [UR9+0x10] ;  /* 0x00001009ff087984 */ /* 0x000e280008000c00 */
[----:B------:R1:W0:Y:S04]  /*07b0*/  LDS R18, [R27+0x8] ;  /* 0x000008001b127984 */ /* 0x0002280000000800 */
[----:B------:R-:W0:Y:S04]  /*07c0*/  LDS R20, [R28+0x4] ;  /* 0x000004001c147984 */ /* 0x000e280000000800 */
[----:B------:R-:W0:Y:S01]  /*07d0*/  LDS R19, [R28] ;  /* 0x000000001c137984 */ /* 0x000e220000000800 */
[----:B-1----:R-:W-:-:S03]  /*07e0*/  LEA R27, R2, R29, 0x2 ;  /* 0x0000001d021b7211 */ /* 0x002fc600078e10ff */
[----:B------:R-:W-:Y:S04]  /*07f0*/  LDS R12, [UR9+0x20] ;  /* 0x00002009ff0c7984 */ /* 0x000fe80008000800 */
[----:B------:R-:W1:Y:S01]  /*0800*/  LDS R21, [R28+0x8] ;  /* 0x000008001c157984 */ /* 0x000e620000000800 */
[----:B------:R-:W-:-:S04]  /*0810*/  FMUL R22, R22, R5 ;  /* 0x0000000516167220 */ /* 0x000fc80000400000 */
[----:B--2---:R-:W-:Y:S01]  /*0820*/  FFMA R15, R15, R4, R22 ;  /* 0x000000040f0f7223 */ /* 0x004fe20000000016 */
[----:B------:R-:W-:Y:S02]  /*0830*/  IMAD R22, R14, 0xe, R3 ;  /* 0x0000000e0e167824 */ /* 0x000fe400078e0203 */
[----:B------:R-:W-:Y:S01]  /*0840*/  LDS R14, [R29+0x4] ;  /* 0x000004001d0e7984 */ /* 0x000fe20000000800 */
[----:B---3--:R-:W-:Y:S02]  /*0850*/  FFMA R26, R26, R6, R15 ;  /* 0x000000061a1a7223 */ /* 0x008fe4000000000f */
[----:B------:R-:W-:Y:S01]  /*0860*/  IADD3 R25, PT, PT, R22, R13, RZ ;  /* 0x0000000d16197210 */ /* 0x000fe20007ffe0ff */
[----:B----4-:R-:W-:Y:S01]  /*0870*/  FMUL R23, R16, R5 ;  /* 0x0000000510177220 */ /* 0x010fe20000400000 */
[----:B------:R-:W2:Y:S01]  /*0880*/  LDS R15, [R29] ;  /* 0x000000001d0f7984 */ /* 0x000ea20000000800 */
[----:B-----5:R-:W-:Y:S02]  /*0890*/  FFMA R3, R17, R7, R26 ;  /* 0x0000000711037223 */ /* 0x020fe4000000001a */
[----:B------:R-:W-:-:S02]  /*08a0*/  FFMA R13, R4, R17, R23 ;  /* 0x00000011040d7223 */ /* 0x000fc40000000017 */
[----:B------:R3:W4:Y:S01]  /*08b0*/  LDS R23, [R29+0x8] ;  /* 0x000008001d177984 */ /* 0x0007220000000800 */
[----:B0-----:R-:W-:Y:S02]  /*08c0*/  FFMA R22, R16, R8, R3 ;  /* 0x0000000810167223 */ /* 0x001fe40000000003 */
[----:B------:R-:W0:Y:S01]  /*08d0*/  LDC.64 R16, c[0x0][0x390] ;  /* 0x0000e400ff107b82 */ /* 0x000e220000000a00 */
[C---:B------:R-:W-:Y:S01]  /*08e0*/  FFMA R24, R18.reuse, R6, R13 ;  /* 0x0000000612187223 */ /* 0x040fe2000000000d */
[----:B------:R-:W-:Y:S02]  /*08f0*/  FFMA R13, R18, R9, R22 ;  /* 0x00000009120d7223 */ /* 0x000fe40000000016 */
[----:B------:R-:W5:Y:S01]  /*0900*/  LDS R18, [R27+0x4] ;  /* 0x000004001b127984 */ /* 0x000f620000000800 */
[----:B------:R-:W-:Y:S01]  /*0910*/  FMUL R22, R20, R5 ;  /* 0x0000000514167220 */ /* 0x000fe20000400000 */
[----:B---3--:R-:W-:Y:S02]  /*0920*/  LEA R29, R2, R27, 0x2 ;  /* 0x0000001b021d7211 */ /* 0x008fe400078e10ff */
[----:B------:R-:W3:Y:S01]  /*0930*/  LDC R3, c[0x0][0x3d0] ;  /* 0x0000f400ff037b82 */ /* 0x000ee20000000800 */
[C---:B------:R-:W-:Y:S01]  /*0940*/  FFMA R26, R19.reuse, R10, R13 ;  /* 0x0000000a131a7223 */ /* 0x040fe2000000000d */
[----:B------:R-:W-:Y:S01]  /*0950*/  FFMA R24, R19, R7, R24 ;  /* 0x0000000713187223 */ /* 0x000fe20000000018 */
[----:B------:R-:W5:Y:S01]  /*0960*/  LDS R13, [R27] ;  /* 0x000000001b0d7984 */ /* 0x000f620000000800 */
[----:B------:R-:W-:Y:S01]  /*0970*/  FFMA R22, R4, R19, R22 ;  /* 0x0000001304167223 */ /* 0x000fe20000000016 */
[----:B------:R-:W-:Y:S01]  /*0980*/  FFMA R19, R20, R11, R26 ;  /* 0x0000000b14137223 */ /* 0x000fe2000000001a */
[----:B------:R-:W-:-:S03]  /*0990*/  FFMA R24, R8, R20, R24 ;  /* 0x0000001408187223 */ /* 0x000fc60000000018 */
[----:B-1----:R-:W-:Y:S01]  /*09a0*/  FFMA R20, R12, R21, R19 ;  /* 0x000000150c147223 */ /* 0x002fe20000000013 */
[----:B------:R-:W-:Y:S01]  /*09b0*/  FFMA R22, R21, R6, R22 ;  /* 0x0000000615167223 */ /* 0x000fe20000000016 */
[----:B------:R1:W5:Y:S01]  /*09c0*/  LDS R19, [R27+0x8] ;  /* 0x000008001b137984 */ /* 0x0003620000000800 */
[----:B0-----:R-:W-:-:S04]  /*09d0*/  IMAD.WIDE R16, R25, 0x4, R16 ;  /* 0x0000000419107825 */ /* 0x001fc800078e0210 */
[----:B------:R-:W-:Y:S02]  /*09e0*/  FFMA R25, R21, R9, R24 ;  /* 0x0000000915197223 */ /* 0x000fe40000000018 */
[----:B------:R-:W0:Y:S01]  /*09f0*/  LDS R21, [R29] ;  /* 0x000000001d157984 */ /* 0x000e220000000800 */
[----:B-1----:R-:W-:Y:S01]  /*0a00*/  LEA R27, R2, R29, 0x2 ;  /* 0x0000001d021b7211 */ /* 0x002fe200078e10ff */
[C---:B--2---:R-:W-:Y:S01]  /*0a10*/  FFMA R25, R15.reuse, R10, R25 ;  /* 0x0000000a0f197223 */ /* 0x044fe20000000019 */
[----:B---3--:R-:W-:Y:S01]  /*0a20*/  FFMA R26, R20, UR4, R3 ;  /* 0x00000004141a7c23 */ /* 0x008fe20008000003 */
[----:B------:R-:W-:Y:S01]  /*0a30*/  FFMA R24, R15, R7, R22 ;  /* 0x000000070f187223 */ /* 0x000fe20000000016 */
[----:B------:R-:W1:Y:S01]  /*0a40*/  LDS R20, [R29+0x4] ;  /* 0x000004001d147984 */ /* 0x000e620000000800 */
[C---:B------:R-:W-:Y:S01]  /*0a50*/  FMUL R22, R14.reuse, R5 ;  /* 0x000000050e167220 */ /* 0x040fe20000400000 */
[----:B------:R-:W-:Y:S01]  /*0a60*/  FFMA R25, R14, R11, R25 ;  /* 0x0000000b0e197223 */ /* 0x000fe20000000019 */
[----:B------:R-:W-:Y:S01]  /*0a70*/  FFMA R24, R8, R14, R24 ;  /* 0x0000000e08187223 */ /* 0x000fe20000000018 */
[----:B------:R-:W-:Y:S01]  /*0a80*/  STG.E desc[UR10][R16.64], R26 ;  /* 0x0000001a10007986 */ /* 0x000fe2000c10190a */
[----:B------:R-:W-:Y:S01]  /*0a90*/  FFMA R22, R4, R15, R22 ;  /* 0x0000000f04167223 */ /* 0x000fe20000000016 */
[----:B----4-:R-:W-:Y:S01]  /*0aa0*/  FFMA R28, R12, R23, R25 ;  /* 0x000000170c1c7223 */ /* 0x010fe20000000019 */
[----:B------:R-:W-:Y:S01]  /*0ab0*/  IMAD.WIDE R14, R0, 0x4, R16 ;  /* 0x00000004000e7825 */ /* 0x000fe200078e0210 */
[----:B------:R2:W3:Y:S03]  /*0ac0*/  LDS R25, [R29+0x8] ;  /* 0x000008001d197984 */ /* 0x0004e60000000800 */
[C---:B------:R-:W-:Y:S01]  /*0ad0*/  FFMA R22, R23.reuse, R6, R22 ;  /* 0x0000000617167223 */ /* 0x040fe20000000016 */
[----:B------:R-:W-:Y:S01]  /*0ae0*/  FFMA R23, R23, R9, R24 ;  /* 0x0000000917177223 */ /* 0x000fe20000000018 */
[----:B-----5:R-:W-:Y:S01]  /*0af0*/  FMUL R24, R18, R5 ;  /* 0x0000000512187220 */ /* 0x020fe20000400000 */
[----:B------:R-:W4:Y:S01]  /*0b00*/  LDS R17, [R27] ;  /* 0x000000001b117984 */ /* 0x000f220000000800 */
[----:B------:R-:W-:-:S03]  /*0b10*/  FFMA R28, R28, UR4, R3 ;  /* 0x000000041c1c7c23 */ /* 0x000fc60008000003 */
[----:B------:R-:W5:Y:S01]  /*0b20*/  LDS R16, [R27+0x4] ;  /* 0x000004001b107984 */ /* 0x000f620000000800 */
[C---:B------:R-:W-:Y:S01]  /*0b30*/  FFMA R23, R13.reuse, R10, R23 ;  /* 0x0000000a0d177223 */ /* 0x040fe20000000017 */
[----:B------:R-:W-:Y:S02]  /*0b40*/  FFMA R22, R13, R7, R22 ;  /* 0x000000070d167223 */ /* 0x000fe40000000016 */
[----:B------:R-:W-:Y:S01]  /*0b50*/  STG.E desc[UR10][R14.64], R28 ;  /* 0x0000001c0e007986 */ /* 0x000fe2000c10190a */
[----:B--2---:R-:W-:Y:S01]  /*0b60*/  FFMA R29, R18, R11, R23 ;  /* 0x0000000b121d7223 */ /* 0x004fe20000000017 */
[----:B------:R-:W-:Y:S01]  /*0b70*/  FFMA R23, R4, R13, R24 ;  /* 0x0000000d04177223 */ /* 0x000fe20000000018 */
[----:B------:R-:W-:Y:S01]  /*0b80*/  FFMA R18, R8, R18, R22 ;  /* 0x0000001208127223 */ /* 0x000fe20000000016 */
[----:B------:R0:W2:Y:S01]  /*0b90*/  LDS R13, [R27+0x8] ;  /* 0x000008001b0d7984 */ /* 0x0000a20000000800 */
[----:B------:R-:W-:Y:S01]  /*0ba0*/  FFMA R22, R12, R19, R29 ;  /* 0x000000130c167223 */ /* 0x000fe2000000001d */
[----:B------:R-:W-:Y:S01]  /*0bb0*/  LEA R29, R2, R27, 0x2 ;  /* 0x0000001b021d7211 */ /* 0x000fe200078e10ff */
[----:B------:R-:W-:-:S02]  /*0bc0*/  FFMA R24, R19, R6, R23 ;  /* 0x0000000613187223 */ /* 0x000fc40000000017 */
[----:B------:R-:W-:Y:S01]  /*0bd0*/  FFMA R26, R22, UR4, R3 ;  /* 0x00000004161a7c23 */ /* 0x000fe20008000003 */
[----:B------:R-:W-:Y:S01]  /*0be0*/  FFMA R22, R19, R9, R18 ;  /* 0x0000000913167223 */ /* 0x000fe20000000012 */
[----:B------:R-:W-:Y:S01]  /*0bf0*/  LDS R23, [R29] ;  /* 0x000000001d177984 */ /* 0x000fe20000000800 */
[----:B0-----:R-:W-:Y:S01]  /*0c00*/  FFMA R27, R21, R7, R24 ;  /* 0x00000007151b7223 */ /* 0x001fe20000000018 */
[----:B------:R-:W-:-:S04]  /*0c10*/  IMAD.WIDE R14, R0, 0x4, R14 ;  /* 0x00000004000e7825 */ /* 0x000fc800078e020e */
[----:B------:R-:W-:Y:S01]  /*0c20*/  FFMA R19, R21, R10, R22 ;  /* 0x0000000a15137223 */ /* 0x000fe20000000016 */
[----:B------:R-:W0:Y:S01]  /*0c30*/  LDS R18, [R29+0x4] ;  /* 0x000004001d127984 */ /* 0x000e220000000800 */
[----:B-1----:R-:W-:-:S03]  /*0c40*/  FMUL R22, R20, R5 ;  /* 0x0000000514167220 */ /* 0x002fc60000400000 */
[----:B------:R1:W-:Y:S01]  /*0c50*/  STG.E desc[UR10][R14.64], R26 ;  /* 0x0000001a0e007986 */ /* 0x0003e2000c10190a */
[----:B------:R-:W-:Y:S01]  /*0c60*/  FFMA R22, R4, R21, R22 ;  /* 0x0000001504167223 */ /* 0x000fe20000000016 */
[----:B------:R-:W-:Y:S01]  /*0c70*/  FFMA R21, R20, R11, R19 ;  /* 0x0000000b14157223 */ /* 0x000fe20000000013 */
[----:B------:R-:W-:Y:S01]  /*0c80*/  FFMA R20, R8, R20, R27 ;  /* 0x0000001408147223 */ /* 0x000fe2000000001b */
[----:B------:R5:W0:Y:S01]  /*0c90*/  LDS R19, [R29+0x8] ;  /* 0x000008001d137984 */ /* 0x000a220000000800 */
[C---:B---3--:R-:W-:Y:S01]  /*0ca0*/  FFMA R22, R25.reuse, R6, R22 ;  /* 0x0000000619167223 */ /* 0x048fe20000000016 */
[----:B------:R-:W-:Y:S01]  /*0cb0*/  FFMA R24, R12, R25, R21 ;  /* 0x000000190c187223 */ /* 0x000fe20000000015 */
[----:B------:R-:W-:Y:S02]  /*0cc0*/  FFMA R20, R25, R9, R20 ;  /* 0x0000000919147223 */ /* 0x000fe40000000014 */
[C---:B----4-:R-:W-:Y:S01]  /*0cd0*/  FFMA R27, R17.reuse, R7, R22 ;  /* 0x00000007111b7223 */ /* 0x050fe20000000016 */
[----:B------:R-:W-:Y:S01]  /*0ce0*/  FFMA R25, R24, UR4, R3 ;  /* 0x0000000418197c23 */ /* 0x000fe20008000003 */
[----:B------:R-:W-:Y:S01]  /*0cf0*/  FFMA R21, R17, R10, R20 ;  /* 0x0000000a11157223 */ /* 0x000fe20000000014 */
[----:B------:R-:W-:Y:S01]  /*0d00*/  LEA R24, R2, R29, 0x2 ;  /* 0x0000001d02187211 */ /* 0x000fe200078e10ff */
[----:B-1----:R-:W-:-:S04]  /*0d10*/  IMAD.WIDE R14, R0, 0x4, R14 ;  /* 0x00000004000e7825 */ /* 0x002fc800078e020e */
[C---:B-----5:R-:W-:Y:S01]  /*0d20*/  FMUL R29, R16.reuse, R5 ;  /* 0x00000005101d7220 */ /* 0x060fe20000400000 */
[----:B------:R-:W-:Y:S01]  /*0d30*/  FFMA R26, R16, R11, R21 ;  /* 0x0000000b101a7223 */ /* 0x000fe20000000015 */
[----:B------:R-:W1:Y:S02]  /*0d40*/  LDS R20, [R24+0x4] ;  /* 0x0000040018147984 */ /* 0x000e640000000800 */
[----:B------:R-:W-:Y:S02]  /*0d50*/  FFMA R22, R4, R17, R29 ;  /* 0x0000001104167223 */ /* 0x000fe4000000001d */
[----:B------:R-:W3:Y:S01]  /*0d60*/  LDS R21, [R24] ;  /* 0x0000000018157984 */ /* 0x000ee20000000800 */
[----:B--2---:R-:W-:Y:S01]  /*0d70*/  FFMA R28, R12, R13, R26 ;  /* 0x0000000d0c1c7223 */ /* 0x004fe2000000001a */
[----:B------:R-:W-:Y:S01]  /*0d80*/  FFMA R26, R8, R16, R27 ;  /* 0x00000010081a7223 */ /* 0x000fe2000000001b */
[----:B------:R-:W-:Y:S01]  /*0d90*/  IMAD.WIDE R16, R0, 0x4, R14 ;  /* 0x0000000400107825 */ /* 0x000fe200078e020e */
[----:B------:R2:W-:Y:S01]  /*0da0*/  STG.E desc[UR10][R14.64], R25 ;  /* 0x000000190e007986 */ /* 0x0005e2000c10190a */
[----:B------:R-:W-:-:S02]  /*0db0*/  LEA R27, R2, R24, 0x2 ;  /* 0x00000018021b7211 */ /* 0x000fc400078e10ff */
[C---:B------:R-:W-:Y:S01]  /*0dc0*/  FFMA R26, R13.reuse, R9, R26 ;  /* 0x000000090d1a7223 */ /* 0x040fe2000000001a */
[----:B------:R-:W-:Y:S01]  /*0dd0*/  FFMA R22, R13, R6, R22 ;  /* 0x000000060d167223 */ /* 0x000fe20000000016 */
[----:B------:R4:W5:Y:S01]  /*0de0*/  LDS R25, [R24+0x8] ;  /* 0x0000080018197984 */ /* 0x0009620000000800 */
[----:B------:R-:W-:-:S03]  /*0df0*/  FFMA R29, R28, UR4, R3 ;  /* 0x000000041c1d7c23 */ /* 0x000fc60008000003 */
[----:B------:R-:W5:Y:S01]  /*0e00*/  LDS R13, [R27] ;  /* 0x000000001b0d7984 */ /* 0x000f620000000800 */
[----:B0-----:R-:W-:Y:S01]  /*0e10*/  FMUL R28, R18, R5 ;  /* 0x00000005121c7220 */ /* 0x001fe20000400000 */
[C---:B--2---:R-:W-:Y:S01]  /*0e20*/  FFMA R15, R23.reuse, R10, R26 ;  /* 0x0000000a170f7223 */ /* 0x044fe2000000001a */
[----:B------:R-:W-:Y:S01]  /*0e30*/  FFMA R14, R23, R7, R22 ;  /* 0x00000007170e7223 */ /* 0x000fe20000000016 */
[----:B------:R0:W-:Y:S01]  /*0e40*/  STG.E desc[UR10][R16.64], R29 ;  /* 0x0000001d10007986 */ /* 0x0001e2000c10190a */
[----:B------:R-:W-:Y:S01]  /*0e50*/  FFMA R26, R4, R23, R28 ;  /* 0x00000017041a7223 */ /* 0x000fe2000000001c */
[----:B------:R-:W-:Y:S01]  /*0e60*/  FFMA R15, R18, R11, R15 ;  /* 0x0000000b120f7223 */ /* 0x000fe2000000000f */
[----:B------:R-:W-:Y:S01]  /*0e70*/  FFMA R18, R8, R18, R14 ;  /* 0x0000001208127223 */ /* 0x000fe2000000000e */
[----:B------:R-:W2:Y:S01]  /*0e80*/  LDS R22, [R27+0x4] ;  /* 0x000004001b167984 */ /* 0x000ea20000000800 */
[C---:B------:R-:W-:Y:S01]  /*0e90*/  FFMA R26, R19.reuse, R6, R26 ;  /* 0x00000006131a7223 */ /* 0x040fe2000000001a */
[----:B----4-:R-:W-:Y:S01]  /*0ea0*/  FFMA R24, R12, R19, R15 ;  /* 0x000000130c187223 */ /* 0x010fe2000000000f */
[----:B------:R-:W-:Y:S01]  /*0eb0*/  IMAD.WIDE R14, R0, 0x4, R16 ;  /* 0x00000004000e7825 */ /* 0x000fe200078e0210 */
[----:B------:R4:W2:Y:S03]  /*0ec0*/  LDS R29, [R27+0x8] ;  /* 0x000008001b1d7984 */ /* 0x0008a60000000800 */
[----:B------:R-:W-:Y:S01]  /*0ed0*/  FFMA R19, R19, R9, R18 ;  /* 0x0000000913137223 */ /* 0x000fe20000000012 */
[----:B0-----:R-:W-:Y:S01]  /*0ee0*/  FFMA R17, R24, UR4, R3 ;  /* 0x0000000418117c23 */ /* 0x001fe20008000003 */
[----:B------:R-:W-:-:S04]  /*0ef0*/  LEA R24, R2, R27, 0x2 ;  /* 0x0000001b02187211 */ /* 0x000fc800078e10ff */
[----:B----4-:R-:W-:Y:S01]  /*0f00*/  LEA R27, R2, R24, 0x2 ;  /* 0x00000018021b7211 */ /* 0x010fe200078e10ff */
[----:B------:R-:W0:Y:S01]  /*0f10*/  LDS R23, [R24] ;  /* 0x0000000018177984 */ /* 0x000e220000000800 */
[----:B-1----:R-:W-:-:S03]  /*0f20*/  FMUL R28, R20, R5 ;  /* 0x00000005141c7220 */ /* 0x002fc60000400000 */
[----:B------:R-:W1:Y:S01]  /*0f30*/  LDS R18, [R24+0x4] ;  /* 0x0000040018127984 */ /* 0x000e620000000800 */
[C---:B---3--:R-:W-:Y:S01]  /*0f40*/  FFMA R16, R21.reuse, R10, R19 ;  /* 0x0000000a15107223 */ /* 0x048fe20000000013 */
[----:B------:R-:W-:Y:S01]  /*0f50*/  FFMA R26, R21, R7, R26 ;  /* 0x00000007151a7223 */ /* 0x000fe2000000001a */
[----:B------:R-:W-:Y:S01]  /*0f60*/  FFMA R28, R4, R21, R28 ;  /* 0x00000015041c7223 */ /* 0x000fe2000000001c */
[----:B------:R2:W3:Y:S01]  /*0f70*/  LDS R19, [R24+0x8] ;  /* 0x0000080018137984 */ /* 0x0004e20000000800 */
[----:B------:R-:W-:Y:S01]  /*0f80*/  FFMA R21, R20, R11, R16 ;  /* 0x0000000b14157223 */ /* 0x000fe20000000010 */
[----:B------:R-:W-:Y:S02]  /*0f90*/  FFMA R26, R8, R20, R26 ;  /* 0x00000014081a7223 */ /* 0x000fe4000000001a */
[----:B------:R-:W4:Y:S01]  /*0fa0*/  LDS R16, [R27+0x4] ;  /* 0x000004001b107984 */ /* 0x000f220000000800 */
[C---:B-----5:R-:W-:Y:S01]  /*0fb0*/  FFMA R28, R25.reuse, R6, R28 ;  /* 0x00000006191c7223 */ /* 0x060fe2000000001c */
[----:B------:R-:W-:Y:S01]  /*0fc0*/  FFMA R26, R25, R9, R26 ;  /* 0x00000009191a7223 */ /* 0x000fe2000000001a */
[----:B------:R-:W-:Y:S01]  /*0fd0*/  FFMA R20, R12, R25, R21 ;  /* 0x000000190c147223 */ /* 0x000fe20000000015 */
[----:B------:R5:W-:Y:S01]  /*0fe0*/  STG.E desc[UR10][R14.64], R17 ;  /* 0x000000110e007986 */ /* 0x000be2000c10190a */
[C---:B------:R-:W-:Y:S01]  /*0ff0*/  FFMA R25, R13.reuse, R7, R28 ;  /* 0x000000070d197223 */ /* 0x040fe2000000001c */
[----:B------:R-:W-:-:S02]  /*1000*/  FFMA R21, R13, R10, R26 ;  /* 0x0000000a0d157223 */ /* 0x000fc4000000001a */
[----:B------:R-:W4:Y:S01]  /*1010*/  LDS R17, [R27] ;  /* 0x000000001b117984 */ /* 0x000f220000000800 */
[----:B--2---:R-:W-:Y:S01]  /*1020*/  FFMA R24, R8, R22, R25 ;  /* 0x0000001608187223 */ /* 0x004fe20000000019 */
[C---:B------:R-:W-:Y:S01]  /*1030*/  FFMA R21, R22.reuse, R11, R21 ;  /* 0x0000000b16157223 */ /* 0x040fe20000000015 */
[----:B------:R-:W-:Y:S01]  /*1040*/  FMUL R22, R22, R5 ;  /* 0x0000000516167220 */ /* 0x000fe20000400000 */
[----:B-----5:R-:W-:-:S04]  /*1050*/  IMAD.WIDE R14, R0, 0x4, R14 ;  /* 0x00000004000e7825 */ /* 0x020fc800078e020e */
[----:B------:R-:W-:Y:S01]  /*1060*/  FFMA R24, R29, R9, R24 ;  /* 0x000000091d187223 */ /* 0x000fe20000000018 */
[----:B------:R-:W-:Y:S01]  /*1070*/  FFMA R25, R20, UR4, R3 ;  /* 0x0000000414197c23 */ /* 0x000fe20008000003 */
[----:B------:R-:W-:Y:S01]  /*1080*/  FFMA R13, R4, R13, R22 ;  /* 0x0000000d040d7223 */ /* 0x000fe20000000016 */
[----:B------:R-:W-:Y:S01]  /*1090*/  FFMA R22, R12, R29, R21 ;  /* 0x0000001d0c167223 */ /* 0x000fe20000000015 */
[----:B------:R-:W-:-:S04]  /*10a0*/  IMAD.WIDE R20, R0, 0x4, R14 ;  /* 0x0000000400147825 */ /* 0x000fc800078e020e */
[----:B------:R-:W-:Y:S01]  /*10b0*/  FFMA R26, R29, R6, R13 ;  /* 0x000000061d1a7223 */ /* 0x000fe2000000000d */
[----:B------:R-:W-:Y:S01]  /*10c0*/  FFMA R13, R22, UR4, R3 ;  /* 0x00000004160d7c23 */ /* 0x000fe20008000003 */
[----:B------:R2:W-:Y:S01]  /*10d0*/  STG.E desc[UR10][R14.64], R25 ;  /* 0x000000190e007986 */ /* 0x0005e2000c10190a */
[----:B0-----:R-:W-:-:S03]  /*10e0*/  FFMA R29, R23, R10, R24 ;  /* 0x0000000a171d7223 */ /* 0x001fc60000000018 */
[----:B------:R4:W-:Y:S01]  /*10f0*/  STG.E desc[UR10][R20.64], R13 ;  /* 0x0000000d14007986 */ /* 0x0009e2000c10190a */
[C---:B-1----:R-:W-:Y:S01]  /*1100*/  FMUL R22, R18.reuse, R5 ;  /* 0x0000000512167220 */ /* 0x042fe20000400000 */
[----:B------:R-:W-:Y:S01]  /*1110*/  FFMA R24, R18, R11, R29 ;  /* 0x0000000b12187223 */ /* 0x000fe2000000001d */
[----:B------:R-:W-:Y:S02]  /*1120*/  FFMA R29, R23, R7, R26 ;  /* 0x00000007171d7223 */ /* 0x000fe4000000001a */
[----:B------:R-:W-:Y:S01]  /*1130*/  FFMA R22, R4, R23, R22 ;  /* 0x0000001704167223 */ /* 0x000fe20000000016 */
[----:B------:R-:W-:Y:S01]  /*1140*/  LEA R23, R2, R27, 0x2 ;  /* 0x0000001b02177211 */ /* 0x000fe200078e10ff */
[----:B------:R-:W-:Y:S01]  /*1150*/  FFMA R18, R8, R18, R29 ;  /* 0x0000001208127223 */ /* 0x000fe2000000001d */
[----:B--2---:R-:W-:Y:S01]  /*1160*/  IMAD.WIDE R14, R0, 0x4, R20 ;  /* 0x00000004000e7825 */ /* 0x004fe200078e0214 */
[----:B------:R-:W0:Y:S01]  /*1170*/  LDS R27, [R27+0x8] ;  /* 0x000008001b1b7984 */ /* 0x000e220000000800 */
[----:B------:R-:W-:-:S02]  /*1180*/  LEA R29, R2, R23, 0x2 ;  /* 0x00000017021d7211 */ /* 0x000fc400078e10ff */
[C---:B---3--:R-:W-:Y:S01]  /*1190*/  FFMA R25, R19.reuse, R9, R18 ;  /* 0x0000000913197223 */ /* 0x048fe20000000012 */
[----:B------:R-:W-:Y:S01]  /*11a0*/  FFMA R24, R12, R19, R24 ;  /* 0x000000130c187223 */ /* 0x000fe20000000018 */
[----:B------:R-:W1:Y:S01]  /*11b0*/  LDS R20, [R23+0x4] ;  /* 0x0000040017147984 */ /* 0x000e620000000800 */
[----:B----4-:R-:W-:Y:S01]  /*11c0*/  FMUL R13, R16, R5 ;  /* 0x00000005100d7220 */ /* 0x010fe20000400000 */
[----:B------:R-:W-:Y:S01]  /*11d0*/  FFMA R22, R19, R6, R22 ;  /* 0x0000000613167223 */ /* 0x000fe20000000016 */
[----:B------:R-:W-:Y:S01]  /*11e0*/  FFMA R28, R24, UR4, R3 ;  /* 0x00000004181c7c23 */ /* 0x000fe20008000003 */
[----:B------:R-:W2:Y:S01]  /*11f0*/  LDS R18, [R29+0x4] ;  /* 0x000004001d127984 */ /* 0x000ea20000000800 */
[C---:B------:R-:W-:Y:S01]  /*1200*/  FFMA R24, R17.reuse, R10, R25 ;  /* 0x0000000a11187223 */ /* 0x040fe20000000019 */
[----:B------:R-:W-:Y:S01]  /*1210*/  FFMA R22, R17, R7, R22 ;  /* 0x0000000711167223 */ /* 0x000fe20000000016 */
[----:B------:R-:W-:Y:S01]  /*1220*/  FFMA R26, R4, R17, R13 ;  /* 0x00000011041a7223 */ /* 0x000fe2000000000d */
[----:B------:R-:W3:Y:S01]  /*1230*/  LDS R19, [R23] ;  /* 0x0000000017137984 */ /* 0x000ee20000000800 */
[----:B------:R-:W-:-:S03]  /*1240*/  LEA R25, R2, R29, 0x2 ;  /* 0x0000001d02197211 */ /* 0x000fc600078e10ff */
[----:B------:R-:W4:Y:S04]  /*1250*/  LDS R21, [R29] ;  /* 0x000000001d157984 */ /* 0x000f280000000800 */
[----:B------:R-:W5:Y:S04]  /*1260*/  LDS R13, [R23+0x8] ;  /* 0x00000800170d7984 */ /* 0x000f680000000800 */
[----:B------:R-:W5:Y:S04]  /*1270*/  LDS R17, [R29+0x8] ;  /* 0x000008001d117984 */ /* 0x000f680000000800 */
[----:B------:R0:W-:Y:S04]  /*1280*/  STG.E desc[UR10][R14.64], R28 ;  /* 0x0000001c0e007986 */ /* 0x0001e8000c10190a */
[----:B------:R-:W-:Y:S01]  /*1290*/  LDS R23, [R25+0x4] ;  /* 0x0000040019177984 */ /* 0x000fe20000000800 */
[----:B0-----:R-:W-:Y:S01]  /*12a0*/  FFMA R28, R8, R16, R22 ;  /* 0x00000010081c7223 */ /* 0x001fe20000000016 */
[----:B------:R-:W-:Y:S01]  /*12b0*/  FFMA R22, R16, R11, R24 ;  /* 0x0000000b10167223 */ /* 0x000fe20000000018 */
[C---:B------:R-:W-:Y:S01]  /*12c0*/  FFMA R26, R27.reuse, R6, R26 ;  /* 0x000000061b1a7223 */ /* 0x040fe2000000001a */
[----:B------:R-:W0:Y:S01]  /*12d0*/  LDS R16, [R25] ;  /* 0x0000000019107984 */ /* 0x000e220000000800 */
[----:B------:R-:W-:Y:S01]  /*12e0*/  FFMA R24, R27, R9, R28 ;  /* 0x000000091b187223 */ /* 0x000fe2000000001c */
[----:B------:R-:W-:Y:S01]  /*12f0*/  FFMA R22, R12, R27, R22 ;  /* 0x0000001b0c167223 */ /* 0x000fe20000000016 */
[----:B-1----:R-:W-:Y:S01]  /*1300*/  FMUL R27, R20, R5 ;  /* 0x00000005141b7220 */ /* 0x002fe20000400000 */
[----:B------:R-:W-:-:S04]  /*1310*/  IMAD.WIDE R14, R0, 0x4, R14 ;  /* 0x00000004000e7825 */ /* 0x000fc800078e020e */
[----:B--2---:R-:W-:Y:S01]  /*1320*/  FMUL R5, R18, R5 ;  /* 0x0000000512057220 */ /* 0x004fe20000400000 */
[C---:B---3--:R-:W-:Y:S01]  /*1330*/  FFMA R28, R4.reuse, R19, R27 ;  /* 0x00000013041c7223 */ /* 0x048fe2000000001b */
[C---:B------:R-:W-:Y:S01]  /*1340*/  FFMA R29, R19.reuse, R7, R26 ;  /* 0x00000007131d7223 */ /* 0x040fe2000000001a */
[----:B------:R-:W-:Y:S01]  /*1350*/  FFMA R19, R19, R10, R24 ;  /* 0x0000000a13137223 */ /* 0x000fe20000000018 */
[----:B----4-:R-:W-:Y:S02]  /*1360*/  FFMA R5, R4, R21, R5 ;  /* 0x0000001504057223 */ /* 0x010fe40000000005 */
[----:B------:R-:W-:Y:S01]  /*1370*/  FFMA R26, R8, R20, R29 ;  /* 0x00000014081a7223 */ /* 0x000fe2000000001d */
[----:B------:R-:W-:Y:S01]  /*1380*/  FFMA R19, R20, R11, R19 ;  /* 0x0000000b14137223 */ /* 0x000fe20000000013 */
[CC--:B-----5:R-:W-:Y:S01]  /*1390*/  FFMA R4, R13.reuse, R6.reuse, R28 ;  /* 0x000000060d047223 */ /* 0x0e0fe2000000001c */
[----:B------:R-:W-:Y:S01]  /*13a0*/  LEA R28, R2, R25, 0x2 ;  /* 0x00000019021c7211 */ /* 0x000fe200078e10ff */
[----:B------:R-:W-:Y:S01]  /*13b0*/  FFMA R26, R13, R9, R26 ;  /* 0x000000090d1a7223 */ /* 0x000fe2000000001a */
[----:B------:R0:W1:Y:S01]  /*13c0*/  LDS R2, [R25+0x8] ;  /* 0x0000080019027984 */ /* 0x0000620000000800 */
[----:B------:R-:W-:Y:S01]  /*13d0*/  FFMA R27, R17, R6, R5 ;  /* 0x00000006111b7223 */ /* 0x000fe20000000005 */
[C---:B------:R-:W-:Y:S01]  /*13e0*/  FFMA R5, R21.reuse, R7, R4 ;  /* 0x0000000715057223 */ /* 0x040fe20000000004 */
[----:B------:R-:W-:Y:S01]  /*13f0*/  FFMA R21, R21, R10, R26 ;  /* 0x0000000a15157223 */ /* 0x000fe2000000001a */
[----:B------:R-:W-:Y:S02]  /*1400*/  LDS R6, [R28+0x4] ;  /* 0x000004001c067984 */ /* 0x000fe40000000800 */
[----:B------:R-:W-:Y:S01]  /*1410*/  FFMA R4, R8, R18, R5 ;  /* 0x0000001208047223 */ /* 0x000fe20000000005 */
[----:B------:R-:W-:-:S04]  /*1420*/  FFMA R18, R18, R11, R21 ;  /* 0x0000000b12127223 */ /* 0x000fc80000000015 */
[----:B------:R-:W-:Y:S01]  /*1430*/  FFMA R18, R12, R17, R18 ;  /* 0x000000110c127223 */ /* 0x000fe20000000012 */
[----:B0-----:R-:W-:Y:S02]  /*1440*/  FFMA R25, R16, R7, R27 ;  /* 0x0000000710197223 */ /* 0x001fe4000000001b */
[----:B------:R-:W0:Y:S02]  /*1450*/  LDS R27, [R28] ;  /* 0x000000001c1b7984 */ /* 0x000e240000000800 */
[----:B------:R-:W-:Y:S01]  /*1460*/  FFMA R5, R8, R23, R25 ;  /* 0x0000001708057223 */ /* 0x000fe20000000019 */
[----:B------:R-:W-:Y:S01]  /*1470*/  FFMA R25, R17, R9, R4 ;  /* 0x0000000911197223 */ /* 0x000fe20000000004 */
[----:B------:R-:W2:Y:S01]  /*1480*/  LDS R7, [R28+0x8] ;  /* 0x000008001c077984 */ /* 0x000ea20000000800 */
[----:B------:R-:W-:Y:S02]  /*1490*/  FFMA R17, R18, UR4, R3 ;  /* 0x0000000412117c23 */ /* 0x000fe40008000003 */
[----:B------:R-:W-:-:S04]  /*14a0*/  FFMA R16, R16, R10, R25 ;  /* 0x0000000a10107223 */ /* 0x000fc80000000019 */
[----:B------:R-:W-:Y:S01]  /*14b0*/  FFMA R23, R23, R11, R16 ;  /* 0x0000000b17177223 */ /* 0x000fe20000000010 */
[----:B-1----:R-:W-:Y:S01]  /*14c0*/  FFMA R8, R2, R9, R5 ;  /* 0x0000000902087223 */ /* 0x002fe20000000005 */
[----:B------:R-:W-:-:S04]  /*14d0*/  IMAD.WIDE R4, R0, 0x4, R14 ;  /* 0x0000000400047825 */ /* 0x000fc800078e020e */
[----:B------:R-:W-:Y:S01]  /*14e0*/  FFMA R2, R12, R2, R23 ;  /* 0x000000020c027223 */ /* 0x000fe20000000017 */
[----:B0-----:R-:W-:Y:S01]  /*14f0*/  FFMA R27, R27, R10, R8 ;  /* 0x0000000a1b1b7223 */ /* 0x001fe20000000008 */
[----:B------:R-:W-:-:S04]  /*1500*/  IMAD.WIDE R8, R0, 0x4, R4 ;  /* 0x0000000400087825 */ /* 0x000fc800078e0204 */
[----:B------:R-:W-:Y:S01]  /*1510*/  FFMA R10, R12, R13, R19 ;  /* 0x0000000d0c0a7223 */ /* 0x000fe20000000013 */
[----:B------:R-:W-:Y:S01]  /*1520*/  FFMA R19, R2, UR4, R3 ;  /* 0x0000000402137c23 */ /* 0x000fe20008000003 */
[----:B------:R-:W-:Y:S01]  /*1530*/  FFMA R6, R6, R11, R27 ;  /* 0x0000000b06067223 */ /* 0x000fe2000000001b */
[--C-:B------:R-:W-:Y:S01]  /*1540*/  FFMA R11, R22, UR4, R3.reuse ;  /* 0x00000004160b7c23 */ /* 0x100fe20008000003 */
[----:B------:R-:W-:Y:S02]  /*1550*/  FFMA R13, R10, UR4, R3 ;  /* 0x000000040a0d7c23 */ /* 0x000fe40008000003 */
[----:B--2---:R-:W-:Y:S01]  /*1560*/  FFMA R12, R12, R7, R6 ;  /* 0x000000070c0c7223 */ /* 0x004fe20000000006 */
[----:B------:R-:W-:Y:S01]  /*1570*/  IMAD.WIDE R6, R0, 0x4, R8 ;  /* 0x0000000400067825 */ /* 0x000fe200078e0208 */
[----:B------:R-:W-:Y:S03]  /*1580*/  STG.E desc[UR10][R14.64], R11 ;  /* 0x0000000b0e007986 */ /* 0x000fe6000c10190a */
[----:B------:R-:W-:Y:S01]  /*1590*/  FFMA R21, R12, UR4, R3 ;  /* 0x000000040c157c23 */ /* 0x000fe20008000003 */
[----:B------:R-:W-:Y:S01]  /*15a0*/  STG.E desc[UR10][R4.64], R13 ;  /* 0x0000000d04007986 */ /* 0x000fe2000c10190a */
[----:B------:R-:W-:-:S03]  /*15b0*/  IMAD.WIDE R2, R0, 0x4, R6 ;  /* 0x0000000400027825 */ /* 0x000fc600078e0206 */
[----:B------:R-:W-:Y:S04]  /*15c0*/  STG.E desc[UR10][R8.64], R17 ;  /* 0x0000001108007986 */ /* 0x000fe8000c10190a */
[----:B------:R-:W-:Y:S04]  /*15d0*/  STG.E desc[UR10][R6.64], R19 ;  /* 0x0000001306007986 */ /* 0x000fe8000c10190a */
[----:B------:R-:W-:Y:S01]  /*15e0*/  STG.E desc[UR10][R2.64], R21 ;  /* 0x0000001502007986 */ /* 0x000fe2000c10190a */
[----:B------:R-:W-:Y:S05]  /*15f0*/  EXIT ;  /* 0x000000000000794d */ /* 0x000fea0003800000 */
.L_x_14:
        /* <DEDUP_REMOVED lines=16> */
.L_x_29:


//--------------------- .text._Z28Filter5x5_Input28x28_Stride1PKfS0_Pfiiiiiiiiiiiiiff --------------------------
	.section	.text._Z28Filter5x5_Input28x28_Stride1PKfS0_Pfiiiiiiiiiiiiiff,"ax",@progbits
	.align	128
        .global         _Z28Filter5x5_Input28x28_Stride1PKfS0_Pfiiiiiiiiiiiiiff
        .type           _Z28Filter5x5_Input28x28_Stride1PKfS0_Pfiiiiiiiiiiiiiff,@function
        .size           _Z28Filter5x5_Input28x28_Stride1PKfS0_Pfiiiiiiiiiiiiiff,(.L_x_30 - _Z28Filter5x5_Input28x28_Stride1PKfS0_Pfiiiiiiiiiiiiiff)
        .other          _Z28Filter5x5_Input28x28_Stride1PKfS0_Pfiiiiiiiiiiiiiff,@"STO_CUDA_ENTRY STV_DEFAULT"
_Z28Filter5x5_Input28x28_Stride1PKfS0_Pfiiiiiiiiiiiiiff:
.text._Z28Filter5x5_Input28x28_Stride1PKfS0_Pfiiiiiiiiiiiiiff:
[----:B------:R-:W-:Y:S01]  /*0000*/  LDC R1, c[0x0][0x37c] ;  /* 0x0000df00ff017b82 */ /* 0x000fe20000000800 */
[----:B------:R-:W0:Y:S07]  /*0010*/  S2R R43, SR_TID.X ;  /* 0x00000000002b7919 */ /* 0x000e2e0000002100 */
[----:B------:R-:W1:Y:S01]  /*0020*/  S2UR UR4, SR_CTAID.Y ;  /* 0x00000000000479c3 */ /* 0x000e620000002600 */
[----:B------:R-:W2:Y:S01]  /*0030*/  LDCU UR9, c[0x0][0x3b0] ;  /* 0x00007600ff0977ac */ /* 0x000ea20008000800 */
[----:B------:R-:W3:Y:S06]  /*0040*/  LDCU.64 UR10, c[0x0][0x358] ;  /* 0x00006b00ff0a77ac */ /* 0x000eec0008000a00 */
[----:B------:R-:W4:Y:S01]  /*0050*/  LDC R6, c[0x0][0x3ac] ;  /* 0x0000eb00ff067b82 */ /* 0x000f220000000800 */
[----:B------:R-:W5:Y:S01]  /*0060*/  LDCU UR8, c[0x0][0x39c] ;  /* 0x00007380ff0877ac */ /* 0x000f620008000800 */
[----:B------:R-:W5:Y:S06]  /*0070*/  LDCU UR12, c[0x0][0x3a0] ;  /* 0x00007400ff0c77ac */ /* 0x000f6c0008000800 */
[----:B------:R-:W5:Y:S01]  /*0080*/  S2UR UR6, SR_CTAID.X ;  /* 0x00000000000679c3 */ /* 0x000f620000002500 */
[----:B-1----:R-:W-:-:S07]  /*0090*/  USHF.L.U32 UR4, UR4, 0x3, URZ ;  /* 0x0000000304047899 */ /* 0x002fce00080006ff */
[----:B------:R-:W1:Y:S01]  /*00a0*/  LDC R9, c[0x0][0x3c4] ;  /* 0x0000f100ff097b82 */ /* 0x000e620000000800 */
[----:B0-----:R-:W-:-:S13]  /*00b0*/  ISETP.GT.U32.AND P0, PT, R43, 0xc7, PT ;  /* 0x000000c72b00780c */ /* 0x001fda0003f04070 */
[----:B------:R-:W0:Y:S01]  /*00c0*/  @!P0 LDC.64 R2, c[0x0][0x388] ;  /* 0x0000e200ff028b82 */ /* 0x000e220000000a00 */
[----:B----4-:R-:W-:-:S04]  /*00d0*/  @!P0 IMAD R0, R6, UR4, RZ ;  /* 0x0000000406008c24 */ /* 0x010fc8000f8e02ff */
[----:B--2---:R-:W-:-:S03]  /*00e0*/  @!P0 IMAD R5, R0, UR9, R43 ;  /* 0x0000000900058c24 */ /* 0x004fc6000f8e022b */
[----:B------:R-:W1:Y:S01]  /*00f0*/  LDC R0, c[0x0][0x3a4] ;  /* 0x0000e900ff007b82 */ /* 0x000e620000000800 */
[----:B0-----:R-:W-:-:S07]  /*0100*/  @!P0 IMAD.WIDE R2, R5, 0x4, R2 ;  /* 0x0000000405028825 */ /* 0x001fce00078e0202 */
[----:B------:R-:W0:Y:S01]  /*0110*/  S2UR UR7, SR_CgaCtaId ;  /* 0x00000000000779c3 */ /* 0x000e220000008800 */
[----:B---3--:R2:W3:Y:S01]  /*0120*/  @!P0 LDG.E R7, desc[UR10][R2.64] ;  /* 0x0000000a02078981 */ /* 0x0084e2000c1e1900 */
[----:B------:R-:W-:Y:S01]  /*0130*/  UMOV UR5, 0x400 ;  /* 0x0000040000057882 */ /* 0x000fe20000000000 */
[----:B-----5:R-:W-:Y:S01]  /*0140*/  UIMAD UR6, UR6, UR8, UR4 ;  /* 0x00000008060672a4 */ /* 0x020fe2000f8e0204 */
[----:B-1----:R-:W-:Y:S01]  /*0150*/  LEA R16, R9, R0, 0x1 ;  /* 0x0000000009107211 */ /* 0x002fe200078e08ff */
[----:B------:R-:W-:-:S03]  /*0160*/  UIADD3 UR4, UPT, UPT, UR5, 0x320, URZ ;  /* 0x0000032005047890 */ /* 0x000fc6000fffe0ff */
[----:B------:R-:W1:Y:S01]  /*0170*/  LDC.64 R4, c[0x0][0x380] ;  /* 0x0000e000ff047b82 */ /* 0x000e620000000a00 */
[----:B------:R-:W-:Y:S02]  /*0180*/  IMAD R8, R0, UR12, RZ ;  /* 0x0000000c00087c24 */ /* 0x000fe4000f8e02ff */
[----:B--2---:R-:W-:Y:S02]  /*0190*/  IMAD R2, R16, R43, RZ ;  /* 0x0000002b10027224 */ /* 0x004fe400078e02ff */
[----:B------:R-:W-:-:S05]  /*01a0*/  IMAD R13, R8, UR6, RZ ;  /* 0x00000006080d7c24 */ /* 0x000fca000f8e02ff */
[----:B------:R-:W-:Y:S01]  /*01b0*/  IADD3 R3, PT, PT, R13, R43, RZ ;  /* 0x0000002b0d037210 */ /* 0x000fe20007ffe0ff */
[----:B0-----:R-:W-:Y:S02]  /*01c0*/  ULEA UR5, UR7, UR5, 0x18 ;  /* 0x0000000507057291 */ /* 0x001fe4000f8ec0ff */
[----:B------:R-:W-:-:S04]  /*01d0*/  ULEA UR4, UR7, UR4, 0x18 ;  /* 0x0000000407047291 */ /* 0x000fc8000f8ec0ff */
[----:B------:R-:W-:Y:S02]  /*01e0*/  @!P0 LEA R10, R43, UR5, 0x2 ;  /* 0x000000052b0a8c11 */ /* 0x000fe4000f8e10ff */
[----:B------:R-:W-:Y:S01]  /*01f0*/  LEA R11, R2, UR4, 0x2 ;  /* 0x00000004020b7c11 */ /* 0x000fe2000f8e10ff */
[----:B-1----:R-:W-:Y:S01]  /*0200*/  IMAD.WIDE R2, R3, 0x4, R4 ;  /* 0x0000000403027825 */ /* 0x002fe200078e0204 */
[----:B------:R-:W0:Y:S08]  /*0210*/  I2F.U32.RP R38, R0 ;  /* 0x0000000000267306 */ /* 0x000e300000209000 */
[----:B0-----:R-:W0:Y:S02]  /*0220*/  MUFU.RCP R38, R38 ;  /* 0x0000002600267308 */ /* 0x001e240000001000 */
[----:B0-----:R-:W-:Y:S01]  /*0230*/  IADD3 R5, PT, PT, R38, 0xffffffe, RZ ;  /* 0x0ffffffe26057810 */ /* 0x001fe20007ffe0ff */
[----:B---3--:R0:W-:Y:S04]  /*0240*/  @!P0 STS [R10], R7 ;  /* 0x000000070a008388 */ /* 0x0081e80000000800 */
[----:B------:R-:W-:Y:S04]  /*0250*/  STS [R11], RZ ;  /* 0x000000ff0b007388 */ /* 0x000fe80000000800 */
[----:B------:R-:W-:Y:S04]  /*0260*/  STS [R11+0x4], RZ ;  /* 0x000004ff0b007388 */ /* 0x000fe80000000800 */
[----:B------:R-:W-:Y:S04]  /*0270*/  STS [R11+0x78], RZ ;  /* 0x000078ff0b007388 */ /* 0x000fe80000000800 */
[----:B------:R1:W-:Y:S01]  /*0280*/  STS [R11+0x7c], RZ ;  /* 0x00007cff0b007388 */ /* 0x0003e20000000800 */
        /* <DEDUP_REMOVED lines=26> */
[----:B------:R-:W5:Y:S04]  /*0430*/  LDG.E R12, desc[UR10][R2.64+0x5780] ;  /* 0x0057800a020c7981 */ /* 0x000f68000c1e1900 */
[----:B-1----:R-:W5:Y:S04]  /*0440*/  LDG.E R11, desc[UR10][R2.64+0x5b00] ;  /* 0x005b000a020b7981 */ /* 0x002f68000c1e1900 */
[----:B------:R0:W5:Y:S01]  /*0450*/  LDG.E R37, desc[UR10][R2.64+0x5e80] ;  /* 0x005e800a02257981 */ /* 0x000162000c1e1900 */
[----:B------:R-:W1:Y:S01]  /*0460*/  F2I.FTZ.U32.TRUNC.NTZ R5, R5 ;  /* 0x0000000500057305 */ /* 0x000e62000021f000 */
[----:B------:R-:W-:Y:S01]  /*0470*/  HFMA2 R4, -RZ, RZ, 0, 0 ;  /* 0x00000000ff047431 */ /* 0x000fe200000001ff */
[----:B------:R-:W-:-:S02]  /*0480*/  ISETP.NE.U32.AND P2, PT, R0, RZ, PT ;  /* 0x000000ff0000720c */ /* 0x000fc40003f45070 */
[----:B-1----:R-:W-:-:S05]  /*0490*/  IADD3 R39, PT, PT, RZ, -R5, RZ ;  /* 0x80000005ff277210 */ /* 0x002fca0007ffe0ff */
[----:B------:R-:W-:-:S04]  /*04a0*/  IMAD R39, R39, R0, RZ ;  /* 0x0000000027277224 */ /* 0x000fc800078e02ff */
[----:B------:R-:W-:-:S04]  /*04b0*/  IMAD.HI.U32 R4, R5, R39, R4 ;  /* 0x0000002705047227 */ /* 0x000fc800078e0004 */
[----:B------:R-:W-:Y:S02]  /*04c0*/  IMAD R5, R6, UR9, RZ ;  /* 0x0000000906057c24 */ /* 0x000fe4000f8e02ff */
[----:B------:R-:W-:-:S05]  /*04d0*/  IMAD.HI.U32 R4, R4, R43, RZ ;  /* 0x0000002b04047227 */ /* 0x000fca00078e00ff */
[----:B0-----:R-:W-:-:S05]  /*04e0*/  IADD3 R3, PT, PT, -R4, RZ, RZ ;  /* 0x000000ff04037210 */ /* 0x001fca0007ffe1ff */
[----:B------:R-:W-:-:S05]  /*04f0*/  IMAD R3, R0, R3, R43 ;  /* 0x0000000300037224 */ /* 0x000fca00078e022b */
[----:B------:R-:W-:-:S13]  /*0500*/  ISETP.GE.U32.AND P0, PT, R3, R0, PT ;  /* 0x000000000300720c */ /* 0x000fda0003f06070 */
[-C--:B------:R-:W-:Y:S02]  /*0510*/  @P0 IADD3 R3, PT, PT, R3, -R0.reuse, RZ ;  /* 0x8000000003030210 */ /* 0x080fe40007ffe0ff */
[----:B------:R-:W-:Y:S02]  /*0520*/  @P0 IADD3 R4, PT, PT, R4, 0x1, RZ ;  /* 0x0000000104040810 */ /* 0x000fe40007ffe0ff */
[----:B------:R-:W-:-:S13]  /*0530*/  ISETP.GE.U32.AND P1, PT, R3, R0, PT ;  /* 0x000000000300720c */ /* 0x000fda0003f26070 */
[----:B------:R-:W-:Y:S02]  /*0540*/  @P1 IADD3 R4, PT, PT, R4, 0x1, RZ ;  /* 0x0000000104041810 */ /* 0x000fe40007ffe0ff */
[----:B------:R-:W-:-:S04]  /*0550*/  @!P2 LOP3.LUT R4, RZ, R0, RZ, 0x33, !PT ;  /* 0x00000000ff04a212 */ /* 0x000fc800078e33ff */
[C---:B------:R-:W-:Y:S01]  /*0560*/  LEA R2, R4.reuse, R43, 0x2 ;  /* 0x0000002b04027211 */ /* 0x040fe200078e10ff */
[C---:B------:R-:W-:Y:S01]  /*0570*/  IMAD R5, R4.reuse, R5, RZ ;  /* 0x0000000504057224 */ /* 0x040fe200078e02ff */
[----:B------:R-:W-:Y:S02]  /*0580*/  IADD3 R3, PT, PT, -R4, RZ, RZ ;  /* 0x000000ff04037210 */ /* 0x000fe40007ffe1ff */
[----:B------:R-:W-:-:S03]  /*0590*/  LEA R2, R2, UR4, 0x2 ;  /* 0x0000000402027c11 */ /* 0x000fc6000f8e10ff */
[----:B------:R-:W-:Y:S02]  /*05a0*/  IMAD R43, R0, R3, R43 ;  /* 0x00000003002b7224 */ /* 0x000fe400078e022b */
[----:B------:R-:W-:-:S04]  /*05b0*/  IMAD R3, R16, UR12, RZ ;  /* 0x0000000c10037c24 */ /* 0x000fc8000f8e02ff */
[----:B------:R-:W-:Y:S02]  /*05c0*/  IMAD R3, R4, R3, R43 ;  /* 0x0000000304037224 */ /* 0x000fe400078e022b */
[----:B------:R-:W-:-:S03]  /*05d0*/  IMAD R4, R8, R4, R13 ;  /* 0x0000000408047224 */ /* 0x000fc600078e020d */
[----:B------:R-:W-:Y:S01]  /*05e0*/  LEA R39, R3, UR4, 0x2 ;  /* 0x0000000403277c11 */ /* 0x000fe2000f8e10ff */
[----:B------:R-:W0:Y:S01]  /*05f0*/  LDCU UR4, c[0x0][0x3cc] ;  /* 0x00007980ff0477ac */ /* 0x000e220008000800 */
[----:B------:R-:W-:Y:S02]  /*0600*/  LEA R3, R5, UR5, 0x2 ;  /* 0x0000000505037c11 */ /* 0x000fe4000f8e10ff */
[----:B------:R-:W-:Y:S02]  /*0610*/  LEA R45, R16, R39, 0x2 ;  /* 0x00000027102d7211 */ /* 0x000fe400078e10ff */
[----:B------:R-:W-:Y:S01]  /*0620*/  IADD3 R43, PT, PT, R4, R43, RZ ;  /* 0x0000002b042b7210 */ /* 0x000fe20007ffe0ff */
        /* <DEDUP_REMOVED lines=30> */
[----:B------:R-:W1:Y:S04]  /*0810*/  LDS R21, [R3+0x2c] ;  /* 0x00002c0003157984 */ /* 0x000e680000000800 */
[----:B------:R-:W2:Y:S04]  /*0820*/  LDS R9, [R3+0x18] ;  /* 0x0000180003097984 */ /* 0x000ea80000000800 */
[----:B------:R-:W3:Y:S04]  /*0830*/  LDS R28, [R3+0x4] ;  /* 0x00000400031c7984 */ /* 0x000ee80000000800 */
[----:B------:R-:W-:Y:S04]  /*0840*/  LDS R35, [R39] ;  /* 0x0000000027237984 */ /* 0x000fe80000000800 */
[----:B------:R-:W4:Y:S04]  /*0850*/  LDS R26, [R3+0x28] ;  /* 0x00002800031a7984 */ /* 0x000f280000000800 */
[----:B------:R-:W5:Y:S04]  /*0860*/  LDS R5, [R3+0x14] ;  /* 0x0000140003057984 */ /* 0x000f680000000800 */
[----:B------:R-:W0:Y:S04]  /*0870*/  LDS R6, [R3] ;  /* 0x0000000003067984 */ /* 0x000e280000000800 */
[----:B------:R-:W-:Y:S04]  /*0880*/  LDS R23, [R39+0x8] ;  /* 0x0000080027177984 */ /* 0x000fe80000000800 */
[----:B------:R-:W0:Y:S04]  /*0890*/  LDS R17, [R3+0x30] ;  /* 0x0000300003117984 */ /* 0x000e280000000800 */
[----:B------:R-:W0:Y:S04]  /*08a0*/  LDS R30, [R3+0x1c] ;  /* 0x00001c00031e7984 */ /* 0x000e280000000800 */
[----:B------:R-:W0:Y:S01]  /*08b0*/  LDS R2, [R3+0x8] ;  /* 0x0000080003027984 */ /* 0x000e220000000800 */
[----:B-1----:R-:W-:-:S03]  /*08c0*/  FMUL R24, R18, R21 ;  /* 0x0000001512187220 */ /* 0x002fc60000400000 */
[----:B------:R-:W-:Y:S01]  /*08d0*/  LDS R15, [R39+0xc] ;  /* 0x00000c00270f7984 */ /* 0x000fe20000000800 */
[----:B--2---:R-:W-:-:S03]  /*08e0*/  FMUL R36, R18, R9 ;  /* 0x0000000912247220 */ /* 0x004fc60000400000 */
[----:B------:R-:W1:Y:S01]  /*08f0*/  LDS R29, [R3+0x20] ;  /* 0x00002000031d7984 */ /* 0x000e620000000800 */
[----:B---3--:R-:W-:-:S03]  /*0900*/  FMUL R41, R18, R28 ;  /* 0x0000001c12297220 */ /* 0x008fc60000400000 */
[----:B------:R-:W2:Y:S04]  /*0910*/  LDS R14, [R3+0x34] ;  /* 0x00003400030e7984 */ /* 0x000ea80000000800 */
[----:B------:R-:W3:Y:S01]  /*0920*/  LDS R20, [R3+0xc] ;  /* 0x00000c0003147984 */ /* 0x000ee20000000800 */
[----:B----4-:R-:W-:-:S03]  /*0930*/  FFMA R24, R35, R26, R24 ;  /* 0x0000001a23187223 */ /* 0x010fc60000000018 */
[----:B------:R4:W-:Y:S01]  /*0940*/  LDS R32, [R39+0x10] ;  /* 0x0000100027207984 */ /* 0x0009e20000000800 */
[----:B-----5:R-:W-:-:S03]  /*0950*/  FFMA R37, R35, R5, R36 ;  /* 0x0000000523257223 */ /* 0x020fc60000000024 */
[----:B------:R-:W5:Y:S01]  /*0960*/  LDS R27, [R3+0x24] ;  /* 0x00002400031b7984 */ /* 0x000f620000000800 */
[----:B0-----:R-:W-:-:S03]  /*0970*/  FFMA R41, R35, R6, R41 ;  /* 0x0000000623297223 */ /* 0x001fc60000000029 */
[----:B------:R-:W0:Y:S01]  /*0980*/  LDS R11, [R3+0x38] ;  /* 0x00003800030b7984 */ /* 0x000e220000000800 */
[----:B----4-:R-:W-:-:S03]  /*0990*/  LEA R39, R16, R45, 0x2 ;  /* 0x0000002d10277211 */ /* 0x010fc600078e10ff */
[----:B------:R-:W4:Y:S01]  /*09a0*/  LDS R7, [R3+0x10] ;  /* 0x0000100003077984 */ /* 0x000f220000000800 */
[----:B------:R-:W-:-:S03]  /*09b0*/  FFMA R18, R23, R17, R24 ;  /* 0x0000001117127223 */ /* 0x000fc60000000018 */
[----:B------:R-:W4:Y:S01]  /*09c0*/  LDS R31, [R45] ;  /* 0x000000002d1f7984 */ /* 0x000f220000000800 */
[----:B------:R-:W-:-:S03]  /*09d0*/  FFMA R36, R23, R30, R37 ;  /* 0x0000001e17247223 */ /* 0x000fc60000000025 */
[----:B------:R-:W4:Y:S01]  /*09e0*/  LDS R12, [R45+0x4] ;  /* 0x000004002d0c7984 */ /* 0x000f220000000800 */
[----:B------:R-:W-:-:S03]  /*09f0*/  FFMA R41, R23, R2, R41 ;  /* 0x0000000217297223 */ /* 0x000fc60000000029 */
[----:B------:R-:W4:Y:S04]  /*0a00*/  LDS R25, [R3+0x3c] ;  /* 0x00003c0003197984 */ /* 0x000f280000000800 */
[----:B------:R-:W4:Y:S01]  /*0a10*/  LDS R19, [R3+0x40] ;  /* 0x0000400003137984 */ /* 0x000f220000000800 */
[----:B-1----:R-:W-:-:S03]  /*0a20*/  FFMA R36, R15, R29, R36 ;  /* 0x0000001d0f247223 */ /* 0x002fc60000000024 */
[----:B------:R-:W1:Y:S01]  /*0a30*/  LDS R33, [R45+0x8] ;  /* 0x000008002d217984 */ /* 0x000e620000000800 */
[----:B--2---:R-:W-:-:S03]  /*0a40*/  FFMA R23, R15, R14, R18 ;  /* 0x0000000e0f177223 */ /* 0x004fc60000000012 */
[----:B------:R-:W2:Y:S01]  /*0a50*/  LDS R4, [R3+0x44] ;  /* 0x0000440003047984 */ /* 0x000ea20000000800 */
[----:B---3--:R-:W-:-:S03]  /*0a60*/  FFMA R38, R15, R20, R41 ;  /* 0x000000140f267223 */ /* 0x008fc60000000029 */
[----:B------:R-:W3:Y:S04]  /*0a70*/  LDS R34, [R45+0xc] ;  /* 0x00000c002d227984 */ /* 0x000ee80000000800 */
[----:B------:R-:W3:Y:S01]  /*0a80*/  LDS R13, [R3+0x48] ;  /* 0x00004800030d7984 */ /* 0x000ee20000000800 */
[----:B-----5:R-:W-:-:S03]  /*0a90*/  FFMA R15, R32, R27, R36 ;  /* 0x0000001b200f7223 */ /* 0x020fc60000000024 */
[----:B------:R5:W3:Y:S01]  /*0aa0*/  LDS R8, [R45+0x10] ;  /* 0x000010002d087984 */ /* 0x000ae20000000800 */
[----:B0-----:R-:W-:-:S03]  /*0ab0*/  FFMA R40, R32, R11, R23 ;  /* 0x0000000b20287223 */ /* 0x001fc60000000017 */
[----:B------:R-:W0:Y:S01]  /*0ac0*/  LDS R10, [R3+0x4c] ;  /* 0x00004c00030a7984 */ /* 0x000e220000000800 */
[----:B----4-:R-:W-:-:S03]  /*0ad0*/  FFMA R38, R32, R7, R38 ;  /* 0x0000000720267223 */ /* 0x010fc60000000026 */
[----:B------:R-:W4:Y:S01]  /*0ae0*/  LDS R22, [R39+0x4] ;  /* 0x0000040027167984 */ /* 0x000f220000000800 */
[-C--:B------:R-:W-:Y:S01]  /*0af0*/  FFMA R32, R26, R31.reuse, R15 ;  /* 0x0000001f1a207223 */ /* 0x080fe2000000000f */
[----:B------:R-:W-:Y:S02]  /*0b00*/  FFMA R38, R5, R31, R38 ;  /* 0x0000001f05267223 */ /* 0x000fe40000000026 */
[----:B------:R-:W4:Y:S01]  /*0b10*/  LDS R35, [R39] ;  /* 0x0000000027237984 */ /* 0x000f220000000800 */
[-C--:B------:R-:W-:Y:S01]  /*0b20*/  FMUL R41, R28, R12.reuse ;  /* 0x0000000c1c297220 */ /* 0x080fe20000400000 */
[-C--:B------:R-:W-:Y:S02]  /*0b30*/  FFMA R36, R21, R12.reuse, R32 ;  /* 0x0000000c15247223 */ /* 0x080fe40000000020 */
[----:B------:R-:W4:Y:S01]  /*0b40*/  LDS R24, [R3+0x50] ;  /* 0x0000500003187984 */ /* 0x000f220000000800 */
[----:B------:R-:W-:Y:S01]  /*0b50*/  FFMA R37, R31, R25, R40 ;  /* 0x000000191f257223 */ /* 0x000fe20000000028 */
[----:B-----5:R-:W-:Y:S01]  /*0b60*/  FFMA R45, R6, R31, R41 ;  /* 0x0000001f062d7223 */ /* 0x020fe20000000029 */
[----:B------:R-:W-:Y:S01]  /*0b70*/  FFMA R41, R9, R12, R38 ;  /* 0x0000000c09297223 */ /* 0x000fe20000000026 */
[----:B------:R-:W5:Y:S01]  /*0b80*/  LDS R18, [R3+0x54] ;  /* 0x0000540003127984 */ /* 0x000f620000000800 */
[----:B------:R-:W-:-:S03]  /*0b90*/  FFMA R32, R12, R19, R37 ;  /* 0x000000130c207223 */ /* 0x000fc60000000025 */
[----:B------:R-:W5:Y:S01]  /*0ba0*/  LDS R23, [R39+0x8] ;  /* 0x0000080027177984 */ /* 0x000f620000000800 */
[-C--:B-1----:R-:W-:Y:S01]  /*0bb0*/  FFMA R37, R17, R33.reuse, R36 ;  /* 0x0000002111257223 */ /* 0x082fe20000000024 */
[-C--:B------:R-:W-:Y:S01]  /*0bc0*/  FFMA R45, R2, R33.reuse, R45 ;  /* 0x00000021022d7223 */ /* 0x080fe2000000002d */
[----:B------:R-:W-:Y:S01]  /*0bd0*/  FFMA R36, R30, R33, R41 ;  /* 0x000000211e247223 */ /* 0x000fe20000000029 */
[----:B------:R-:W1:Y:S01]  /*0be0*/  LDS R15, [R3+0x58] ;  /* 0x00005800030f7984 */ /* 0x000e620000000800 */
[----:B--2---:R-:W-:Y:S01]  /*0bf0*/  FFMA R33, R33, R4, R32 ;  /* 0x0000000421217223 */ /* 0x004fe20000000020 */
[-C--:B---3--:R-:W-:Y:S02]  /*0c00*/  FFMA R32, R14, R34.reuse, R37 ;  /* 0x000000220e207223 */ /* 0x088fe40000000025 */
[----:B------:R-:W2:Y:S01]  /*0c10*/  LDS R31, [R39+0xc] ;  /* 0x00000c00271f7984 */ /* 0x000ea20000000800 */
[-C--:B------:R-:W-:Y:S01]  /*0c20*/  FFMA R40, R20, R34.reuse, R45 ;  /* 0x0000002214287223 */ /* 0x080fe2000000002d */
[----:B------:R-:W-:Y:S01]  /*0c30*/  FFMA R36, R29, R34, R36 ;  /* 0x000000221d247223 */ /* 0x000fe20000000024 */
[----:B------:R-:W-:Y:S01]  /*0c40*/  FFMA R33, R34, R13, R33 ;  /* 0x0000000d22217223 */ /* 0x000fe20000000021 */
[----:B------:R-:W3:Y:S01]  /*0c50*/  LDS R12, [R3+0x5c] ;  /* 0x00005c00030c7984 */ /* 0x000ee20000000800 */
[----:B------:R-:W-:-:S03]  /*0c60*/  FFMA R32, R11, R8, R32 ;  /* 0x000000080b207223 */ /* 0x000fc60000000020 */
[----:B------:R4:W3:Y:S01]  /*0c70*/  LDS R38, [R39+0x10] ;  /* 0x0000100027267984 */ /* 0x0008e20000000800 */
[-C--:B------:R-:W-:Y:S01]  /*0c80*/  FFMA R40, R7, R8.reuse, R40 ;  /* 0x0000000807287223 */ /* 0x080fe20000000028 */
[----:B------:R-:W-:Y:S01]  /*0c90*/  FFMA R41, R27, R8, R36 ;  /* 0x000000081b297223 */ /* 0x000fe20000000024 */
[----:B0-----:R-:W-:Y:S02]  /*0ca0*/  FFMA R37, R8, R10, R33 ;  /* 0x0000000a08257223 */ /* 0x001fe40000000021 */
[----:B------:R0:W3:Y:S01]  /*0cb0*/  LDS R8, [R3+0x60] ;  /* 0x0000600003087984 */ /* 0x0000e20000000800 */
[-C--:B----4-:R-:W-:Y:S01]  /*0cc0*/  FMUL R45, R28, R22.reuse ;  /* 0x000000161c2d7220 */ /* 0x090fe20000400000 */
[----:B------:R-:W-:Y:S01]  /*0cd0*/  LEA R39, R16, R39, 0x2 ;  /* 0x0000002710277211 */ /* 0x000fe200078e10ff */
[-C--:B------:R-:W-:Y:S02]  /*0ce0*/  FFMA R32, R25, R35.reuse, R32 ;  /* 0x0000002319207223 */ /* 0x080fe40000000020 */
[-C--:B------:R-:W-:Y:S01]  /*0cf0*/  FFMA R33, R6, R35.reuse, R45 ;  /* 0x0000002306217223 */ /* 0x080fe2000000002d */
[-C--:B------:R-:W-:Y:S01]  /*0d00*/  FFMA R40, R5, R35.reuse, R40 ;  /* 0x0000002305287223 */ /* 0x080fe20000000028 */
[-C--:B------:R-:W-:Y:S01]  /*0d10*/  FFMA R34, R26, R35.reuse, R41 ;  /* 0x000000231a227223 */ /* 0x080fe20000000029 */
[----:B------:R-:W-:Y:S01]  /*0d20*/  FFMA R37, R24, R35, R37 ;  /* 0x0000002318257223 */ /* 0x000fe20000000025 */
[-C--:B------:R-:W-:Y:S01]  /*0d30*/  FFMA R41, R19, R22.reuse, R32 ;  /* 0x0000001613297223 */ /* 0x080fe20000000020 */
[----:B------:R-:W4:Y:S01]  /*0d40*/  LDS R35, [R39] ;  /* 0x0000000027237984 */ /* 0x000f220000000800 */
[-C--:B------:R-:W-:Y:S01]  /*0d50*/  FFMA R45, R9, R22.reuse, R40 ;  /* 0x00000016092d7223 */ /* 0x080fe20000000028 */
[-C--:B------:R-:W-:Y:S01]  /*0d60*/  FFMA R34, R21, R22.reuse, R34 ;  /* 0x0000001615227223 */ /* 0x080fe20000000022 */
[----:B-----5:R-:W-:Y:S01]  /*0d70*/  FFMA R22, R18, R22, R37 ;  /* 0x0000001612167223 */ /* 0x020fe20000000025 */
[----:B------:R-:W5:Y:S01]  /*0d80*/  LDS R32, [R39+0x4] ;  /* 0x0000040027207984 */ /* 0x000f620000000800 */
[----:B0-----:R-:W0:Y:S01]  /*0d90*/  LDC R3, c[0x0][0x3d0] ;  /* 0x0000f400ff037b82 */ /* 0x001e220000000800 */
[-C--:B------:R-:W-:Y:S01]  /*0da0*/  FFMA R37, R2, R23.reuse, R33 ;  /* 0x0000001702257223 */ /* 0x080fe20000000021 */
[-C--:B------:R-:W-:Y:S01]  /*0db0*/  FFMA R36, R30, R23.reuse, R45 ;  /* 0x000000171e247223 */ /* 0x080fe2000000002d */
[-C--:B------:R-:W-:Y:S01]  /*0dc0*/  FFMA R40, R4, R23.reuse, R41 ;  /* 0x0000001704287223 */ /* 0x080fe20000000029 */
[-C--:B------:R-:W-:Y:S01]  /*0dd0*/  FFMA R33, R17, R23.reuse, R34 ;  /* 0x0000001711217223 */ /* 0x080fe20000000022 */
[----:B-1----:R-:W-:-:S03]  /*0de0*/  FFMA R45, R15, R23, R22 ;  /* 0x000000170f2d7223 */ /* 0x002fc60000000016 */
[----:B------:R-:W1:Y:S01]  /*0df0*/  LDC.64 R22, c[0x0][0x390] ;  /* 0x0000e400ff167b82 */ /* 0x000e620000000a00 */
[-C--:B--2---:R-:W-:Y:S01]  /*0e00*/  FFMA R41, R13, R31.reuse, R40 ;  /* 0x0000001f0d297223 */ /* 0x084fe20000000028 */
[-C--:B------:R-:W-:Y:S01]  /*0e10*/  FFMA R34, R20, R31.reuse, R37 ;  /* 0x0000001f14227223 */ /* 0x080fe20000000025 */
[-C--:B------:R-:W-:Y:S01]  /*0e20*/  FFMA R36, R29, R31.reuse, R36 ;  /* 0x0000001f1d247223 */ /* 0x080fe20000000024 */
[-C--:B------:R-:W-:Y:S01]  /*0e30*/  FFMA R40, R14, R31.reuse, R33 ;  /* 0x0000001f0e287223 */ /* 0x080fe20000000021 */
[----:B---3--:R-:W-:Y:S01]  /*0e40*/  FFMA R45, R12, R31, R45 ;  /* 0x0000001f0c2d7223 */ /* 0x008fe2000000002d */
[----:B------:R-:W-:Y:S01]  /*0e50*/  LDS R33, [R39+0xc] ;  /* 0x00000c0027217984 */ /* 0x000fe20000000800 */
[----:B------:R-:W-:-:S03]  /*0e60*/  FFMA R37, R27, R38, R36 ;  /* 0x000000261b257223 */ /* 0x000fc60000000024 */
[----:B------:R-:W2:Y:S01]  /*0e70*/  LDS R31, [R39+0x8] ;  /* 0x00000800271f7984 */ /* 0x000ea20000000800 */
[-C--:B------:R-:W-:Y:S01]  /*0e80*/  FFMA R34, R7, R38.reuse, R34 ;  /* 0x0000002607227223 */ /* 0x080fe20000000022 */
[-C--:B------:R-:W-:Y:S01]  /*0e90*/  FFMA R41, R10, R38.reuse, R41 ;  /* 0x000000260a297223 */ /* 0x080fe20000000029 */
[-C--:B------:R-:W-:Y:S01]  /*0ea0*/  FFMA R40, R11, R38.reuse, R40 ;  /* 0x000000260b287223 */ /* 0x080fe20000000028 */
[----:B------:R-:W-:-:S04]  /*0eb0*/  FFMA R36, R8, R38, R45 ;  /* 0x0000002608247223 */ /* 0x000fc8000000002d */
[----:B0-----:R-:W-:Y:S02]  /*0ec0*/  FFMA R45, R36, UR4, R3 ;  /* 0x00000004242d7c23 */ /* 0x001fe40008000003 */
[----:B------:R0:W3:Y:S01]  /*0ed0*/  LDS R36, [R39+0x10] ;  /* 0x0000100027247984 */ /* 0x0000e20000000800 */
[----:B-1----:R-:W-:Y:S01]  /*0ee0*/  IMAD.WIDE R22, R43, 0x4, R22 ;  /* 0x000000042b167825 */ /* 0x002fe200078e0216 */
[----:B------:R-:W-:-:S03]  /*0ef0*/  LEA R43, R16, R39, 0x2 ;  /* 0x00000027102b7211 */ /* 0x000fc600078e10ff */
[-C--:B----4-:R-:W-:Y:S01]  /*0f00*/  FFMA R42, R26, R35.reuse, R37 ;  /* 0x000000231a2a7223 */ /* 0x090fe20000000025 */
[-C--:B------:R-:W-:Y:S01]  /*0f10*/  FFMA R38, R5, R35.reuse, R34 ;  /* 0x0000002305267223 */ /* 0x080fe20000000022 */
[-C--:B------:R-:W-:Y:S01]  /*0f20*/  FFMA R41, R24, R35.reuse, R41 ;  /* 0x0000002318297223 */ /* 0x080fe20000000029 */
[-C--:B------:R-:W-:Y:S01]  /*0f30*/  FFMA R40, R25, R35.reuse, R40 ;  /* 0x0000002319287223 */ /* 0x080fe20000000028 */
[-C--:B-----5:R-:W-:Y:S01]  /*0f40*/  FMUL R37, R28, R32.reuse ;  /* 0x000000201c257220 */ /* 0x0a0fe20000400000 */
[----:B------:R-:W-:Y:S01]  /*0f50*/  LDS R34, [R43+0x4] ;  /* 0x000004002b227984 */ /* 0x000fe20000000800 */
[-C--:B0-----:R-:W-:Y:S01]  /*0f60*/  FFMA R39, R9, R32.reuse, R38 ;  /* 0x0000002009277223 */ /* 0x081fe20000000026 */
[-C--:B------:R-:W-:Y:S01]  /*0f70*/  FFMA R38, R18, R32.reuse, R41 ;  /* 0x0000002012267223 */ /* 0x080fe20000000029 */
[----:B------:R-:W-:Y:S01]  /*0f80*/  FFMA R37, R6, R35, R37 ;  /* 0x0000002306257223 */ /* 0x000fe20000000025 */
[----:B------:R0:W-:Y:S01]  /*0f90*/  STG.E desc[UR10][R22.64], R45 ;  /* 0x0000002d16007986 */ /* 0x0001e2000c10190a */
[----:B------:R-:W-:-:S03]  /*0fa0*/  FFMA R42, R21, R32, R42 ;  /* 0x00000020152a7223 */ /* 0x000fc6000000002a */
[----:B------:R-:W1:Y:S01]  /*0fb0*/  LDS R35, [R43] ;  /* 0x000000002b237984 */ /* 0x000e620000000800 */
[----:B0-----:R-:W-:Y:S01]  /*0fc0*/  FFMA R45, R19, R32, R40 ;  /* 0x00000020132d7223 */ /* 0x001fe20000000028 */
[----:B------:R-:W-:-:S04]  /*0fd0*/  IMAD.WIDE R22, R0, 0x4, R22 ;  /* 0x0000000400167825 */ /* 0x000fc800078e0216 */
[-C--:B--2---:R-:W-:Y:S01]  /*0fe0*/  FFMA R37, R2, R31.reuse, R37 ;  /* 0x0000001f02257223 */ /* 0x084fe20000000025 */
[-C--:B------:R-:W-:Y:S01]  /*0ff0*/  FFMA R41, R15, R31.reuse, R38 ;  /* 0x0000001f0f297223 */ /* 0x080fe20000000026 */
[-C--:B------:R-:W-:Y:S01]  /*1000*/  FFMA R32, R30, R31.reuse, R39 ;  /* 0x0000001f1e207223 */ /* 0x080fe20000000027 */
[-C--:B------:R-:W-:Y:S01]  /*1010*/  FFMA R39, R17, R31.reuse, R42 ;  /* 0x0000001f11277223 */ /* 0x080fe2000000002a */
[----:B------:R-:W-:Y:S01]  /*1020*/  FFMA R42, R4, R31, R45 ;  /* 0x0000001f042a7223 */ /* 0x000fe2000000002d */
[-C--:B------:R-:W-:Y:S01]  /*1030*/  FFMA R38, R20, R33.reuse, R37 ;  /* 0x0000002114267223 */ /* 0x080fe20000000025 */
[-C--:B------:R-:W-:Y:S01]  /*1040*/  FFMA R31, R12, R33.reuse, R41 ;  /* 0x000000210c1f7223 */ /* 0x080fe20000000029 */
[----:B------:R-:W0:Y:S01]  /*1050*/  LDS R37, [R43+0x8] ;  /* 0x000008002b257984 */ /* 0x000e220000000800 */
[-C--:B------:R-:W-:Y:S01]  /*1060*/  FFMA R32, R29, R33.reuse, R32 ;  /* 0x000000211d207223 */ /* 0x080fe20000000020 */
[-C--:B------:R-:W-:Y:S01]  /*1070*/  FFMA R40, R14, R33.reuse, R39 ;  /* 0x000000210e287223 */ /* 0x080fe20000000027 */
[----:B------:R-:W-:Y:S01]  /*1080*/  FFMA R39, R13, R33, R42 ;  /* 0x000000210d277223 */ /* 0x000fe2000000002a */
[-C--:B---3--:R-:W-:Y:S01]  /*1090*/  FFMA R42, R8, R36.reuse, R31 ;  /* 0x00000024082a7223 */ /* 0x088fe2000000001f */
[----:B------:R-:W2:Y:S01]  /*10a0*/  LDS R33, [R43+0xc] ;  /* 0x00000c002b217984 */ /* 0x000ea20000000800 */
[-C--:B------:R-:W-:Y:S01]  /*10b0*/  FFMA R41, R27, R36.reuse, R32 ;  /* 0x000000241b297223 */ /* 0x080fe20000000020 */
[-C--:B------:R-:W-:Y:S01]  /*10c0*/  FFMA R38, R7, R36.reuse, R38 ;  /* 0x0000002407267223 */ /* 0x080fe20000000026 */
[-C--:B------:R-:W-:Y:S01]  /*10d0*/  FFMA R32, R11, R36.reuse, R40 ;  /* 0x000000240b207223 */ /* 0x080fe20000000028 */
[----:B------:R-:W-:Y:S01]  /*10e0*/  FFMA R39, R10, R36, R39 ;  /* 0x000000240a277223 */ /* 0x000fe20000000027 */
[----:B------:R-:W-:Y:S01]  /*10f0*/  FFMA R44, R42, UR4, R3 ;  /* 0x000000042a2c7c23 */ /* 0x000fe20008000003 */
[----:B------:R3:W4:Y:S01]  /*1100*/  LDS R36, [R43+0x10] ;  /* 0x000010002b247984 */ /* 0x0007220000000800 */
[----:B------:R-:W-:-:S03]  /*1110*/  LEA R31, R16, R43, 0x2 ;  /* 0x0000002b101f7211 */ /* 0x000fc600078e10ff */
[----:B------:R5:W-:Y:S01]  /*1120*/  STG.E desc[UR10][R22.64], R44 ;  /* 0x0000002c16007986 */ /* 0x000be2000c10190a */
[-C--:B-1----:R-:W-:Y:S01]  /*1130*/  FFMA R42, R26, R35.reuse, R41 ;  /* 0x000000231a2a7223 */ /* 0x082fe20000000029 */
[-C--:B------:R-:W-:Y:S01]  /*1140*/  FMUL R41, R28, R34.reuse ;  /* 0x000000221c297220 */ /* 0x080fe20000400000 */
[-C--:B------:R-:W-:Y:S01]  /*1150*/  FFMA R38, R5, R35.reuse, R38 ;  /* 0x0000002305267223 */ /* 0x080fe20000000026 */
[-C--:B------:R-:W-:Y:S01]  /*1160*/  FFMA R40, R25, R35.reuse, R32 ;  /* 0x0000002319287223 */ /* 0x080fe20000000020 */
[-C--:B------:R-:W-:Y:S01]  /*1170*/  FFMA R39, R24, R35.reuse, R39 ;  /* 0x0000002318277223 */ /* 0x080fe20000000027 */
[----:B------:R-:W-:Y:S01]  /*1180*/  FFMA R41, R6, R35, R41 ;  /* 0x0000002306297223 */ /* 0x000fe20000000029 */
[----:B------:R-:W-:Y:S01]  /*1190*/  LDS R32, [R31+0x4] ;  /* 0x000004001f207984 */ /* 0x000fe20000000800 */
[-C--:B------:R-:W-:Y:S01]  /*11a0*/  FFMA R45, R9, R34.reuse, R38 ;  /* 0x00000022092d7223 */ /* 0x080fe20000000026 */
[-C--:B------:R-:W-:Y:S01]  /*11b0*/  FFMA R42, R21, R34.reuse, R42 ;  /* 0x00000022152a7223 */ /* 0x080fe2000000002a */
[-C--:B---3--:R-:W-:Y:S01]  /*11c0*/  FFMA R43, R19, R34.reuse, R40 ;  /* 0x00000022132b7223 */ /* 0x088fe20000000028 */
[----:B------:R-:W1:Y:S01]  /*11d0*/  LDS R35, [R31] ;  /* 0x000000001f237984 */ /* 0x000e620000000800 */
[----:B------:R-:W-:Y:S01]  /*11e0*/  FFMA R38, R18, R34, R39 ;  /* 0x0000002212267223 */ /* 0x000fe20000000027 */
[----:B-----5:R-:W-:-:S04]  /*11f0*/  IMAD.WIDE R22, R0, 0x4, R22 ;  /* 0x0000000400167825 */ /* 0x020fc800078e0216 */
[-C--:B0-----:R-:W-:Y:S01]  /*1200*/  FFMA R41, R2, R37.reuse, R41 ;  /* 0x0000002502297223 */ /* 0x081fe20000000029 */
[-C--:B------:R-:W-:Y:S01]  /*1210*/  FFMA R40, R30, R37.reuse, R45 ;  /* 0x000000251e287223 */ /* 0x080fe2000000002d */
[-C--:B------:R-:W-:Y:S01]  /*1220*/  FFMA R39, R17, R37.reuse, R42 ;  /* 0x0000002511277223 */ /* 0x080fe2000000002a */
[-C--:B------:R-:W-:Y:S01]  /*1230*/  FFMA R34, R4, R37.reuse, R43 ;  /* 0x0000002504227223 */ /* 0x080fe2000000002b */
[----:B------:R-:W-:Y:S01]  /*1240*/  FFMA R43, R15, R37, R38 ;  /* 0x000000250f2b7223 */ /* 0x000fe20000000026 */
[-C--:B--2---:R-:W-:Y:S01]  /*1250*/  FFMA R38, R20, R33.reuse, R41 ;  /* 0x0000002114267223 */ /* 0x084fe20000000029 */
[-C--:B------:R-:W-:Y:S01]  /*1260*/  FFMA R42, R29, R33.reuse, R40 ;  /* 0x000000211d2a7223 */ /* 0x080fe20000000028 */
[-C--:B------:R-:W-:Y:S01]  /*1270*/  FFMA R40, R14, R33.reuse, R39 ;  /* 0x000000210e287223 */ /* 0x080fe20000000027 */
[-C--:B------:R-:W-:Y:S01]  /*1280*/  FFMA R41, R13, R33.reuse, R34 ;  /* 0x000000210d297223 */ /* 0x080fe20000000022 */
[----:B------:R-:W-:Y:S01]  /*1290*/  FFMA R33, R12, R33, R43 ;  /* 0x000000210c217223 */ /* 0x000fe2000000002b */
[----:B------:R-:W0:Y:S01]  /*12a0*/  LDS R37, [R31+0x8] ;  /* 0x000008001f257984 */ /* 0x000e220000000800 */
[-C--:B----4-:R-:W-:Y:S01]  /*12b0*/  FFMA R43, R27, R36.reuse, R42 ;  /* 0x000000241b2b7223 */ /* 0x090fe2000000002a */
[-C--:B------:R-:W-:Y:S01]  /*12c0*/  FFMA R38, R7, R36.reuse, R38 ;  /* 0x0000002407267223 */ /* 0x080fe20000000026 */
[-C--:B------:R-:W-:Y:S01]  /*12d0*/  FFMA R42, R8, R36.reuse, R33 ;  /* 0x00000024082a7223 */ /* 0x080fe20000000021 */
[----:B------:R-:W2:Y:S01]  /*12e0*/  LDS R39, [R31+0xc] ;  /* 0x00000c001f277984 */ /* 0x000ea20000000800 */
        /* <DEDUP_REMOVED lines=14> */
[-C--:B---3--:R-:W-:Y:S01]  /*13d0*/  FFMA R31, R19, R32.reuse, R40 ;  /* 0x00000020131f7223 */ /* 0x088fe20000000028 */
[-C--:B------:R-:W-:Y:S01]  /*13e0*/  FFMA R38, R18, R32.reuse, R41 ;  /* 0x0000002012267223 */ /* 0x080fe20000000029 */
        /* <DEDUP_REMOVED lines=9> */
[----:B------:R-:W0:Y:S01]  /*1480*/  LDS R37, [R33+0x8] ;  /* 0x0000080021257984 */ /* 0x000e220000000800 */
[-C--:B------:R-:W-:Y:S01]  /*1490*/  FFMA R31, R12, R39.reuse, R31 ;  /* 0x000000270c1f7223 */ /* 0x080fe2000000001f */
[-C--:B------:R-:W-:Y:S01]  /*14a0*/  FFMA R38, R20, R39.reuse, R43 ;  /* 0x0000002714267223 */ /* 0x080fe2000000002b */
[-C--:B------:R-:W-:Y:S01]  /*14b0*/  FFMA R40, R14, R39.reuse, R41 ;  /* 0x000000270e287223 */ /* 0x080fe20000000029 */
[----:B------:R-:W-:Y:S01]  /*14c0*/  FFMA R41, R13, R39, R32 ;  /* 0x000000270d297223 */ /* 0x000fe20000000020 */
[-C--:B----4-:R-:W-:Y:S01]  /*14d0*/  FFMA R43, R27, R36.reuse, R42 ;  /* 0x000000241b2b7223 */ /* 0x090fe2000000002a */
        /* <DEDUP_REMOVED lines=40> */
[----:B------:R-:W-:Y:S01]  /*1760*/  LEA R33, R16, R31, 0x2 ;  /* 0x0000001f10217211 */ /* 0x000fe200078e10ff */
[----:B------:R3:W4:Y:S04]  /*1770*/  LDS R36, [R31+0x10] ;  /* 0x000010001f247984 */ /* 0x0007280000000800 */
        /* <DEDUP_REMOVED lines=22> */
[----:B------:R-:W0:Y:S01]  /*18e0*/  LDS R39, [R33+0x8] ;  /* 0x0000080021277984 */ /* 0x000e220000000800 */
[-C--:B------:R-:W-:Y:S01]  /*18f0*/  FFMA R31, R12, R37.reuse, R31 ;  /* 0x000000250c1f7223 */ /* 0x080fe2000000001f */
[-C--:B----4-:R-:W-:Y:S01]  /*1900*/  FFMA R43, R27, R36.reuse, R40 ;  /* 0x000000241b2b7223 */ /* 0x090fe20000000028 */
[----:B------:R-:W-:Y:S01]  /*1910*/  FFMA R41, R13, R37, R32 ;  /* 0x000000250d297223 */ /* 0x000fe20000000020 */
[-C--:B------:R-:W-:Y:S01]  /*1920*/  FFMA R32, R11, R36.reuse, R42 ;  /* 0x000000240b207223 */ /* 0x080fe2000000002a */
[----:B------:R-:W2:Y:S01]  /*1930*/  LDS R37, [R33+0xc] ;  /* 0x00000c0021257984 */ /* 0x000ea20000000800 */
[-C--:B------:R-:W-:Y:S01]  /*1940*/  FFMA R40, R8, R36.reuse, R31 ;  /* 0x0000002408287223 */ /* 0x080fe2000000001f */
[-C--:B------:R-:W-:Y:S01]  /*1950*/  FFMA R38, R7, R36.reuse, R38 ;  /* 0x0000002407267223 */ /* 0x080fe20000000026 */
[----:B------:R-:W-:Y:S01]  /*1960*/  FFMA R41, R10, R36, R41 ;  /* 0x000000240a297223 */ /* 0x000fe20000000029 */
[----:B------:R-:W-:Y:S01]  /*1970*/  LEA R31, R16, R33, 0x2 ;  /* 0x00000021101f7211 */ /* 0x000fe200078e10ff */
[----:B------:R3:W4:Y:S01]  /*1980*/  LDS R36, [R33+0x10] ;  /* 0x0000100021247984 */ /* 0x0007220000000800 */
[----:B------:R-:W-:-:S05]  /*1990*/  FFMA R44, R40, UR4, R3 ;  /* 0x00000004282c7c23 */ /* 0x000fca0008000003 */
        /* <DEDUP_REMOVED lines=31> */
[----:B------:R-:W-:Y:S01]  /*1b90*/  LEA R33, R16, R31, 0x2 ;  /* 0x0000001f10217211 */ /* 0x000fe200078e10ff */
[----:B------:R-:W3:Y:S01]  /*1ba0*/  LDS R36, [R31+0x10] ;  /* 0x000010001f247984 */ /* 0x000ee20000000800 */
[----:B------:R-:W-:-:S05]  /*1bb0*/  FFMA R44, R40, UR4, R3 ;  /* 0x00000004282c7c23 */ /* 0x000fca0008000003 */
[----:B------:R4:W-:Y:S02]  /*1bc0*/  STG.E desc[UR10][R22.64], R44 ;  /* 0x0000002c16007986 */ /* 0x0009e4000c10190a */
[----:B----4-:R-:W-:-:S04]  /*1bd0*/  IMAD.WIDE R22, R0, 0x4, R22 ;  /* 0x0000000400167825 */ /* 0x010fc800078e0216 */
        /* <DEDUP_REMOVED lines=9> */
[-C--:B------:R-:W-:Y:S01]  /*1c70*/  FFMA R38, R18, R32.reuse, R41 ;  /* 0x0000002012267223 */ /* 0x080fe20000000029 */
[----:B------:R-:W1:Y:S01]  /*1c80*/  LDS R35, [R33] ;  /* 0x0000000021237984 */ /* 0x000e620000000800 */
[----:B------:R-:W-:Y:S01]  /*1c90*/  FFMA R42, R21, R32, R42 ;  /* 0x00000020152a7223 */ /* 0x000fe2000000002a */
        /* <DEDUP_REMOVED lines=9> */
[-C--:B---3--:R-:W-:Y:S01]  /*1d30*/  FFMA R43, R27, R36.reuse, R42 ;  /* 0x000000241b2b7223 */ /* 0x088fe2000000002a */
[-C--:B------:R-:W-:Y:S01]  /*1d40*/  FFMA R42, R8, R36.reuse, R31 ;  /* 0x00000024082a7223 */ /* 0x080fe2000000001f */
[-C--:B------:R-:W-:Y:S01]  /*1d50*/  FFMA R40, R14, R37.reuse, R41 ;  /* 0x000000250e287223 */ /* 0x080fe20000000029 */
[----:B------:R-:W-:Y:S01]  /*1d60*/  FFMA R41, R13, R37, R32 ;  /* 0x000000250d297223 */ /* 0x000fe20000000020 */
[-C--:B------:R-:W-:Y:S01]  /*1d70*/  FFMA R38, R7, R36.reuse, R38 ;  /* 0x0000002407267223 */ /* 0x080fe20000000026 */
[----:B------:R-:W2:Y:S01]  /*1d80*/  LDS R37, [R33+0xc] ;  /* 0x00000c0021257984 */ /* 0x000ea20000000800 */
[----:B------:R-:W-:Y:S01]  /*1d90*/  FFMA R44, R42, UR4, R3 ;  /* 0x000000042a2c7c23 */ /* 0x000fe20008000003 */
[-C--:B------:R-:W-:Y:S01]  /*1da0*/  FFMA R32, R11, R36.reuse, R40 ;  /* 0x000000240b207223 */ /* 0x080fe20000000028 */
[----:B------:R-:W-:Y:S01]  /*1db0*/  FFMA R41, R10, R36, R41 ;  /* 0x000000240a297223 */ /* 0x000fe20000000029 */
[----:B------:R-:W-:Y:S01]  /*1dc0*/  LEA R31, R16, R33, 0x2 ;  /* 0x00000021101f7211 */ /* 0x000fe200078e10ff */
[----:B------:R-:W3:Y:S04]  /*1dd0*/  LDS R36, [R33+0x10] ;  /* 0x0000100021247984 */ /* 0x000ee80000000800 */
        /* <DEDUP_REMOVED lines=92> */
[-C--:B---3--:R-:W-:Y:S01]  /*23a0*/  FFMA R43, R27, R36.reuse, R40 ;  /* 0x000000241b2b7223 */ /* 0x088fe20000000028 */
[----:B------:R-:W-:Y:S01]  /*23b0*/  FFMA R41, R13, R37, R34 ;  /* 0x000000250d297223 */ /* 0x000fe20000000022 */
[-C--:B------:R-:W-:Y:S01]  /*23c0*/  FFMA R34, R11, R36.reuse, R42 ;  /* 0x000000240b227223 */ /* 0x080fe2000000002a */
[----:B------:R-:W2:Y:S01]  /*23d0*/  LDS R37, [R31+0xc] ;  /* 0x00000c001f257984 */ /* 0x000ea20000000800 */
        /* <DEDUP_REMOVED lines=72> */
[----:B------:R-:W-:Y:S01]  /*2860*/  FFMA R44, R42, UR4, R3 ;  /* 0x000000042a2c7c23 */ /* 0x000fe20008000003 */
        /* <DEDUP_REMOVED lines=111> */
[----:B------:R-:W1:Y:S01]  /*2f60*/  LDS R32, [R31+0x4] ;  /* 0x000004001f207984 */ /* 0x000e620000000800 */
[-C--:B------:R-:W-:Y:S01]  /*2f70*/  FFMA R33, R19, R34.reuse, R40 ;  /* 0x0000002213217223 */ /* 0x080fe20000000028 */
[-C--:B------:R-:W-:Y:S01]  /*2f80*/  FFMA R45, R9, R34.reuse, R38 ;  /* 0x00000022092d7223 */ /* 0x080fe20000000026 */
[-C--:B------:R-:W-:Y:S01]  /*2f90*/  FFMA R42, R21, R34.reuse, R42 ;  /* 0x00000022152a7223 */ /* 0x080fe2000000002a */
[----:B------:R-:W4:Y:S01]  /*2fa0*/  LDS R35, [R31] ;  /* 0x000000001f237984 */ /* 0x000f220000000800 */
[----:B------:R-:W-:Y:S01]  /*2fb0*/  FFMA R38, R18, R34, R41 ;  /* 0x0000002212267223 */ /* 0x000fe20000000029 */
[-C--:B0-----:R-:W-:Y:S01]  /*2fc0*/  FFMA R43, R2, R39.reuse, R43 ;  /* 0x00000027022b7223 */ /* 0x081fe2000000002b */
[-C--:B------:R-:W-:Y:S01]  /*2fd0*/  FFMA R44, R30, R39.reuse, R45 ;  /* 0x000000271e2c7223 */ /* 0x080fe2000000002d */
[-C--:B------:R-:W-:Y:S01]  /*2fe0*/  FFMA R41, R17, R39.reuse, R42 ;  /* 0x0000002711297223 */ /* 0x080fe2000000002a */
[-C--:B------:R-:W-:Y:S01]  /*2ff0*/  FFMA R34, R4, R39.reuse, R33 ;  /* 0x0000002704227223 */ /* 0x080fe20000000021 */
[----:B------:R-:W-:Y:S01]  /*3000*/  FFMA R39, R15, R39, R38 ;  /* 0x000000270f277223 */ /* 0x000fe20000000026 */
[----:B------:R-:W0:Y:S01]  /*3010*/  LDS R33, [R31+0x8] ;  /* 0x000008001f217984 */ /* 0x000e220000000800 */
[-C--:B--2---:R-:W-:Y:S01]  /*3020*/  FFMA R42, R14, R37.reuse, R41 ;  /* 0x000000250e2a7223 */ /* 0x084fe20000000029 */
        /* <DEDUP_REMOVED lines=9> */
[----:B------:R-:W-:Y:S01]  /*30c0*/  LEA R39, R16, R31, 0x2 ;  /* 0x0000001f10277211 */ /* 0x000fe200078e10ff */
[----:B------:R-:W-:Y:S01]  /*30d0*/  FFMA R38, R11, R36, R42 ;  /* 0x000000240b267223 */ /* 0x000fe2000000002a */
[----:B------:R-:W-:-:S02]  /*30e0*/  FFMA R44, R34, UR4, R3 ;  /* 0x00000004222c7c23 */ /* 0x000fc40008000003 */
[----:B------:R3:W5:Y:S04]  /*30f0*/  LDS R34, [R31+0x10] ;  /* 0x000010001f227984 */ /* 0x0007680000000800 */
[----:B------:R-:W-:Y:S04]  /*3100*/  LDS R36, [R39+0x4] ;  /* 0x0000040027247984 */ /* 0x000fe80000000800 */
[----:B------:R5:W-:Y:S01]  /*3110*/  STG.E desc[UR10][R22.64], R44 ;  /* 0x0000002c16007986 */ /* 0x000be2000c10190a */
[-C--:B-1----:R-:W-:Y:S01]  /*3120*/  FMUL R45, R28, R32.reuse ;  /* 0x000000201c2d7220 */ /* 0x082fe20000400000 */
[-C--:B----4-:R-:W-:Y:S01]  /*3130*/  FFMA R42, R26, R35.reuse, R43 ;  /* 0x000000231a2a7223 */ /* 0x090fe2000000002b */
[-C--:B------:R-:W-:Y:S01]  /*3140*/  FFMA R43, R24, R35.reuse, R41 ;  /* 0x00000023182b7223 */ /* 0x080fe20000000029 */
[-C--:B------:R-:W-:Y:S01]  /*3150*/  FFMA R40, R5, R35.reuse, R40 ;  /* 0x0000002305287223 */ /* 0x080fe20000000028 */
[----:B------:R-:W1:Y:S01]  /*3160*/  LDS R41, [R39] ;  /* 0x0000000027297984 */ /* 0x000e620000000800 */
[-C--:B------:R-:W-:Y:S01]  /*3170*/  FFMA R38, R25, R35.reuse, R38 ;  /* 0x0000002319267223 */ /* 0x080fe20000000026 */
[----:B------:R-:W-:Y:S01]  /*3180*/  FFMA R35, R6, R35, R45 ;  /* 0x0000002306237223 */ /* 0x000fe2000000002d */
[-C--:B------:R-:W-:Y:S01]  /*3190*/  FFMA R45, R9, R32.reuse, R40 ;  /* 0x00000020092d7223 */ /* 0x080fe20000000028 */
[-C--:B------:R-:W-:Y:S01]  /*31a0*/  FFMA R42, R21, R32.reuse, R42 ;  /* 0x00000020152a7223 */ /* 0x080fe2000000002a */
[-C--:B---3--:R-:W-:Y:S01]  /*31b0*/  FFMA R31, R19, R32.reuse, R38 ;  /* 0x00000020131f7223 */ /* 0x088fe20000000026 */
[----:B------:R-:W-:Y:S01]  /*31c0*/  FFMA R32, R18, R32, R43 ;  /* 0x0000002012207223 */ /* 0x000fe2000000002b */
[-C--:B0-----:R-:W-:Y:S01]  /*31d0*/  FFMA R43, R2, R33.reuse, R35 ;  /* 0x00000021022b7223 */ /* 0x081fe20000000023 */
[-C--:B------:R-:W-:Y:S01]  /*31e0*/  FFMA R38, R30, R33.reuse, R45 ;  /* 0x000000211e267223 */ /* 0x080fe2000000002d */
[-C--:B------:R-:W-:Y:S01]  /*31f0*/  FFMA R35, R17, R33.reuse, R42 ;  /* 0x0000002111237223 */ /* 0x080fe2000000002a */
[----:B------:R-:W-:Y:S01]  /*3200*/  FFMA R42, R4, R33, R31 ;  /* 0x00000021042a7223 */ /* 0x000fe2000000001f */
[----:B--2---:R-:W-:Y:S01]  /*3210*/  FFMA R40, R20, R37, R43 ;  /* 0x0000002514287223 */ /* 0x004fe2000000002b */
[----:B------:R-:W-:Y:S01]  /*3220*/  FFMA R33, R15, R33, R32 ;  /* 0x000000210f217223 */ /* 0x000fe20000000020 */
[----:B------:R-:W0:Y:S01]  /*3230*/  LDS R43, [R39+0x8] ;  /* 0x00000800272b7984 */ /* 0x000e220000000800 */
[-C--:B------:R-:W-:Y:S01]  /*3240*/  FFMA R32, R29, R37.reuse, R38 ;  /* 0x000000251d207223 */ /* 0x080fe20000000026 */
[-C--:B------:R-:W-:Y:S01]  /*3250*/  FFMA R38, R14, R37.reuse, R35 ;  /* 0x000000250e267223 */ /* 0x080fe20000000023 */
[-C--:B------:R-:W-:Y:S01]  /*3260*/  FFMA R33, R12, R37.reuse, R33 ;  /* 0x000000250c217223 */ /* 0x080fe20000000021 */
[----:B------:R-:W2:Y:S01]  /*3270*/  LDS R35, [R39+0xc] ;  /* 0x00000c0027237984 */ /* 0x000ea20000000800 */
[----:B------:R-:W-:Y:S01]  /*3280*/  FFMA R37, R13, R37, R42 ;  /* 0x000000250d257223 */ /* 0x000fe2000000002a */
[-C--:B-----5:R-:W-:Y:S01]  /*3290*/  FFMA R40, R7, R34.reuse, R40 ;  /* 0x0000002207287223 */ /* 0x0a0fe20000000028 */
[-C--:B------:R-:W-:Y:S01]  /*32a0*/  FFMA R42, R8, R34.reuse, R33 ;  /* 0x00000022082a7223 */ /* 0x080fe20000000021 */
[-C--:B------:R-:W-:Y:S01]  /*32b0*/  FFMA R33, R27, R34.reuse, R32 ;  /* 0x000000221b217223 */ /* 0x080fe20000000020 */
[-C--:B------:R-:W-:Y:S01]  /*32c0*/  FFMA R44, R11, R34.reuse, R38 ;  /* 0x000000220b2c7223 */ /* 0x080fe20000000026 */
[----:B------:R-:W-:Y:S01]  /*32d0*/  FFMA R37, R10, R34, R37 ;  /* 0x000000220a257223 */ /* 0x000fe20000000025 */
[----:B------:R-:W-:Y:S01]  /*32e0*/  FFMA R45, R42, UR4, R3 ;  /* 0x000000042a2d7c23 */ /* 0x000fe20008000003 */
[----:B------:R-:W3:Y:S01]  /*32f0*/  LDS R32, [R39+0x10] ;  /* 0x0000100027207984 */ /* 0x000ee20000000800 */
[----:B------:R-:W-:Y:S01]  /*3300*/  LEA R31, R16, R39, 0x2 ;  /* 0x00000027101f7211 */ /* 0x000fe200078e10ff */
[----:B------:R-:W-:-:S04]  /*3310*/  IMAD.WIDE R22, R0, 0x4, R22 ;  /* 0x0000000400167825 */ /* 0x000fc800078e0216 */
[----:B------:R-:W4:Y:S04]  /*3320*/  LDS R34, [R31+0x4] ;  /* 0x000004001f227984 */ /* 0x000f280000000800 */
[----:B------:R5:W-:Y:S01]  /*3330*/  STG.E desc[UR10][R22.64], R45 ;  /* 0x0000002d16007986 */ /* 0x000be2000c10190a */
[-C--:B-1----:R-:W-:Y:S01]  /*3340*/  FFMA R42, R26, R41.reuse, R33 ;  /* 0x000000291a2a7223 */ /* 0x082fe20000000021 */
[-C--:B------:R-:W-:Y:S01]  /*3350*/  FMUL R33, R28, R36.reuse ;  /* 0x000000241c217220 */ /* 0x080fe20000400000 */
[-C--:B------:R-:W-:Y:S01]  /*3360*/  FFMA R38, R5, R41.reuse, R40 ;  /* 0x0000002905267223 */ /* 0x080fe20000000028 */
[-C--:B------:R-:W-:Y:S01]  /*3370*/  FFMA R40, R25, R41.reuse, R44 ;  /* 0x0000002919287223 */ /* 0x080fe2000000002c */
[-C--:B------:R-:W-:Y:S01]  /*3380*/  FFMA R37, R24, R41.reuse, R37 ;  /* 0x0000002918257223 */ /* 0x080fe20000000025 */
[----:B------:R-:W-:Y:S01]  /*3390*/  FFMA R41, R6, R41, R33 ;  /* 0x0000002906297223 */ /* 0x000fe20000000021 */
[-C--:B------:R-:W-:Y:S01]  /*33a0*/  FFMA R42, R21, R36.reuse, R42 ;  /* 0x00000024152a7223 */ /* 0x080fe2000000002a */
[----:B------:R-:W1:Y:S01]  /*33b0*/  LDS R33, [R31] ;  /* 0x000000001f217984 */ /* 0x000e620000000800 */
[-C--:B-----5:R-:W-:Y:S01]  /*33c0*/  FFMA R45, R9, R36.reuse, R38 ;  /* 0x00000024092d7223 */ /* 0x0a0fe20000000026 */
[-C--:B------:R-:W-:Y:S01]  /*33d0*/  FFMA R38, R18, R36.reuse, R37 ;  /* 0x0000002412267223 */ /* 0x080fe20000000025 */
[----:B------:R-:W-:Y:S01]  /*33e0*/  FFMA R39, R19, R36, R40 ;  /* 0x0000002413277223 */ /* 0x000fe20000000028 */
[----:B------:R-:W-:-:S04]  /*33f0*/  IMAD.WIDE R22, R0, 0x4, R22 ;  /* 0x0000000400167825 */ /* 0x000fc800078e0216 */
        /* <DEDUP_REMOVED lines=10> */
[----:B------:R-:W-:Y:S01]  /*34a0*/  FFMA R43, R12, R35, R43 ;  /* 0x000000230c2b7223 */ /* 0x000fe2000000002b */
[----:B------:R-:W-:Y:S01]  /*34b0*/  LDS R36, [R31+0x10] ;  /* 0x000010001f247984 */ /* 0x000fe20000000800 */
[-C--:B---3--:R-:W-:Y:S01]  /*34c0*/  FFMA R38, R11, R32.reuse, R38 ;  /* 0x000000200b267223 */ /* 0x088fe20000000026 */
[-C--:B------:R-:W-:Y:S01]  /*34d0*/  FFMA R45, R10, R32.reuse, R39 ;  /* 0x000000200a2d7223 */ /* 0x080fe20000000027 */
[----:B------:R-:W-:Y:S01]  /*34e0*/  LEA R39, R16, R31, 0x2 ;  /* 0x0000001f10277211 */ /* 0x000fe200078e10ff */
[----:B------:R-:W2:Y:S01]  /*34f0*/  LDS R35, [R31+0xc] ;  /* 0x00000c001f237984 */ /* 0x000ea20000000800 */
[-C--:B------:R-:W-:Y:S01]  /*3500*/  FFMA R44, R8, R32.reuse, R43 ;  /* 0x00000020082c7223 */ /* 0x080fe2000000002b */
[-C--:B------:R-:W-:Y:S01]  /*3510*/  FFMA R42, R7, R32.reuse, R42 ;  /* 0x00000020072a7223 */ /* 0x080fe2000000002a */
[----:B------:R-:W-:Y:S01]  /*3520*/  FFMA R41, R27, R32, R40 ;  /* 0x000000201b297223 */ /* 0x000fe20000000028 */
[----:B------:R-:W3:Y:S01]  /*3530*/  LDS R31, [R39] ;  /* 0x00000000271f7984 */ /* 0x000ee20000000800 */
[----:B------:R-:W-:Y:S01]  /*3540*/  FFMA R43, R44, UR4, R3 ;  /* 0x000000042c2b7c23 */ /* 0x000fe20008000003 */
[----:B----4-:R-:W-:-:S04]  /*3550*/  FMUL R44, R28, R34 ;  /* 0x000000221c2c7220 */ /* 0x010fc80000400000 */
[----:B------:R4:W-:Y:S01]  /*3560*/  STG.E desc[UR10][R22.64], R43 ;  /* 0x0000002b16007986 */ /* 0x0009e2000c10190a */
[-C--:B-1----:R-:W-:Y:S01]  /*3570*/  FFMA R32, R25, R33.reuse, R38 ;  /* 0x0000002119207223 */ /* 0x082fe20000000026 */
[-C--:B------:R-:W-:Y:S02]  /*3580*/  FFMA R42, R5, R33.reuse, R42 ;  /* 0x00000021052a7223 */ /* 0x080fe4000000002a */
[----:B------:R-:W1:Y:S01]  /*3590*/  LDS R38, [R39+0x4] ;  /* 0x0000040027267984 */ /* 0x000e620000000800 */
[-C--:B------:R-:W-:Y:S01]  /*35a0*/  FFMA R40, R26, R33.reuse, R41 ;  /* 0x000000211a287223 */ /* 0x080fe20000000029 */
[-C--:B------:R-:W-:Y:S01]  /*35b0*/  FFMA R41, R24, R33.reuse, R45 ;  /* 0x0000002118297223 */ /* 0x080fe2000000002d */
[----:B------:R-:W-:Y:S01]  /*35c0*/  FFMA R33, R6, R33, R44 ;  /* 0x0000002106217223 */ /* 0x000fe2000000002c */
[-C--:B------:R-:W-:Y:S01]  /*35d0*/  FFMA R45, R9, R34.reuse, R42 ;  /* 0x00000022092d7223 */ /* 0x080fe2000000002a */
[-C--:B------:R-:W-:Y:S01]  /*35e0*/  FFMA R40, R21, R34.reuse, R40 ;  /* 0x0000002215287223 */ /* 0x080fe20000000028 */
[-C--:B----4-:R-:W-:Y:S01]  /*35f0*/  FFMA R43, R19, R34.reuse, R32 ;  /* 0x00000022132b7223 */ /* 0x090fe20000000020 */
[----:B------:R-:W-:Y:S01]  /*3600*/  FFMA R34, R18, R34, R41 ;  /* 0x0000002212227223 */ /* 0x000fe20000000029 */
[----:B------:R-:W-:-:S04]  /*3610*/  IMAD.WIDE R22, R0, 0x4, R22 ;  /* 0x0000000400167825 */ /* 0x000fc800078e0216 */
[-C--:B0-----:R-:W-:Y:S01]  /*3620*/  FFMA R44, R2, R37.reuse, R33 ;  /* 0x00000025022c7223 */ /* 0x081fe20000000021 */
[-C--:B------:R-:W-:Y:S01]  /*3630*/  FFMA R42, R30, R37.reuse, R45 ;  /* 0x000000251e2a7223 */ /* 0x080fe2000000002d */
[-C--:B------:R-:W-:Y:S01]  /*3640*/  FFMA R33, R17, R37.reuse, R40 ;  /* 0x0000002511217223 */ /* 0x080fe20000000028 */
[-C--:B------:R-:W-:Y:S01]  /*3650*/  FFMA R32, R4, R37.reuse, R43 ;  /* 0x0000002504207223 */ /* 0x080fe2000000002b */
[----:B------:R-:W-:Y:S02]  /*3660*/  FFMA R41, R15, R37, R34 ;  /* 0x000000250f297223 */ /* 0x000fe40000000022 */
[----:B------:R-:W0:Y:S02]  /*3670*/  LDS R37, [R39+0x8] ;  /* 0x0000080027257984 */ /* 0x000e240000000800 */
[-C--:B--2---:R-:W-:Y:S01]  /*3680*/  FFMA R41, R12, R35.reuse, R41 ;  /* 0x000000230c297223 */ /* 0x084fe20000000029 */
[-C--:B------:R-:W-:Y:S01]  /*3690*/  FFMA R40, R20, R35.reuse, R44 ;  /* 0x0000002314287223 */ /* 0x080fe2000000002c */
[-C--:B------:R-:W-:Y:S01]  /*36a0*/  FFMA R42, R29, R35.reuse, R42 ;  /* 0x000000231d2a7223 */ /* 0x080fe2000000002a */
[-C--:B------:R-:W-:Y:S01]  /*36b0*/  FFMA R34, R14, R35.reuse, R33 ;  /* 0x000000230e227223 */ /* 0x080fe20000000021 */
[----:B------:R-:W-:Y:S01]  /*36c0*/  FFMA R35, R13, R35, R32 ;  /* 0x000000230d237223 */ /* 0x000fe20000000020 */
[-C--:B------:R-:W-:Y:S01]  /*36d0*/  FFMA R32, R8, R36.reuse, R41 ;  /* 0x0000002408207223 */ /* 0x080fe20000000029 */
[-C--:B------:R-:W-:Y:S01]  /*36e0*/  FFMA R40, R7, R36.reuse, R40 ;  /* 0x0000002407287223 */ /* 0x080fe20000000028 */
[----:B------:R-:W2:Y:S01]  /*36f0*/  LDS R41, [R39+0xc] ;  /* 0x00000c0027297984 */ /* 0x000ea20000000800 */
[-C--:B------:R-:W-:Y:S01]  /*3700*/  FFMA R43, R27, R36.reuse, R42 ;  /* 0x000000241b2b7223 */ /* 0x080fe2000000002a */
[-C--:B------:R-:W-:Y:S01]  /*3710*/  FFMA R34, R11, R36.reuse, R34 ;  /* 0x000000240b227223 */ /* 0x080fe20000000022 */
[----:B------:R-:W-:Y:S01]  /*3720*/  FFMA R35, R10, R36, R35 ;  /* 0x000000240a237223 */ /* 0x000fe20000000023 */
[----:B------:R-:W-:Y:S01]  /*3730*/  FFMA R44, R32, UR4, R3 ;  /* 0x00000004202c7c23 */ /* 0x000fe20008000003 */
[----:B------:R-:W-:Y:S01]  /*3740*/  LEA R33, R16, R39, 0x2 ;  /* 0x0000002710217211 */ /* 0x000fe200078e10ff */
[----:B------:R4:W5:Y:S01]  /*3750*/  LDS R32, [R39+0x10] ;  /* 0x0000100027207984 */ /* 0x0009620000000800 */
[-C--:B---3--:R-:W-:Y:S01]  /*3760*/  FFMA R36, R5, R31.reuse, R40 ;  /* 0x0000001f05247223 */ /* 0x088fe20000000028 */
[-C--:B------:R-:W-:Y:S01]  /*3770*/  FFMA R42, R26, R31.reuse, R43 ;  /* 0x0000001f1a2a7223 */ /* 0x080fe2000000002b */
[-C--:B------:R-:W-:Y:S01]  /*3780*/  FFMA R40, R25, R31.reuse, R34 ;  /* 0x0000001f19287223 */ /* 0x080fe20000000022 */
[-C--:B------:R-:W-:Y:S01]  /*3790*/  FFMA R35, R24, R31.reuse, R35 ;  /* 0x0000001f18237223 */ /* 0x080fe20000000023 */
[----:B------:R-:W-:Y:S01]  /*37a0*/  LDS R34, [R33+0x4] ;  /* 0x0000040021227984 */ /* 0x000fe20000000800 */
[-C--:B-1----:R-:W-:Y:S01]  /*37b0*/  FMUL R45, R28, R38.reuse ;  /* 0x000000261c2d7220 */ /* 0x082fe20000400000 */
[-C--:B------:R-:W-:Y:S01]  /*37c0*/  FFMA R43, R9, R38.reuse, R36 ;  /* 0x00000026092b7223 */ /* 0x080fe20000000024 */
[-C--:B------:R-:W-:Y:S01]  /*37d0*/  FFMA R42, R21, R38.reuse, R42 ;  /* 0x00000026152a7223 */ /* 0x080fe2000000002a */
[-C--:B----4-:R-:W-:Y:S01]  /*37e0*/  FFMA R39, R19, R38.reuse, R40 ;  /* 0x0000002613277223 */ /* 0x090fe20000000028 */
[----:B------:R-:W-:Y:S01]  /*37f0*/  FFMA R45, R6, R31, R45 ;  /* 0x0000001f062d7223 */ /* 0x000fe2000000002d */
[----:B------:R-:W-:Y:S01]  /*3800*/  FFMA R38, R18, R38, R35 ;  /* 0x0000002612267223 */ /* 0x000fe20000000023 */
[----:B------:R-:W1:Y:S04]  /*3810*/  LDS R31, [R33] ;  /* 0x00000000211f7984 */ /* 0x000e680000000800 */
[----:B------:R-:W-:Y:S04]  /*3820*/  LDS R35, [R33+0xc] ;  /* 0x00000c0021237984 */ /* 0x000fe80000000800 */
[----:B------:R3:W-:Y:S01]  /*3830*/  STG.E desc[UR10][R22.64], R44 ;  /* 0x0000002c16007986 */ /* 0x0007e2000c10190a */
[-C--:B0-----:R-:W-:Y:S01]  /*3840*/  FFMA R40, R30, R37.reuse, R43 ;  /* 0x000000251e287223 */ /* 0x081fe2000000002b */
[-C--:B------:R-:W-:Y:S01]  /*3850*/  FFMA R36, R4, R37.reuse, R39 ;  /* 0x0000002504247223 */ /* 0x080fe20000000027 */
[-C--:B------:R-:W-:Y:S01]  /*3860*/  FFMA R45, R2, R37.reuse, R45 ;  /* 0x00000025022d7223 */ /* 0x080fe2000000002d */
[-C--:B------:R-:W-:Y:S01]  /*3870*/  FFMA R43, R17, R37.reuse, R42 ;  /* 0x00000025112b7223 */ /* 0x080fe2000000002a */
[----:B------:R-:W-:-:S02]  /*3880*/  FFMA R39, R15, R37, R38 ;  /* 0x000000250f277223 */ /* 0x000fc40000000026 */
[----:B------:R-:W0:Y:S01]  /*3890*/  LDS R37, [R33+0x8] ;  /* 0x0000080021257984 */ /* 0x000e220000000800 */
[-C--:B--2---:R-:W-:Y:S01]  /*38a0*/  FFMA R42, R20, R41.reuse, R45 ;  /* 0x00000029142a7223 */ /* 0x084fe2000000002d */
[-C--:B------:R-:W-:Y:S01]  /*38b0*/  FFMA R39, R12, R41.reuse, R39 ;  /* 0x000000290c277223 */ /* 0x080fe20000000027 */
[-C--:B------:R-:W-:Y:S01]  /*38c0*/  FFMA R40, R29, R41.reuse, R40 ;  /* 0x000000291d287223 */ /* 0x080fe20000000028 */
[-C--:B------:R-:W-:Y:S01]  /*38d0*/  FFMA R38, R14, R41.reuse, R43 ;  /* 0x000000290e267223 */ /* 0x080fe2000000002b */
[----:B------:R-:W-:Y:S01]  /*38e0*/  FFMA R41, R13, R41, R36 ;  /* 0x000000290d297223 */ /* 0x000fe20000000024 */
[----:B---3--:R-:W-:Y:S01]  /*38f0*/  IMAD.WIDE R22, R0, 0x4, R22 ;  /* 0x0000000400167825 */ /* 0x008fe200078e0216 */
[----:B------:R2:W3:Y:S03]  /*3900*/  LDS R36, [R33+0x10] ;  /* 0x0000100021247984 */ /* 0x0004e60000000800 */
[-C--:B-----5:R-:W-:Y:S01]  /*3910*/  FFMA R43, R27, R32.reuse, R40 ;  /* 0x000000201b2b7223 */ /* 0x0a0fe20000000028 */
[-C--:B------:R-:W-:Y:S01]  /*3920*/  FFMA R44, R8, R32.reuse, R39 ;  /* 0x00000020082c7223 */ /* 0x080fe20000000027 */
[-C--:B------:R-:W-:Y:S01]  /*3930*/  FFMA R41, R10, R32.reuse, R41 ;  /* 0x000000200a297223 */ /* 0x080fe20000000029 */
[-C--:B------:R-:W-:Y:S01]  /*3940*/  FFMA R42, R7, R32.reuse, R42 ;  /* 0x00000020072a7223 */ /* 0x080fe2000000002a */
[----:B------:R-:W-:Y:S01]  /*3950*/  FFMA R38, R11, R32, R38 ;  /* 0x000000200b267223 */ /* 0x000fe20000000026 */
[----:B------:R-:W-:Y:S01]  /*3960*/  LEA R39, R16, R33, 0x2 ;  /* 0x0000002110277211 */ /* 0x000fe200078e10ff */
[----:B------:R-:W-:-:S04]  /*3970*/  FFMA R45, R44, UR4, R3 ;  /* 0x000000042c2d7c23 */ /* 0x000fc80008000003 */
[----:B------:R-:W-:Y:S01]  /*3980*/  LDS R32, [R39+0x4] ;  /* 0x0000040027207984 */ /* 0x000fe20000000800 */
[-C--:B-1----:R-:W-:Y:S01]  /*3990*/  FFMA R40, R26, R31.reuse, R43 ;  /* 0x0000001f1a287223 */ /* 0x082fe2000000002b */
[-C--:B------:R-:W-:Y:S01]  /*39a0*/  FMUL R43, R28, R34.reuse ;  /* 0x000000221c2b7220 */ /* 0x080fe20000400000 */
[-C--:B--2---:R-:W-:Y:S01]  /*39b0*/  FFMA R33, R24, R31.reuse, R41 ;  /* 0x0000001f18217223 */ /* 0x084fe20000000029 */
[-C--:B------:R-:W-:Y:S01]  /*39c0*/  FFMA R42, R5, R31.reuse, R42 ;  /* 0x0000001f052a7223 */ /* 0x080fe2000000002a */
[-C--:B------:R-:W-:Y:S01]  /*39d0*/  FFMA R38, R25, R31.reuse, R38 ;  /* 0x0000001f19267223 */ /* 0x080fe20000000026 */
[----:B------:R-:W-:Y:S01]  /*39e0*/  FFMA R41, R6, R31, R43 ;  /* 0x0000001f06297223 */ /* 0x000fe2000000002b */
[-C--:B------:R-:W-:Y:S01]  /*39f0*/  FFMA R40, R21, R34.reuse, R40 ;  /* 0x0000002215287223 */ /* 0x080fe20000000028 */
[----:B------:R-:W1:Y:S01]  /*3a00*/  LDS R31, [R39] ;  /* 0x00000000271f7984 */ /* 0x000e620000000800 */
[-C--:B------:R-:W-:Y:S01]  /*3a10*/  FFMA R42, R9, R34.reuse, R42 ;  /* 0x00000022092a7223 */ /* 0x080fe2000000002a */
[-C--:B------:R-:W-:Y:S01]  /*3a20*/  FFMA R43, R19, R34.reuse, R38 ;  /* 0x00000022132b7223 */ /* 0x080fe20000000026 */
[----:B------:R-:W-:Y:S01]  /*3a30*/  FFMA R34, R18, R34, R33 ;  /* 0x0000002212227223 */ /* 0x000fe20000000021 */
[----:B------:R2:W-:Y:S01]  /*3a40*/  STG.E desc[UR10][R22.64], R45 ;  /* 0x0000002d16007986 */ /* 0x0005e2000c10190a */
[-C--:B0-----:R-:W-:Y:S01]  /*3a50*/  FFMA R38, R30, R37.reuse, R42 ;  /* 0x000000251e267223 */ /* 0x081fe2000000002a */
        /* <DEDUP_REMOVED lines=11> */
[-C--:B------:R-:W-:Y:S01]  /*3b10*/  FFMA R42, R8, R36.reuse, R37 ;  /* 0x00000024082a7223 */ /* 0x080fe20000000025 */
[-C--:B------:R-:W-:Y:S01]  /*3b20*/  FFMA R40, R11, R36.reuse, R40 ;  /* 0x000000240b287223 */ /* 0x080fe20000000028 */
[----:B------:R-:W3:Y:S01]  /*3b30*/  LDS R37, [R39+0xc] ;  /* 0x00000c0027257984 */ /* 0x000ee20000000800 */
[-C--:B------:R-:W-:Y:S01]  /*3b40*/  FFMA R35, R27, R36.reuse, R38 ;  /* 0x000000241b237223 */ /* 0x080fe20000000026 */
[----:B------:R-:W-:Y:S01]  /*3b50*/  FFMA R41, R10, R36, R41 ;  /* 0x000000240a297223 */ /* 0x000fe20000000029 */
[----:B--2---:R-:W-:Y:S01]  /*3b60*/  IMAD.WIDE R22, R0, 0x4, R22 ;  /* 0x0000000400167825 */ /* 0x004fe200078e0216 */
[----:B------:R-:W2:Y:S03]  /*3b70*/  LDS R36, [R39+0x10] ;  /* 0x0000100027247984 */ /* 0x000ea60000000800 */
[----:B------:R-:W-:Y:S01]  /*3b80*/  FFMA R45, R42, UR4, R3 ;  /* 0x000000042a2d7c23 */ /* 0x000fe20008000003 */
[----:B------:R-:W-:-:S04]  /*3b90*/  LEA R43, R16, R39, 0x2 ;  /* 0x00000027102b7211 */ /* 0x000fc800078e10ff */
[----:B------:R4:W-:Y:S01]  /*3ba0*/  STG.E desc[UR10][R22.64], R45 ;  /* 0x0000002d16007986 */ /* 0x0009e2000c10190a */
[-C--:B-1----:R-:W-:Y:S01]  /*3bb0*/  FFMA R38, R5, R31.reuse, R34 ;  /* 0x0000001f05267223 */ /* 0x082fe20000000022 */
[-C--:B------:R-:W-:Y:S01]  /*3bc0*/  FFMA R34, R26, R31.reuse, R35 ;  /* 0x0000001f1a227223 */ /* 0x080fe20000000023 */
[-C--:B------:R-:W-:Y:S01]  /*3bd0*/  FFMA R40, R25, R31.reuse, R40 ;  /* 0x0000001f19287223 */ /* 0x080fe20000000028 */
[-C--:B------:R-:W-:Y:S01]  /*3be0*/  FFMA R42, R24, R31.reuse, R41 ;  /* 0x0000001f182a7223 */ /* 0x080fe20000000029 */
[-C--:B------:R-:W-:Y:S01]  /*3bf0*/  FMUL R35, R28, R32.reuse ;  /* 0x000000201c237220 */ /* 0x080fe20000400000 */
[-C--:B------:R-:W-:Y:S01]  /*3c00*/  FFMA R41, R9, R32.reuse, R38 ;  /* 0x0000002009297223 */ /* 0x080fe20000000026 */
[-C--:B------:R-:W-:Y:S01]  /*3c10*/  FFMA R34, R21, R32.reuse, R34 ;  /* 0x0000002015227223 */ /* 0x080fe20000000022 */
[-C--:B----4-:R-:W-:Y:S01]  /*3c20*/  FFMA R45, R19, R32.reuse, R40 ;  /* 0x00000020132d7223 */ /* 0x090fe20000000028 */
[----:B------:R-:W-:Y:S01]  /*3c30*/  FFMA R42, R18, R32, R42 ;  /* 0x00000020122a7223 */ /* 0x000fe2000000002a */
[----:B------:R-:W-:Y:S01]  /*3c40*/  FFMA R35, R6, R31, R35 ;  /* 0x0000001f06237223 */ /* 0x000fe20000000023 */
[----:B------:R-:W1:Y:S01]  /*3c50*/  LDS R32, [R43+0x4] ;  /* 0x000004002b207984 */ /* 0x000e620000000800 */
[----:B------:R-:W-:-:S03]  /*3c60*/  IMAD.WIDE R22, R0, 0x4, R22 ;  /* 0x0000000400167825 */ /* 0x000fc600078e0216 */
[----:B------:R-:W4:Y:S01]  /*3c70*/  LDS R31, [R43] ;  /* 0x000000002b1f7984 */ /* 0x000f220000000800 */
[-C--:B0-----:R-:W-:Y:S01]  /*3c80*/  FFMA R38, R30, R33.reuse, R41 ;  /* 0x000000211e267223 */ /* 0x081fe20000000029 */
[-C--:B------:R-:W-:Y:S01]  /*3c90*/  FFMA R35, R2, R33.reuse, R35 ;  /* 0x0000002102237223 */ /* 0x080fe20000000023 */
[-C--:B------:R-:W-:Y:S01]  /*3ca0*/  FFMA R41, R17, R33.reuse, R34 ;  /* 0x0000002111297223 */ /* 0x080fe20000000022 */
[-C--:B------:R-:W-:Y:S01]  /*3cb0*/  FFMA R34, R4, R33.reuse, R45 ;  /* 0x0000002104227223 */ /* 0x080fe2000000002d */
[----:B------:R-:W-:Y:S02]  /*3cc0*/  FFMA R39, R15, R33, R42 ;  /* 0x000000210f277223 */ /* 0x000fe4000000002a */
[----:B------:R-:W0:Y:S01]  /*3cd0*/  LDS R33, [R43+0x8] ;  /* 0x000008002b217984 */ /* 0x000e220000000800 */
[-C--:B---3--:R-:W-:Y:S01]  /*3ce0*/  FFMA R40, R20, R37.reuse, R35 ;  /* 0x0000002514287223 */ /* 0x088fe20000000023 */
[-C--:B------:R-:W-:Y:S01]  /*3cf0*/  FFMA R42, R29, R37.reuse, R38 ;  /* 0x000000251d2a7223 */ /* 0x080fe20000000026 */
[-C--:B------:R-:W-:Y:S01]  /*3d00*/  FFMA R38, R14, R37.reuse, R41 ;  /* 0x000000250e267223 */ /* 0x080fe20000000029 */
[----:B------:R-:W3:Y:S01]  /*3d10*/  LDS R35, [R43+0xc] ;  /* 0x00000c002b237984 */ /* 0x000ee20000000800 */
[-C--:B------:R-:W-:Y:S01]  /*3d20*/  FFMA R45, R13, R37.reuse, R34 ;  /* 0x000000250d2d7223 */ /* 0x080fe20000000022 */
[----:B------:R-:W-:Y:S01]  /*3d30*/  FFMA R39, R12, R37, R39 ;  /* 0x000000250c277223 */ /* 0x000fe20000000027 */
[-C--:B--2---:R-:W-:Y:S01]  /*3d40*/  FFMA R34, R11, R36.reuse, R38 ;  /* 0x000000240b227223 */ /* 0x084fe20000000026 */
[-C--:B------:R-:W-:Y:S01]  /*3d50*/  FFMA R40, R7, R36.reuse, R40 ;  /* 0x0000002407287223 */ /* 0x080fe20000000028 */
[-C--:B------:R-:W-:Y:S01]  /*3d60*/  FFMA R41, R27, R36.reuse, R42 ;  /* 0x000000241b297223 */ /* 0x080fe2000000002a */
[-C--:B------:R-:W-:Y:S01]  /*3d70*/  FFMA R37, R10, R36.reuse, R45 ;  /* 0x000000240a257223 */ /* 0x080fe2000000002d */
[----:B------:R-:W-:Y:S01]  /*3d80*/  FFMA R38, R8, R36, R39 ;  /* 0x0000002408267223 */ /* 0x000fe20000000027 */
[----:B------:R-:W-:Y:S01]  /*3d90*/  LEA R39, R16, R43, 0x2 ;  /* 0x0000002b10277211 */ /* 0x000fe200078e10ff */
[----:B------:R2:W5:Y:S02]  /*3da0*/  LDS R36, [R43+0x10] ;  /* 0x000010002b247984 */ /* 0x0005640000000800 */
[----:B------:R-:W-:-:S02]  /*3db0*/  FFMA R45, R38, UR4, R3 ;  /* 0x00000004262d7c23 */ /* 0x000fc40008000003 */
[----:B------:R-:W5:Y:S04]  /*3dc0*/  LDS R38, [R39] ;  /* 0x0000000027267984 */ /* 0x000f680000000800 */
[----:B------:R3:W-:Y:S01]  /*3dd0*/  STG.E desc[UR10][R22.64], R45 ;  /* 0x0000002d16007986 */ /* 0x0007e2000c10190a */
[----:B-1----:R-:W-:-:S04]  /*3de0*/  FMUL R28, R28, R32 ;  /* 0x000000201c1c7220 */ /* 0x002fc80000400000 */
[-C--:B----4-:R-:W-:Y:S01]  /*3df0*/  FFMA R42, R6, R31.reuse, R28 ;  /* 0x0000001f062a7223 */ /* 0x090fe2000000001c */
[-C--:B------:R-:W-:Y:S01]  /*3e00*/  FFMA R6, R5, R31.reuse, R40 ;  /* 0x0000001f05067223 */ /* 0x080fe20000000028 */
[-C--:B------:R-:W-:Y:S01]  /*3e10*/  FFMA R40, R25, R31.reuse, R34 ;  /* 0x0000001f19287223 */ /* 0x080fe20000000022 */
[-C--:B------:R-:W-:Y:S01]  /*3e20*/  FFMA R28, R26, R31.reuse, R41 ;  /* 0x0000001f1a1c7223 */ /* 0x080fe20000000029 */
[----:B------:R-:W1:Y:S01]  /*3e30*/  LDS R34, [R39+0x4] ;  /* 0x0000040027227984 */ /* 0x000e620000000800 */
[----:B------:R-:W-:Y:S01]  /*3e40*/  FFMA R37, R24, R31, R37 ;  /* 0x0000001f18257223 */ /* 0x000fe20000000025 */
[-C--:B------:R-:W-:Y:S01]  /*3e50*/  FFMA R41, R19, R32.reuse, R40 ;  /* 0x0000002013297223 */ /* 0x080fe20000000028 */
[-C--:B------:R-:W-:Y:S01]  /*3e60*/  FFMA R28, R21, R32.reuse, R28 ;  /* 0x00000020151c7223 */ /* 0x080fe2000000001c */
[----:B0-----:R-:W-:Y:S01]  /*3e70*/  FFMA R31, R2, R33, R42 ;  /* 0x00000021021f7223 */ /* 0x001fe2000000002a */
[-C--:B------:R-:W-:Y:S01]  /*3e80*/  FFMA R40, R18, R32.reuse, R37 ;  /* 0x0000002012287223 */ /* 0x080fe20000000025 */
[----:B------:R-:W0:Y:S01]  /*3e90*/  LDS R2, [R39+0x8] ;  /* 0x0000080027027984 */ /* 0x000e220000000800 */
[----:B--2---:R-:W-:Y:S01]  /*3ea0*/  FFMA R43, R9, R32, R6 ;  /* 0x00000020092b7223 */ /* 0x004fe20000000006 */
[----:B---3--:R-:W-:Y:S01]  /*3eb0*/  FFMA R42, R20, R35, R31 ;  /* 0x00000023142a7223 */ /* 0x008fe2000000001f */
[----:B------:R-:W-:Y:S01]  /*3ec0*/  LEA R31, R16, R39, 0x2 ;  /* 0x00000027101f7211 */ /* 0x000fe200078e10ff */
[----:B------:R-:W2:Y:S01]  /*3ed0*/  LDS R20, [R39+0xc] ;  /* 0x00000c0027147984 */ /* 0x000ea20000000800 */
[----:B------:R-:W-:Y:S01]  /*3ee0*/  FFMA R32, R4, R33, R41 ;  /* 0x0000002104207223 */ /* 0x000fe20000000029 */
[----:B------:R-:W-:-:S02]  /*3ef0*/  IMAD.WIDE R22, R0, 0x4, R22 ;  /* 0x0000000400167825 */ /* 0x000fc400078e0216 */
[----:B------:R3:W4:Y:S02]  /*3f00*/  LDS R16, [R39+0x10] ;  /* 0x0000100027107984 */ /* 0x0007240000000800 */
[----:B-----5:R-:W-:Y:S02]  /*3f10*/  FFMA R44, R7, R36, R42 ;  /* 0x00000024072c7223 */ /* 0x020fe4000000002a */
[----:B------:R-:W5:Y:S01]  /*3f20*/  LDS R37, [R31] ;  /* 0x000000001f257984 */ /* 0x000f620000000800 */
[-C--:B------:R-:W-:Y:S01]  /*3f30*/  FFMA R7, R17, R33.reuse, R28 ;  /* 0x0000002111077223 */ /* 0x080fe2000000001c */
[-C--:B------:R-:W-:Y:S01]  /*3f40*/  FFMA R42, R30, R33.reuse, R43 ;  /* 0x000000211e2a7223 */ /* 0x080fe2000000002b */
[----:B------:R-:W-:Y:S01]  /*3f50*/  FFMA R33, R15, R33, R40 ;  /* 0x000000210f217223 */ /* 0x000fe20000000028 */
[----:B------:R-:W5:Y:S01]  /*3f60*/  LDS R6, [R31+0x4] ;  /* 0x000004001f067984 */ /* 0x000f620000000800 */
[----:B------:R-:W-:Y:S01]  /*3f70*/  FFMA R40, R5, R38, R44 ;  /* 0x0000002605287223 */ /* 0x000fe2000000002c */
[-C--:B------:R-:W-:Y:S01]  /*3f80*/  FFMA R44, R29, R35.reuse, R42 ;  /* 0x000000231d2c7223 */ /* 0x080fe2000000002a */
[-C--:B------:R-:W-:Y:S01]  /*3f90*/  FFMA R42, R14, R35.reuse, R7 ;  /* 0x000000230e2a7223 */ /* 0x080fe20000000007 */
[----:B------:R-:W5:Y:S01]  /*3fa0*/  LDS R28, [R31+0x8] ;  /* 0x000008001f1c7984 */ /* 0x000f620000000800 */
[-C--:B------:R-:W-:Y:S01]  /*3fb0*/  FFMA R33, R12, R35.reuse, R33 ;  /* 0x000000230c217223 */ /* 0x080fe20000000021 */
[-C--:B---3--:R-:W-:Y:S01]  /*3fc0*/  FFMA R39, R27, R36.reuse, R44 ;  /* 0x000000241b277223 */ /* 0x088fe2000000002c */
[----:B------:R-:W-:Y:S01]  /*3fd0*/  FFMA R42, R11, R36, R42 ;  /* 0x000000240b2a7223 */ /* 0x000fe2000000002a */
[----:B------:R-:W3:Y:S02]  /*3fe0*/  LDS R5, [R31+0xc] ;  /* 0x00000c001f057984 */ /* 0x000ee40000000800 */
[-C--:B------:R-:W-:Y:S01]  /*3ff0*/  FFMA R44, R26, R38.reuse, R39 ;  /* 0x000000261a2c7223 */ /* 0x080fe20000000027 */
[----:B------:R-:W-:Y:S01]  /*4000*/  FFMA R42, R25, R38, R42 ;  /* 0x00000026192a7223 */ /* 0x000fe2000000002a */
[----:B------:R-:W3:Y:S01]  /*4010*/  LDS R7, [R31+0x10] ;  /* 0x000010001f077984 */ /* 0x000ee20000000800 */
[-C--:B-1----:R-:W-:Y:S01]  /*4020*/  FFMA R41, R9, R34.reuse, R40 ;  /* 0x0000002209297223 */ /* 0x082fe20000000028 */
[-C--:B------:R-:W-:Y:S01]  /*4030*/  FFMA R44, R21, R34.reuse, R44 ;  /* 0x00000022152c7223 */ /* 0x080fe2000000002c */
[----:B------:R-:W-:Y:S01]  /*4040*/  FFMA R39, R19, R34, R42 ;  /* 0x0000002213277223 */ /* 0x000fe2000000002a */
[----:B------:R-:W-:Y:S01]  /*4050*/  FFMA R9, R13, R35, R32 ;  /* 0x000000230d097223 */ /* 0x000fe20000000020 */
[-C--:B0-----:R-:W-:Y:S01]  /*4060*/  FFMA R32, R30, R2.reuse, R41 ;  /* 0x000000021e207223 */ /* 0x081fe20000000029 */
[-C--:B------:R-:W-:Y:S01]  /*4070*/  FFMA R35, R17, R2.reuse, R44 ;  /* 0x0000000211237223 */ /* 0x080fe2000000002c */
[----:B------:R-:W-:Y:S01]  /*4080*/  FFMA R30, R4, R2, R39 ;  /* 0x00000002041e7223 */ /* 0x000fe20000000027 */
[----:B------:R-:W-:Y:S01]  /*4090*/  FFMA R9, R10, R36, R9 ;  /* 0x000000240a097223 */ /* 0x000fe20000000009 */
[-C--:B--2---:R-:W-:Y:S01]  /*40a0*/  FFMA R40, R29, R20.reuse, R32 ;  /* 0x000000141d287223 */ /* 0x084fe20000000020 */
[-C--:B------:R-:W-:Y:S01]  /*40b0*/  FFMA R32, R14, R20.reuse, R35 ;  /* 0x000000140e207223 */ /* 0x080fe20000000023 */
[----:B------:R-:W-:Y:S01]  /*40c0*/  FFMA R29, R13, R20, R30 ;  /* 0x000000140d1d7223 */ /* 0x000fe2000000001e */
[----:B------:R-:W-:Y:S01]  /*40d0*/  FFMA R9, R24, R38, R9 ;  /* 0x0000002618097223 */ /* 0x000fe20000000009 */
[-C--:B----4-:R-:W-:Y:S01]  /*40e0*/  FFMA R27, R27, R16.reuse, R40 ;  /* 0x000000101b1b7223 */ /* 0x090fe20000000028 */
[-C--:B------:R-:W-:Y:S01]  /*40f0*/  FFMA R32, R11, R16.reuse, R32 ;  /* 0x000000100b207223 */ /* 0x080fe20000000020 */
[----:B------:R-:W-:Y:S01]  /*4100*/  FFMA R29, R10, R16, R29 ;  /* 0x000000100a1d7223 */ /* 0x000fe2000000001d */
[----:B------:R-:W-:Y:S01]  /*4110*/  FFMA R34, R18, R34, R9 ;  /* 0x0000002212227223 */ /* 0x000fe20000000009 */
[-C--:B-----5:R-:W-:Y:S01]  /*4120*/  FFMA R26, R26, R37.reuse, R27 ;  /* 0x000000251a1a7223 */ /* 0x0a0fe2000000001b */
[-C--:B------:R-:W-:Y:S01]  /*4130*/  FFMA R32, R25, R37.reuse, R32 ;  /* 0x0000002519207223 */ /* 0x080fe20000000020 */
[----:B------:R-:W-:Y:S01]  /*4140*/  FFMA R29, R24, R37, R29 ;  /* 0x00000025181d7223 */ /* 0x000fe2000000001d */
[----:B------:R-:W-:Y:S01]  /*4150*/  FFMA R9, R15, R2, R34 ;  /* 0x000000020f097223 */ /* 0x000fe20000000022 */
[-C--:B------:R-:W-:Y:S01]  /*4160*/  FFMA R26, R21, R6.reuse, R26 ;  /* 0x00000006151a7223 */ /* 0x080fe2000000001a */
[-C--:B------:R-:W-:Y:S01]  /*4170*/  FFMA R21, R19, R6.reuse, R32 ;  /* 0x0000000613157223 */ /* 0x080fe20000000020 */
[----:B------:R-:W-:Y:S01]  /*4180*/  FFMA R6, R18, R6, R29 ;  /* 0x0000000612067223 */ /* 0x000fe2000000001d */
[----:B------:R-:W-:-:S04]  /*4190*/  IMAD.WIDE R18, R0, 0x4, R22 ;  /* 0x0000000400127825 */ /* 0x000fc800078e0216 */
[-C--:B------:R-:W-:Y:S01]  /*41a0*/  FFMA R25, R17, R28.reuse, R26 ;  /* 0x0000001c11197223 */ /* 0x080fe2000000001a */
[-C--:B------:R-:W-:Y:S01]  /*41b0*/  FFMA R4, R4, R28.reuse, R21 ;  /* 0x0000001c04047223 */ /* 0x080fe20000000015 */
[----:B------:R-:W-:Y:S01]  /*41c0*/  FFMA R17, R15, R28, R6 ;  /* 0x0000001c0f117223 */ /* 0x000fe20000000006 */
[----:B------:R-:W-:Y:S01]  /*41d0*/  FFMA R9, R12, R20, R9 ;  /* 0x000000140c097223 */ /* 0x000fe20000000009 */
[----:B---3--:R-:W-:Y:S01]  /*41e0*/  FFMA R2, R14, R5, R25 ;  /* 0x000000050e027223 */ /* 0x008fe20000000019 */
[----:B------:R-:W-:-:S04]  /*41f0*/  IMAD.WIDE R14, R0, 0x4, R18 ;  /* 0x00000004000e7825 */ /* 0x000fc800078e0212 */
[-C--:B------:R-:W-:Y:S01]  /*4200*/  FFMA R17, R12, R5.reuse, R17 ;  /* 0x000000050c117223 */ /* 0x080fe20000000011 */
[----:B------:R-:W-:Y:S01]  /*4210*/  FFMA R13, R13, R5, R4 ;  /* 0x000000050d0d7223 */ /* 0x000fe20000000004 */
[C---:B------:R-:W-:Y:S01]  /*4220*/  FFMA R36, R8.reuse, R36, R33 ;  /* 0x0000002408247223 */ /* 0x040fe20000000021 */
[C---:B------:R-:W-:Y:S01]  /*4230*/  FFMA R16, R8.reuse, R16, R9 ;  /* 0x0000001008107223 */ /* 0x040fe20000000009 */
[----:B------:R-:W-:Y:S01]  /*4240*/  FFMA R8, R8, R7, R17 ;  /* 0x0000000708087223 */ /* 0x000fe20000000011 */
[----:B------:R-:W-:-:S04]  /*4250*/  IMAD.WIDE R4, R0, 0x4, R14 ;  /* 0x0000000400047825 */ /* 0x000fc800078e020e */
[-C--:B------:R-:W-:Y:S01]  /*4260*/  FFMA R2, R11, R7.reuse, R2 ;  /* 0x000000070b027223 */ /* 0x080fe20000000002 */
[----:B------:R-:W-:Y:S01]  /*4270*/  FFMA R10, R10, R7, R13 ;  /* 0x000000070a0a7223 */ /* 0x000fe2000000000d */
[--C-:B------:R-:W-:Y:S01]  /*4280*/  FFMA R7, R36, UR4, R3.reuse ;  /* 0x0000000424077c23 */ /* 0x100fe20008000003 */
[--C-:B------:R-:W-:Y:S01]  /*4290*/  FFMA R9, R16, UR4, R3.reuse ;  /* 0x0000000410097c23 */ /* 0x100fe20008000003 */
[--C-:B------:R-:W-:Y:S01]  /*42a0*/  FFMA R11, R8, UR4, R3.reuse ;  /* 0x00000004080b7c23 */ /* 0x100fe20008000003 */
[--C-:B------:R-:W-:Y:S01]  /*42b0*/  FFMA R17, R2, UR4, R3.reuse ;  /* 0x0000000402117c23 */ /* 0x100fe20008000003 */
[----:B------:R-:W-:Y:S01]  /*42c0*/  FFMA R13, R10, UR4, R3 ;  /* 0x000000040a0d7c23 */ /* 0x000fe20008000003 */
[----:B------:R-:W-:Y:S01]  /*42d0*/  IMAD.WIDE R2, R0, 0x4, R4 ;  /* 0x0000000400027825 */ /* 0x000fe200078e0204 */
[----:B------:R-:W-:Y:S04]  /*42e0*/  STG.E desc[UR10][R22.64], R7 ;  /* 0x0000000716007986 */ /* 0x000fe8000c10190a */
[----:B------:R-:W-:Y:S04]  /*42f0*/  STG.E desc[UR10][R18.64], R9 ;  /* 0x0000000912007986 */ /* 0x000fe8000c10190a */
[----:B------:R-:W-:Y:S04]  /*4300*/  STG.E desc[UR10][R14.64], R11 ;  /* 0x0000000b0e007986 */ /* 0x000fe8000c10190a */
[----:B------:R-:W-:Y:S04]  /*4310*/  STG.E desc[UR10][R4.64], R13 ;  /* 0x0000000d04007986 */ /* 0x000fe8000c10190a */
[----:B------:R-:W-:Y:S01]  /*4320*/  STG.E desc[UR10][R2.64], R17 ;  /* 0x0000001102007986 */ /* 0x000fe2000c10190a */
[----:B------:R-:W-:Y:S05]  /*4330*/  EXIT ;  /* 0x000000000000794d */ /* 0x000fea0003800000 */
.L_x_15:
        /* <DEDUP_REMOVED lines=12> */
.L_x_30:


//--------------------- .text._Z28Filter3x3_Input28x28_Stride2PKfS0_Pfiiiiiiiiiiiiiff --------------------------
	.section	.text._Z28Filter3x3_Input28x28_Stride2PKfS0_Pfiiiiiiiiiiiiiff,"ax",@progbits
	.align	128
        .global         _Z28Filter3x3_Input28x28_Stride2PKfS0_Pfiiiiiiiiiiiiiff
        .type           _Z28Filter3x3_Input28x28_Stride2PKfS0_Pfiiiiiiiiiiiiiff,@function
        .size           _Z28Filter3x3_Input28x28_Stride2PKfS0_Pfiiiiiiiiiiiiiff,(.L_x_31 - _Z28Filter3x3_Input28x28_Stride2PKfS0_Pfiiiiiiiiiiiiiff)
        .other          _Z28Filter3x3_Input28x28_Stride2PKfS0_Pfiiiiiiiiiiiiiff,@"STO_CUDA_ENTRY STV_DEFAULT"
_Z28Filter3x3_Input28x28_Stride2PKfS0_Pfiiiiiiiiiiiiiff:
.text._Z28Filter3x3_Input28x28_Stride2PKfS0_Pfiiiiiiiiiiiiiff:
[----:B------:R-:W-:Y:S01]  /*0000*/  LDC R1, c[0x0][0x37c] ;  /* 0x0000df00ff017b82 */ /* 0x000fe20000000800 */
[----:B------:R-:W0:Y:S07]  /*0010*/  S2R R6, SR_TID.X ;  /* 0x0000000000067919 */ /* 0x000e2e0000002100 */
[----:B------:R-:W1:Y:S01]  /*0020*/  S2UR UR4, SR_CTAID.Y ;  /* 0x00000000000479c3 */ /* 0x000e620000002600 */
[----:B------:R-:W2:Y:S01]  /*0030*/  LDCU UR12, c[0x0][0x3b0] ;  /* 0x00007600ff0c77ac */ /* 0x000ea20008000800 */
[----:B------:R-:W3:Y:S06]  /*0040*/  LDCU.64 UR10, c[0x0][0x358] ;  /* 0x00006b00ff0a77ac */ /* 0x000eec0008000a00 */
[----:B------:R-:W4:Y:S01]  /*0050*/  LDC R9, c[0x0][0x3ac] ;  /* 0x0000eb00ff097b82 */ /* 0x000f220000000800 */
[----:B------:R-:W5:Y:S07]  /*0060*/  LDCU UR9, c[0x0][0x39c] ;  /* 0x00007380ff0977ac */ /* 0x000f6e0008000800 */
[----:B------:R-:W5:Y:S01]  /*0070*/  LDC.64 R10, c[0x0][0x3a0] ;  /* 0x0000e800ff0a7b82 */ /* 0x000f620000000a00 */
[----:B-1----:R-:W-:-:S07]  /*0080*/  USHF.L.U32 UR4, UR4, 0x3, URZ ;  /* 0x0000000304047899 */ /* 0x002fce00080006ff */
[----:B------:R-:W1:Y:S01]  /*0090*/  LDC R8, c[0x0][0x3c4] ;  /* 0x0000f100ff087b82 */ /* 0x000e620000000800 */
[----:B0-----:R-:W-:-:S13]  /*00a0*/  ISETP.GT.U32.AND P0, PT, R6, 0x47, PT ;  /* 0x000000470600780c */ /* 0x001fda0003f04070 */
[----:B------:R-:W0:Y:S01]  /*00b0*/  @!P0 LDC.64 R2, c[0x0][0x388] ;  /* 0x0000e200ff028b82 */ /* 0x000e220000000a00 */
[----:B----4-:R-:W-:-:S04]  /*00c0*/  @!P0 IMAD R5, R9, UR4, RZ ;  /* 0x0000000409058c24 */ /* 0x010fc8000f8e02ff */
[----:B--2---:R-:W-:-:S04]  /*00d0*/  @!P0 IMAD R5, R5, UR12, R6 ;  /* 0x0000000c05058c24 */ /* 0x004fc8000f8e0206 */
[----:B0-----:R-:W-:Y:S01]  /*00e0*/  @!P0 IMAD.WIDE R2, R5, 0x4, R2 ;  /* 0x0000000405028825 */ /* 0x001fe200078e0202 */
[----:B------:R-:W0:Y:S04]  /*00f0*/  S2UR UR7, SR_CgaCtaId ;  /* 0x00000000000779c3 */ /* 0x000e280000008800 */
[----:B---3--:R2:W3:Y:S01]  /*0100*/  @!P0 LDG.E R0, desc[UR10][R2.64] ;  /* 0x0000000a02008981 */ /* 0x0084e2000c1e1900 */
[----:B-----5:R-:W4:Y:S01]  /*0110*/  I2F.U32.RP R14, R11 ;  /* 0x0000000b000e7306 */ /* 0x020f220000209000 */
[----:B------:R-:W-:Y:S01]  /*0120*/  UMOV UR5, 0x400 ;  /* 0x0000040000057882 */ /* 0x000fe20000000000 */
[----:B-1----:R-:W-:Y:S01]  /*0130*/  LEA R7, R8, R11, 0x1 ;  /* 0x0000000b08077211 */ /* 0x002fe200078e08ff */
[----:B------:R-:W1:Y:S01]  /*0140*/  S2UR UR8, SR_CTAID.X ;  /* 0x00000000000879c3 */ /* 0x000e620000002500 */
[----:B------:R-:W-:-:S03]  /*0150*/  UIADD3 UR6, UPT, UPT, UR5, 0x120, URZ ;  /* 0x0000012005067890 */ /* 0x000fc6000fffe0ff */
[C---:B------:R-:W-:Y:S02]  /*0160*/  IMAD R8, R7.reuse, R10, RZ ;  /* 0x0000000a07087224 */ /* 0x040fe400078e02ff */
[----:B--2---:R-:W-:Y:S02]  /*0170*/  IMAD R2, R7, R6, RZ ;  /* 0x0000000607027224 */ /* 0x004fe400078e02ff */
[----:B------:R-:W2:Y:S01]  /*0180*/  LDC.64 R4, c[0x0][0x380] ;  /* 0x0000e000ff047b82 */ /* 0x000ea20000000a00 */
[----:B------:R-:W-:Y:S01]  /*0190*/  IMAD R3, R11, R10, RZ ;  /* 0x0000000a0b037224 */ /* 0x000fe200078e02ff */
[----:B----4-:R-:W4:Y:S01]  /*01a0*/  MUFU.RCP R14, R14 ;  /* 0x0000000e000e7308 */ /* 0x010f220000001000 */
[----:B0-----:R-:W-:Y:S02]  /*01b0*/  ULEA UR5, UR7, UR5, 0x18 ;  /* 0x0000000507057291 */ /* 0x001fe4000f8ec0ff */
[----:B------:R-:W-:-:S04]  /*01c0*/  ULEA UR6, UR7, UR6, 0x18 ;  /* 0x0000000607067291 */ /* 0x000fc8000f8ec0ff */
[----:B------:R-:W-:Y:S01]  /*01d0*/  @!P0 LEA R15, R6, UR5, 0x2 ;  /* 0x00000005060f8c11 */ /* 0x000fe2000f8e10ff */
[----:B-1----:R-:W-:Y:S01]  /*01e0*/  UIMAD UR7, UR8, UR9, UR4 ;  /* 0x00000009080772a4 */ /* 0x002fe2000f8e0204 */
[----:B------:R-:W-:-:S04]  /*01f0*/  LEA R17, R2, UR6, 0x2 ;  /* 0x0000000602117c11 */ /* 0x000fc8000f8e10ff */
[----:B------:R-:W-:Y:S01]  /*0200*/  LEA R12, R8, R17, 0x4 ;  /* 0x00000011080c7211 */ /* 0x000fe200078e20ff */
[----:B------:R-:W-:-:S04]  /*0210*/  IMAD R3, R3, UR7, R6 ;  /* 0x0000000703037c24 */ /* 0x000fc8000f8e0206 */
[----:B--2---:R-:W-:Y:S01]  /*0220*/  IMAD.WIDE R2, R3, 0x4, R4 ;  /* 0x0000000403027825 */ /* 0x004fe200078e0204 */
[----:B----4-:R-:W-:-:S04]  /*0230*/  IADD3 R4, PT, PT, R14, 0xffffffe, RZ ;  /* 0x0ffffffe0e047810 */ /* 0x010fc80007ffe0ff */
[----:B------:R0:W1:Y:S02]  /*0240*/  F2I.FTZ.U32.TRUNC.NTZ R5, R4 ;  /* 0x0000000400057305 */ /* 0x000064000021f000 */
[----:B0-----:R-:W-:Y:S01]  /*0250*/  HFMA2 R4, -RZ, RZ, 0, 0 ;  /* 0x00000000ff047431 */ /* 0x001fe200000001ff */
[----:B---3--:R1:W-:Y:S04]  /*0260*/  @!P0 STS [R15], R0 ;  /* 0x000000000f008388 */ /* 0x0083e80000000800 */
[----:B------:R-:W-:Y:S04]  /*0270*/  STS [R17], RZ ;  /* 0x000000ff11007388 */ /* 0x000fe80000000800 */
[----:B------:R0:W-:Y:S04]  /*0280*/  STS [R17+0x74], RZ ;  /* 0x000074ff11007388 */ /* 0x0001e80000000800 */
[----:B------:R-:W-:Y:S04]  /*0290*/  STS [R12], RZ ;  /* 0x000000ff0c007388 */ /* 0x000fe80000000800 */
[----:B------:R2:W-:Y:S01]  /*02a0*/  STS [R12+0x74], RZ ;  /* 0x000074ff0c007388 */ /* 0x0005e20000000800 */
[----:B------:R-:W-:Y:S01]  /*02b0*/  BAR.SYNC.DEFER_BLOCKING 0x0 ;  /* 0x0000000000007b1d */ /* 0x000fe20000010000 */
[----:B-1----:R-:W-:-:S05]  /*02c0*/  IADD3 R0, PT, PT, RZ, -R5, RZ ;  /* 0x80000005ff007210 */ /* 0x002fca0007ffe0ff */
[----:B------:R-:W-:-:S04]  /*02d0*/  IMAD R27, R0, R11, RZ ;  /* 0x0000000b001b7224 */ /* 0x000fc800078e02ff */
[----:B------:R-:W-:Y:S01]  /*02e0*/  IMAD.HI.U32 R4, R5, R27, R4 ;  /* 0x0000001b05047227 */ /* 0x000fe200078e0004 */
[----:B------:R-:W3:Y:S04]  /*02f0*/  LDG.E R13, desc[UR10][R2.64] ;  /* 0x0000000a020d7981 */ /* 0x000ee8000c1e1900 */
[----:B------:R-:W4:Y:S04]  /*0300*/  LDG.E R10, desc[UR10][R2.64+0x1c0] ;  /* 0x0001c00a020a7981 */ /* 0x000f28000c1e1900 */
[----:B------:R-:W5:Y:S04]  /*0310*/  LDG.E R15, desc[UR10][R2.64+0x380] ;  /* 0x0003800a020f7981 */ /* 0x000f68000c1e1900 */
[----:B0-----:R-:W5:Y:S04]  /*0320*/  LDG.E R17, desc[UR10][R2.64+0x540] ;  /* 0x0005400a02117981 */ /* 0x001f68000c1e1900 */
[----:B------:R-:W5:Y:S04]  /*0330*/  LDG.E R19, desc[UR10][R2.64+0x700] ;  /* 0x0007000a02137981 */ /* 0x000f68000c1e1900 */
[----:B------:R-:W5:Y:S04]  /*0340*/  LDG.E R21, desc[UR10][R2.64+0x8c0] ;  /* 0x0008c00a02157981 */ /* 0x000f68000c1e1900 */
[----:B------:R-:W5:Y:S04]  /*0350*/  LDG.E R23, desc[UR10][R2.64+0xa80] ;  /* 0x000a800a02177981 */ /* 0x000f68000c1e1900 */
[----:B------:R-:W5:Y:S04]  /*0360*/  LDG.E R25, desc[UR10][R2.64+0xc40] ;  /* 0x000c400a02197981 */ /* 0x000f68000c1e1900 */
[----:B------:R-:W5:Y:S04]  /*0370*/  LDG.E R29, desc[UR10][R2.64+0xe00] ;  /* 0x000e000a021d7981 */ /* 0x000f68000c1e1900 */
[----:B--2---:R-:W2:Y:S04]  /*0380*/  LDG.E R12, desc[UR10][R2.64+0xfc0] ;  /* 0x000fc00a020c7981 */ /* 0x004ea8000c1e1900 */
[----:B------:R-:W2:Y:S04]  /*0390*/  LDG.E R28, desc[UR10][R2.64+0x1340] ;  /* 0x0013400a021c7981 */ /* 0x000ea8000c1e1900 */
[----:B------:R-:W2:Y:S04]  /*03a0*/  LDG.E R27, desc[UR10][R2.64+0x1880] ;  /* 0x0018800a021b7981 */ /* 0x000ea8000c1e1900 */
[----:B------:R-:W2:Y:S04]  /*03b0*/  LDG.E R20, desc[UR10][R2.64+0x1a40] ;  /* 0x001a400a02147981 */ /* 0x000ea8000c1e1900 */
[----:B------:R-:W2:Y:S01]  /*03c0*/  LDG.E R26, desc[UR10][R2.64+0x1180] ;  /* 0x0011800a021a7981 */ /* 0x000ea2000c1e1900 */
[----:B------:R-:W-:-:S03]  /*03d0*/  IMAD.HI.U32 R0, R4, R6, RZ ;  /* 0x0000000604007227 */ /* 0x000fc600078e00ff */
[----:B------:R-:W2:Y:S02]  /*03e0*/  LDG.E R5, desc[UR10][R2.64+0x1c00] ;  /* 0x001c000a02057981 */ /* 0x000ea4000c1e1900 */
[----:B------:R-:W-:Y:S02]  /*03f0*/  IADD3 R4, PT, PT, -R0, RZ, RZ ;  /* 0x000000ff00047210 */ /* 0x000fe40007ffe1ff */
[C---:B------:R-:W-:Y:S01]  /*0400*/  ISETP.NE.U32.AND P2, PT, R11.reuse, RZ, PT ;  /* 0x000000ff0b00720c */ /* 0x040fe20003f45070 */
[----:B------:R-:W2:Y:S02]  /*0410*/  LDG.E R22, desc[UR10][R2.64+0x1500] ;  /* 0x0015000a02167981 */ /* 0x000ea4000c1e1900 */
[----:B------:R-:W-:Y:S02]  /*0420*/  IMAD R4, R11, R4, R6 ;  /* 0x000000040b047224 */ /* 0x000fe400078e0206 */
[----:B------:R-:W2:Y:S03]  /*0430*/  LDG.E R24, desc[UR10][R2.64+0x16c0] ;  /* 0x0016c00a02187981 */ /* 0x000ea6000c1e1900 */
[CC--:B------:R-:W-:Y:S01]  /*0440*/  ISETP.GE.U32.AND P0, PT, R4.reuse, R11.reuse, PT ;  /* 0x0000000b0400720c */ /* 0x0c0fe20003f06070 */
[----:B------:R-:W2:Y:S04]  /*0450*/  LDG.E R18, desc[UR10][R2.64+0x1f80] ;  /* 0x001f800a02127981 */ /* 0x000ea8000c1e1900 */
[----:B------:R-:W2:Y:S04]  /*0460*/  LDG.E R16, desc[UR10][R2.64+0x2300] ;  /* 0x0023000a02107981 */ /* 0x000ea8000c1e1900 */
[----:B------:R-:W2:Y:S04]  /*0470*/  LDG.E R14, desc[UR10][R2.64+0x32c0] ;  /* 0x0032c00a020e7981 */ /* 0x000ea8000c1e1900 */
[----:B------:R-:W-:-:S04]  /*0480*/  @P0 IADD3 R4, PT, PT, R4, -R11, RZ ;  /* 0x8000000b04040210 */ /* 0x000fc80007ffe0ff */
[----:B------:R-:W-:Y:S02]  /*0490*/  ISETP.GE.U32.AND P1, PT, R4, R11, PT ;  /* 0x0000000b0400720c */ /* 0x000fe40003f26070 */
[----:B------:R-:W2:Y:S01]  /*04a0*/  LDG.E R4, desc[UR10][R2.64+0x1dc0] ;  /* 0x001dc00a02047981 */ /* 0x000ea2000c1e1900 */
[----:B------:R-:W-:-:S10]  /*04b0*/  @P0 IADD3 R0, PT, PT, R0, 0x1, RZ ;  /* 0x0000000100000810 */ /* 0x000fd40007ffe0ff */
[----:B------:R-:W-:Y:S02]  /*04c0*/  @P1 IADD3 R0, PT, PT, R0, 0x1, RZ ;  /* 0x0000000100001810 */ /* 0x000fe40007ffe0ff */
[----:B------:R-:W-:Y:S02]  /*04d0*/  @!P2 LOP3.LUT R0, RZ, R11, RZ, 0x33, !PT ;  /* 0x0000000bff00a212 */ /* 0x000fe400078e33ff */
[----:B------:R-:W2:Y:S02]  /*04e0*/  LDG.E R11, desc[UR10][R2.64+0x2140] ;  /* 0x0021400a020b7981 */ /* 0x000ea4000c1e1900 */
[----:B------:R-:W-:-:S04]  /*04f0*/  LEA R0, R0, R6, 0x1 ;  /* 0x0000000600007211 */ /* 0x000fc800078e08ff */
[----:B------:R-:W-:-:S05]  /*0500*/  LEA R0, R0, UR6, 0x2 ;  /* 0x0000000600007c11 */ /* 0x000fca000f8e10ff */
[----:B---3--:R0:W-:Y:S04]  /*0510*/  STS [R0+0x4], R13 ;  /* 0x0000040d00007388 */ /* 0x0081e80000000800 */
[----:B----4-:R-:W-:Y:S04]  /*0520*/  STS [R0+0x1e4], R10 ;  /* 0x0001e40a00007388 */ /* 0x010fe80000000800 */
[----:B-----5:R1:W-:Y:S04]  /*0530*/  STS [R0+0x3c4], R15 ;  /* 0x0003c40f00007388 */ /* 0x0203e80000000800 */
[----:B------:R3:W-:Y:S04]  /*0540*/  STS [R0+0x5a4], R17 ;  /* 0x0005a41100007388 */ /* 0x0007e80000000800 */
[----:B------:R4:W-:Y:S04]  /*0550*/  STS [R0+0x784], R19 ;  /* 0x0007841300007388 */ /* 0x0009e80000000800 */
[----:B------:R5:W-:Y:S04]  /*0560*/  STS [R0+0x964], R21 ;  /* 0x0009641500007388 */ /* 0x000be80000000800 */
[----:B------:R5:W-:Y:S04]  /*0570*/  STS [R0+0xb44], R23 ;  /* 0x000b441700007388 */ /* 0x000be80000000800 */
[----:B------:R5:W-:Y:S04]  /*0580*/  STS [R0+0xd24], R25 ;  /* 0x000d241900007388 */ /* 0x000be80000000800 */
[----:B------:R5:W-:Y:S04]  /*0590*/  STS [R0+0xf04], R29 ;  /* 0x000f041d00007388 */ /* 0x000be80000000800 */
[----:B--2---:R2:W-:Y:S04]  /*05a0*/  STS [R0+0x10e4], R12 ;  /* 0x0010e40c00007388 */ /* 0x0045e80000000800 */
[----:B------:R-:W-:Y:S04]  /*05b0*/  STS [R0+0x14a4], R28 ;  /* 0x0014a41c00007388 */ /* 0x000fe80000000800 */
[----:B------:R2:W-:Y:S04]  /*05c0*/  STS [R0+0x1a44], R27 ;  /* 0x001a441b00007388 */ /* 0x0005e80000000800 */
[----:B0-----:R-:W2:Y:S04]  /*05d0*/  LDG.E R13, desc[UR10][R2.64+0x24c0] ;  /* 0x0024c00a020d7981 */ /* 0x001ea8000c1e1900 */
[----:B-1----:R-:W2:Y:S04]  /*05e0*/  LDG.E R15, desc[UR10][R2.64+0x2680] ;  /* 0x0026800a020f7981 */ /* 0x002ea8000c1e1900 */
[----:B---3--:R-:W3:Y:S04]  /*05f0*/  LDG.E R17, desc[UR10][R2.64+0x2840] ;  /* 0x0028400a02117981 */ /* 0x008ee8000c1e1900 */
[----:B----4-:R-:W4:Y:S04]  /*0600*/  LDG.E R19, desc[UR10][R2.64+0x2a00] ;  /* 0x002a000a02137981 */ /* 0x010f28000c1e1900 */
[----:B-----5:R-:W5:Y:S04]  /*0610*/  LDG.E R21, desc[UR10][R2.64+0x2bc0] ;  /* 0x002bc00a02157981 */ /* 0x020f68000c1e1900 */
[----:B------:R-:W5:Y:S04]  /*0620*/  LDG.E R23, desc[UR10][R2.64+0x2d80] ;  /* 0x002d800a02177981 */ /* 0x000f68000c1e1900 */
[----:B------:R-:W5:Y:S04]  /*0630*/  LDG.E R25, desc[UR10][R2.64+0x2f40] ;  /* 0x002f400a02197981 */ /* 0x000f68000c1e1900 */
[----:B------:R-:W5:Y:S04]  /*0640*/  LDG.E R10, desc[UR10][R2.64+0x3100] ;  /* 0x0031000a020a7981 */ /* 0x000f68000c1e1900 */
[----:B------:R-:W5:Y:S04]  /*0650*/  LDG.E R29, desc[UR10][R2.64+0x3480] ;  /* 0x0034800a021d7981 */ /* 0x000f68000c1e1900 */
[----:B--2---:R-:W2:Y:S04]  /*0660*/  LDG.E R12, desc[UR10][R2.64+0x3640] ;  /* 0x0036400a020c7981 */ /* 0x004ea8000c1e1900 */
[----:B------:R-:W2:Y:S04]  /*0670*/  LDG.E R27, desc[UR10][R2.64+0x39c0] ;  /* 0x0039c00a021b7981 */ /* 0x000ea8000c1e1900 */
[----:B------:R-:W2:Y:S04]  /*0680*/  LDG.E R28, desc[UR10][R2.64+0x3d40] ;  /* 0x003d400a021c7981 */ /* 0x000ea8000c1e1900 */
[----:B------:R0:W-:Y:S04]  /*0690*/  STS [R0+0x1c24], R20 ;  /* 0x001c241400007388 */ /* 0x0001e80000000800 */
[----:B0-----:R-:W2:Y:S04]  /*06a0*/  LDG.E R20, desc[UR10][R2.64+0x3800] ;  /* 0x0038000a02147981 */ /* 0x001ea8000c1e1900 */
[----:B------:R0:W-:Y:S04]  /*06b0*/  STS [R0+0x12c4], R26 ;  /* 0x0012c41a00007388 */ /* 0x0001e80000000800 */
[----:B0-----:R-:W2:Y:S04]  /*06c0*/  LDG.E R26, desc[UR10][R2.64+0x3f00] ;  /* 0x003f000a021a7981 */ /* 0x001ea8000c1e1900 */
[----:B------:R0:W-:Y:S04]  /*06d0*/  STS [R0+0x1e04], R5 ;  /* 0x001e040500007388 */ /* 0x0001e80000000800 */
[----:B0-----:R-:W2:Y:S04]  /*06e0*/  LDG.E R5, desc[UR10][R2.64+0x3b80] ;  /* 0x003b800a02057981 */ /* 0x001ea8000c1e1900 */
[----:B------:R0:W-:Y:S04]  /*06f0*/  STS [R0+0x1fe4], R4 ;  /* 0x001fe40400007388 */ /* 0x0001e80000000800 */
[----:B0-----:R-:W2:Y:S04]  /*0700*/  LDG.E R4, desc[UR10][R2.64+0x40c0] ;  /* 0x0040c00a02047981 */ /* 0x001ea8000c1e1900 */
[----:B------:R0:W-:Y:S04]  /*0710*/  STS [R0+0x1684], R22 ;  /* 0x0016841600007388 */ /* 0x0001e80000000800 */
[----:B------:R1:W-:Y:S04]  /*0720*/  STS [R0+0x1864], R24 ;  /* 0x0018641800007388 */ /* 0x0003e80000000800 */
[----:B------:R-:W-:Y:S04]  /*0730*/  STS [R0+0x21c4], R18 ;  /* 0x0021c41200007388 */ /* 0x000fe80000000800 */
[----:B------:R1:W-:Y:S04]  /*0740*/  STS [R0+0x23a4], R11 ;  /* 0x0023a40b00007388 */ /* 0x0003e80000000800 */
[----:B------:R-:W-:Y:S04]  /*0750*/  STS [R0+0x2584], R16 ;  /* 0x0025841000007388 */ /* 0x000fe80000000800 */
[----:B------:R1:W-:Y:S04]  /*0760*/  STS [R0+0x3664], R14 ;  /* 0x0036640e00007388 */ /* 0x0003e80000000800 */
[----:B0-----:R-:W2:Y:S04]  /*0770*/  LDG.E R22, desc[UR10][R2.64+0x4280] ;  /* 0x0042800a02167981 */ /* 0x001ea8000c1e1900 */
[----:B-1----:R-:W2:Y:S04]  /*0780*/  LDG.E R24, desc[UR10][R2.64+0x4440] ;  /* 0x0044400a02187981 */ /* 0x002ea8000c1e1900 */
[----:B------:R-:W2:Y:S04]  /*0790*/  LDG.E R11, desc[UR10][R2.64+0x4600] ;  /* 0x0046000a020b7981 */ /* 0x000ea8000c1e1900 */
[----:B------:R-:W2:Y:S04]  /*07a0*/  LDG.E R14, desc[UR10][R2.64+0x5b00] ;  /* 0x005b000a020e7981 */ /* 0x000ea8000c1e1900 */
[----:B------:R-:W2:Y:S04]  /*07b0*/  LDG.E R16, desc[UR10][R2.64+0x5cc0] ;  /* 0x005cc00a02107981 */ /* 0x000ea8000c1e1900 */
[----:B------:R-:W2:Y:S04]  /*07c0*/  LDG.E R18, desc[UR10][R2.64+0x5e80] ;  /* 0x005e800a02127981 */ /* 0x000ea8000c1e1900 */
[----:B------:R0:W-:Y:S04]  /*07d0*/  STS [R0+0x2764], R13 ;  /* 0x0027640d00007388 */ /* 0x0001e80000000800 */
[----:B------:R1:W-:Y:S04]  /*07e0*/  STS [R0+0x2944], R15 ;  /* 0x0029440f00007388 */ /* 0x0003e80000000800 */
[----:B---3--:R3:W-:Y:S04]  /*07f0*/  STS [R0+0x2b24], R17 ;  /* 0x002b241100007388 */ /* 0x0087e80000000800 */
[----:B----4-:R4:W-:Y:S04]  /*0800*/  STS [R0+0x2d04], R19 ;  /* 0x002d041300007388 */ /* 0x0109e80000000800 */
[----:B-----5:R5:W-:Y:S04]  /*0810*/  STS [R0+0x2ee4], R21 ;  /* 0x002ee41500007388 */ /* 0x020be80000000800 */
[----:B------:R5:W-:Y:S04]  /*0820*/  STS [R0+0x30c4], R23 ;  /* 0x0030c41700007388 */ /* 0x000be80000000800 */
[----:B------:R5:W-:Y:S04]  /*0830*/  STS [R0+0x32a4], R25 ;  /* 0x0032a41900007388 */ /* 0x000be80000000800 */
[----:B------:R-:W-:Y:S04]  /*0840*/  STS [R0+0x3484], R10 ;  /* 0x0034840a00007388 */ /* 0x000fe80000000800 */
[----:B------:R-:W-:Y:S04]  /*0850*/  STS [R0+0x3844], R29 ;  /* 0x0038441d00007388 */ /* 0x000fe80000000800 */
[----:B--2---:R-:W-:Y:S04]  /*0860*/  STS [R0+0x3a24], R12 ;  /* 0x003a240c00007388 */ /* 0x004fe80000000800 */
[----:B------:R2:W-:Y:S04]  /*0870*/  STS [R0+0x3de4], R27 ;  /* 0x003de41b00007388 */ /* 0x0005e80000000800 */
        /* <DEDUP_REMOVED lines=8> */
[----:B--2---:R-:W2:Y:S04]  /*0900*/  LDG.E R27, desc[UR10][R2.64+0x5400] ;  /* 0x0054000a021b7981 */ /* 0x004ea8000c1e1900 */
[----:B------:R-:W2:Y:S04]  /*0910*/  LDG.E R29, desc[UR10][R2.64+0x55c0] ;  /* 0x0055c00a021d7981 */ /* 0x000ea8000c1e1900 */
[----:B------:R-:W2:Y:S04]  /*0920*/  LDG.E R10, desc[UR10][R2.64+0x5780] ;  /* 0x0057800a020a7981 */ /* 0x000ea8000c1e1900 */
[----:B------:R-:W2:Y:S04]  /*0930*/  LDG.E R12, desc[UR10][R2.64+0x5940] ;  /* 0x0059400a020c7981 */ /* 0x000ea8000c1e1900 */
[----:B------:R0:W2:Y:S04]  /*0940*/  LDG.E R28, desc[UR10][R2.64+0x6040] ;  /* 0x0060400a021c7981 */ /* 0x0000a8000c1e1900 */
[----:B------:R1:W-:Y:S02]  /*0950*/  STS [R0+0x3c04], R20 ;  /* 0x003c041400007388 */ /* 0x0003e40000000800 */
[----:B-1----:R-:W1:Y:S02]  /*0960*/  LDC R20, c[0x0][0x3c0] ;  /* 0x0000f000ff147b82 */ /* 0x002e640000000800 */
[----:B------:R1:W-:Y:S02]  /*0970*/  STS [R0+0x4384], R26 ;  /* 0x0043841a00007388 */ /* 0x0003e40000000800 */
[----:B-1----:R-:W1:Y:S08]  /*0980*/  I2F.U32.RP R26, R20 ;  /* 0x00000014001a7306 */ /* 0x002e700000209000 */
[----:B-1----:R-:W1:Y:S01]  /*0990*/  MUFU.RCP R26, R26 ;  /* 0x0000001a001a7308 */ /* 0x002e620000001000 */
[----:B------:R1:W-:Y:S02]  /*09a0*/  STS [R0+0x3fc4], R5 ;  /* 0x003fc40500007388 */ /* 0x0003e40000000800 */
[----:B-1----:R-:W-:-:S06]  /*09b0*/  IADD3 R5, PT, PT, R26, 0xffffffe, RZ ;  /* 0x0ffffffe1a057810 */ /* 0x002fcc0007ffe0ff */
[----:B------:R-:W1:Y:S01]  /*09c0*/  F2I.FTZ.U32.TRUNC.NTZ R5, R5 ;  /* 0x0000000500057305 */ /* 0x000e62000021f000 */
[----:B------:R1:W-:Y:S02]  /*09d0*/  STS [R0+0x4564], R4 ;  /* 0x0045640400007388 */ /* 0x0003e40000000800 */
[----:B-1----:R-:W-:-:S05]  /*09e0*/  IADD3 R4, PT, PT, RZ, -R5, RZ ;  /* 0x80000005ff047210 */ /* 0x002fca0007ffe0ff */
[----:B0-----:R-:W-:Y:S01]  /*09f0*/  IMAD R3, R4, R20, RZ ;  /* 0x0000001404037224 */ /* 0x001fe200078e02ff */
[----:B------:R-:W-:-:S05]  /*0a00*/  MOV R4, RZ ;  /* 0x000000ff00047202 */ /* 0x000fca0000000f00 */
[----:B------:R-:W-:-:S06]  /*0a10*/  IMAD.HI.U32 R3, R5, R3, R4 ;  /* 0x0000000305037227 */ /* 0x000fcc00078e0004 */
[----:B------:R-:W-:-:S05]  /*0a20*/  IMAD.HI.U32 R3, R3, R6, RZ ;  /* 0x0000000603037227 */ /* 0x000fca00078e00ff */
        /* <DEDUP_REMOVED lines=8> */
[----:B------:R-:W-:Y:S06]  /*0ab0*/  STS [R0+0x4924], R24 ;  /* 0x0049241800007388 */ /* 0x000fec0000000800 */
[----:B------:R-:W-:-:S02]  /*0ac0*/  @P1 IADD3 R3, PT, PT, R3, 0x1, RZ ;  /* 0x0000000103031810 */ /* 0x000fc40007ffe0ff */
[----:B------:R-:W-:Y:S01]  /*0ad0*/  @!P2 LOP3.LUT R3, RZ, R20, RZ, 0x33, !PT ;  /* 0x00000014ff03a212 */ /* 0x000fe200078e33ff */
[----:B------:R-:W-:Y:S03]  /*0ae0*/  STS [R0+0x4b04], R11 ;  /* 0x004b040b00007388 */ /* 0x000fe60000000800 */
[----:B------:R-:W-:Y:S01]  /*0af0*/  IADD3 R5, PT, PT, -R3, RZ, RZ ;  /* 0x000000ff03057210 */ /* 0x000fe20007ffe1ff */
[----:B------:R-:W-:Y:S04]  /*0b00*/  STS [R0+0x6184], R14 ;  /* 0x0061840e00007388 */ /* 0x000fe80000000800 */
[----:B------:R-:W-:Y:S04]  /*0b10*/  STS [R0+0x6364], R16 ;  /* 0x0063641000007388 */ /* 0x000fe80000000800 */
[----:B------:R-:W-:Y:S01]  /*0b20*/  STS [R0+0x6544], R18 ;  /* 0x0065441200007388 */ /* 0x000fe20000000800 */
[----:B------:R-:W-:-:S02]  /*0b30*/  IMAD R2, R20, R5, R6 ;  /* 0x0000000514027224 */ /* 0x000fc400078e0206 */
[----:B------:R-:W-:-:S03]  /*0b40*/  IMAD R6, R9, UR12, RZ ;  /* 0x0000000c09067c24 */ /* 0x000fc6000f8e02ff */
[----:B------:R-:W-:Y:S01]  /*0b50*/  SHF.L.U32 R4, R2, 0x1, RZ ;  /* 0x0000000102047819 */ /* 0x000fe200000006ff */
[----:B------:R-:W-:-:S04]  /*0b60*/  IMAD R6, R3, R6, RZ ;  /* 0x0000000603067224 */ /* 0x000fc800078e02ff */
[----:B------:R-:W-:Y:S01]  /*0b70*/  IMAD R4, R8, R3, R4 ;  /* 0x0000000308047224 */ /* 0x000fe200078e0204 */
[----:B------:R-:W-:Y:S04]  /*0b80*/  STS [R0+0x4ce4], R13 ;  /* 0x004ce40d00007388 */ /* 0x000fe80000000800 */
[----:B------:R-:W-:Y:S04]  /*0b90*/  STS [R0+0x4ec4], R15 ;  /* 0x004ec40f00007388 */ /* 0x000fe80000000800 */
[----:B---3--:R-:W-:Y:S04]  /*0ba0*/  STS [R0+0x50a4], R17 ;  /* 0x0050a41100007388 */ /* 0x008fe80000000800 */
[----:B----4-:R-:W-:Y:S04]  /*0bb0*/  STS [R0+0x5284], R19 ;  /* 0x0052841300007388 */ /* 0x010fe80000000800 */
[----:B-----5:R-:W-:Y:S04]  /*0bc0*/  STS [R0+0x5464], R21 ;  /* 0x0054641500007388 */ /* 0x020fe80000000800 */
[----:B------:R0:W-:Y:S04]  /*0bd0*/  STS [R0+0x5644], R23 ;  /* 0x0056441700007388 */ /* 0x0001e80000000800 */
[----:B------:R-:W-:Y:S04]  /*0be0*/  STS [R0+0x5824], R25 ;  /* 0x0058241900007388 */ /* 0x000fe80000000800 */
[----:B--2---:R1:W-:Y:S04]  /*0bf0*/  STS [R0+0x5a04], R27 ;  /* 0x005a041b00007388 */ /* 0x0043e80000000800 */
[----:B------:R2:W-:Y:S04]  /*0c00*/  STS [R0+0x5be4], R29 ;  /* 0x005be41d00007388 */ /* 0x0005e80000000800 */
[----:B------:R-:W-:Y:S04]  /*0c10*/  STS [R0+0x5dc4], R10 ;  /* 0x005dc40a00007388 */ /* 0x000fe80000000800 */
[----:B------:R-:W-:Y:S04]  /*0c20*/  STS [R0+0x5fa4], R12 ;  /* 0x005fa40c00007388 */ /* 0x000fe80000000800 */
[----:B------:R-:W-:Y:S01]  /*0c30*/  STS [R0+0x6724], R28 ;  /* 0x0067241c00007388 */ /* 0x000fe20000000800 */
[----:B0-----:R-:W-:Y:S01]  /*0c40*/  LEA R23, R6, UR5, 0x2 ;  /* 0x0000000506177c11 */ /* 0x001fe2000f8e10ff */
[----:B------:R-:W-:Y:S01]  /*0c50*/  BAR.SYNC.DEFER_BLOCKING 0x0 ;  /* 0x0000000000007b1d */ /* 0x000fe20000010000 */
[----:B------:R-:W-:-:S04]  /*0c60*/  LEA R6, R4, UR6, 0x2 ;  /* 0x0000000604067c11 */ /* 0x000fc8000f8e10ff */
[C---:B-1----:R-:W-:Y:S01]  /*0c70*/  LEA R27, R7.reuse, R6, 0x2 ;  /* 0x00000006071b7211 */ /* 0x042fe200078e10ff */
[----:B------:R-:W0:Y:S01]  /*0c80*/  LDCU.64 UR6, c[0x0][0x3b8] ;  /* 0x00007700ff0677ac */ /* 0x000e220008000a00 */
[----:B------:R-:W-:Y:S04]  /*0c90*/  LDS R8, [R23+0x10] ;  /* 0x0000100017087984 */ /* 0x000fe80000000800 */
[----:B------:R-:W1:Y:S04]  /*0ca0*/  LDS R25, [R6+0x4] ;  /* 0x0000040006197984 */ /* 0x000e680000000800 */
[----:B------:R-:W-:Y:S04]  /*0cb0*/  LDS R5, [R23+0xc] ;  /* 0x00000c0017057984 */ /* 0x000fe80000000800 */
[----:B------:R-:W3:Y:S04]  /*0cc0*/  LDS R19, [R6] ;  /* 0x0000000006137984 */ /* 0x000ee80000000800 */
[----:B------:R-:W-:Y:S04]  /*0cd0*/  LDS R13, [R23+0x14] ;  /* 0x00001400170d7984 */ /* 0x000fe80000000800 */
[----:B------:R-:W4:Y:S04]  /*0ce0*/  LDS R24, [R6+0x8] ;  /* 0x0000080006187984 */ /* 0x000f280000000800 */
[----:B------:R-:W-:Y:S04]  /*0cf0*/  LDS R12, [R23+0x4] ;  /* 0x00000400170c7984 */ /* 0x000fe80000000800 */
[----:B------:R-:W5:Y:S01]  /*0d00*/  LDS R17, [R27+0x4] ;  /* 0x000004001b117984 */ /* 0x000f620000000800 */
[----:B--2---:R-:W-:-:S03]  /*0d10*/  LEA R29, R7, R27, 0x2 ;  /* 0x0000001b071d7211 */ /* 0x004fc600078e10ff */
[----:B------:R-:W-:Y:S04]  /*0d20*/  LDS R4, [R23] ;  /* 0x0000000017047984 */ /* 0x000fe80000000800 */
[----:B------:R-:W2:Y:S04]  /*0d30*/  LDS R14, [R27] ;  /* 0x000000001b0e7984 */ /* 0x000ea80000000800 */
[----:B------:R-:W2:Y:S04]  /*0d40*/  LDS R11, [R23+0x18] ;  /* 0x00001800170b7984 */ /* 0x000ea80000000800 */
[----:B------:R-:W-:Y:S04]  /*0d50*/  LDS R10, [R23+0x8] ;  /* 0x00000800170a7984 */ /* 0x000fe80000000800 */
[----:B------:R-:W2:Y:S01]  /*0d60*/  LDS R21, [R27+0x8] ;  /* 0x000008001b157984 */ /* 0x000ea20000000800 */
[----:B------:R-:W-:-:S03]  /*0d70*/  LEA R26, R7, R29, 0x2 ;  /* 0x0000001d071a7211 */ /* 0x000fc600078e10ff */
[----:B------:R-:W-:Y:S04]  /*0d80*/  LDS R22, [R29] ;  /* 0x000000001d167984 */ /* 0x000fe80000000800 */
[----:B------:R-:W2:Y:S04]  /*0d90*/  LDS R9, [R23+0x1c] ;  /* 0x00001c0017097984 */ /* 0x000ea80000000800 */
[----:B------:R-:W2:Y:S04]  /*0da0*/  LDS R15, [R29+0x4] ;  /* 0x000004001d0f7984 */ /* 0x000ea80000000800 */
[----:B------:R-:W2:Y:S04]  /*0db0*/  LDS R6, [R23+0x20] ;  /* 0x0000200017067984 */ /* 0x000ea80000000800 */
[----:B------:R-:W2:Y:S04]  /*0dc0*/  LDS R18, [R26+0x4] ;  /* 0x000004001a127984 */ /* 0x000ea80000000800 */
[----:B------:R-:W2:Y:S04]  /*0dd0*/  LDS R0, [R29+0x8] ;  /* 0x000008001d007984 */ /* 0x000ea80000000800 */
[----:B------:R-:W2:Y:S01]  /*0de0*/  LDS R16, [R26] ;  /* 0x000000001a107984 */ /* 0x000ea20000000800 */
[----:B-1----:R-:W-:Y:S01]  /*0df0*/  FMUL R28, R25, R8 ;  /* 0x00000008191c7220 */ /* 0x002fe20000400000 */
[----:B0-----:R-:W-:-:S02]  /*0e00*/  UIMAD UR4, UR8, UR6, UR4 ;  /* 0x00000006080472a4 */ /* 0x001fc4000f8e0204 */
[----:B------:R0:W1:Y:S01]  /*0e10*/  LDS R23, [R26+0x8] ;  /* 0x000008001a177984 */ /* 0x0000620000000800 */
[----:B---3--:R-:W-:-:S04]  /*0e20*/  FFMA R19, R19, R5, R28 ;  /* 0x0000000513137223 */ /* 0x008fc8000000001c */
[----:B----4-:R-:W-:Y:S01]  /*0e30*/  FFMA R28, R24, R13, R19 ;  /* 0x0000000d181c7223 */ /* 0x010fe20000000013 */
[----:B-----5:R-:W-:Y:S01]  /*0e40*/  FMUL R19, R17, R12 ;  /* 0x0000000c11137220 */ /* 0x020fe20000400000 */
[----:B------:R-:W-:-:S03]  /*0e50*/  LEA R24, R7, R26, 0x2 ;  /* 0x0000001a07187211 */ /* 0x000fc600078e10ff */
[C---:B--2---:R-:W-:Y:S01]  /*0e60*/  FFMA R19, R14.reuse, R4, R19 ;  /* 0x000000040e137223 */ /* 0x044fe20000000013 */
[----:B------:R-:W-:Y:S01]  /*0e70*/  FFMA R28, R14, R11, R28 ;  /* 0x0000000b0e1c7223 */ /* 0x000fe2000000001c */
[----:B------:R-:W-:Y:S01]  /*0e80*/  IADD3 R3, PT, PT, R3, UR4, RZ ;  /* 0x0000000403037c10 */ /* 0x000fe2000fffe0ff */
[----:B------:R-:W2:Y:S01]  /*0e90*/  LDS R14, [R24] ;  /* 0x00000000180e7984 */ /* 0x000ea20000000800 */
[----:B------:R-:W-:Y:S01]  /*0ea0*/  FFMA R19, R21, R10, R19 ;  /* 0x0000000a15137223 */ /* 0x000fe20000000013 */
[----:B------:R-:W3:Y:S01]  /*0eb0*/  LDCU UR4, c[0x0][0x3cc] ;  /* 0x00007980ff0477ac */ /* 0x000ee20008000800 */
[----:B------:R-:W-:Y:S01]  /*0ec0*/  FFMA R28, R17, R9, R28 ;  /* 0x00000009111c7223 */ /* 0x000fe2000000001c */
[----:B------:R-:W-:Y:S02]  /*0ed0*/  IMAD R17, R20, UR7, RZ ;  /* 0x0000000714117c24 */ /* 0x000fe4000f8e02ff */
[----:B------:R-:W-:Y:S01]  /*0ee0*/  FFMA R19, R5, R22, R19 ;  /* 0x0000001605137223 */ /* 0x000fe20000000013 */
[----:B------:R-:W4:Y:S03]  /*0ef0*/  LDS R25, [R24+0x4] ;  /* 0x0000040018197984 */ /* 0x000f260000000800 */
[----:B------:R-:W-:Y:S01]  /*0f00*/  FFMA R19, R8, R15, R19 ;  /* 0x0000000f08137223 */ /* 0x000fe20000000013 */
[----:B------:R-:W-:Y:S01]  /*0f10*/  IMAD R15, R3, R17, R2 ;  /* 0x00000011030f7224 */ /* 0x000fe200078e0202 */
[----:B------:R-:W5:Y:S01]  /*0f20*/  LDS R22, [R24+0x8] ;  /* 0x0000080018167984 */ /* 0x000f620000000800 */
[----:B------:R-:W-:Y:S01]  /*0f30*/  FFMA R21, R21, R6, R28 ;  /* 0x0000000615157223 */ /* 0x000fe2000000001c */
[----:B------:R-:W-:Y:S01]  /*0f40*/  LEA R28, R7, R24, 0x2 ;  /* 0x00000018071c7211 */ /* 0x000fe200078e10ff */
[----:B------:R-:W3:Y:S01]  /*0f50*/  LDC.64 R2, c[0x0][0x390] ;  /* 0x0000e400ff027b82 */ /* 0x000ee20000000a00 */
[----:B------:R-:W-:Y:S01]  /*0f60*/  FMUL R17, R12, R18 ;  /* 0x000000120c117220 */ /* 0x000fe20000400000 */
[----:B------:R-:W-:-:S02]  /*0f70*/  FFMA R0, R13, R0, R19 ;  /* 0x000000000d007223 */ /* 0x000fc40000000013 */
[----:B------:R-:W-:Y:S01]  /*0f80*/  LDS R19, [R28+0x8] ;  /* 0x000008001c137984 */ /* 0x000fe20000000800 */
[----:B------:R-:W-:-:S03]  /*0f90*/  FFMA R29, R4, R16, R17 ;  /* 0x00000010041d7223 */ /* 0x000fc60000000011 */
[----:B------:R-:W-:Y:S01]  /*0fa0*/  LDS R17, [R28+0x4] ;  /* 0x000004001c117984 */ /* 0x000fe20000000800 */
[----:B0-----:R-:W-:Y:S02]  /*0fb0*/  FFMA R26, R11, R16, R0 ;  /* 0x000000100b1a7223 */ /* 0x001fe40000000000 */
[----:B------:R-:W0:Y:S01]  /*0fc0*/  LDC R0, c[0x0][0x3d0] ;  /* 0x0000f400ff007b82 */ /* 0x000e220000000800 */
[----:B------:R3:W5:Y:S01]  /*0fd0*/  LDS R16, [R28] ;  /* 0x000000001c107984 */ /* 0x0007620000000800 */
[----:B------:R-:W-:Y:S01]  /*0fe0*/  FFMA R27, R9, R18, R26 ;  /* 0x00000012091b7223 */ /* 0x000fe2000000001a */
[----:B-1----:R-:W-:Y:S01]  /*0ff0*/  FFMA R18, R10, R23, R29 ;  /* 0x000000170a127223 */ /* 0x002fe2000000001d */
[----:B------:R-:W-:-:S03]  /*1000*/  LEA R26, R7, R28, 0x2 ;  /* 0x0000001c071a7211 */ /* 0x000fc600078e10ff */
[----:B--2---:R-:W-:Y:S01]  /*1010*/  FFMA R29, R5, R14, R18 ;  /* 0x0000000e051d7223 */ /* 0x004fe20000000012 */
[----:B---3--:R-:W-:Y:S01]  /*1020*/  IMAD.WIDE R14, R15, 0x4, R2 ;  /* 0x000000040f0e7825 */ /* 0x008fe200078e0202 */
[----:B------:R-:W1:Y:S01]  /*1030*/  LDS R18, [R26] ;  /* 0x000000001a127984 */ /* 0x000e620000000800 */
[----:B------:R-:W-:Y:S02]  /*1040*/  LEA R28, R7, R26, 0x2 ;  /* 0x0000001a071c7211 */ /* 0x000fe400078e10ff */
[----:B----4-:R-:W-:Y:S01]  /*1050*/  FFMA R2, R8, R25, R29 ;  /* 0x0000001908027223 */ /* 0x010fe2000000001d */
[----:B------:R-:W-:Y:S01]  /*1060*/  FFMA R27, R6, R23, R27 ;  /* 0x00000017061b7223 */ /* 0x000fe2000000001b */
[----:B------:R-:W-:Y:S01]  /*1070*/  LDS R24, [R26+0x8] ;  /* 0x000008001a187984 */ /* 0x000fe20000000800 */
[----:B0-----:R-:W-:Y:S01]  /*1080*/  FFMA R3, R21, UR4, R0 ;  /* 0x0000000415037c23 */ /* 0x001fe20008000000 */
[----:B-----5:R-:W-:Y:S02]  /*1090*/  FFMA R29, R13, R22, R2 ;  /* 0x000000160d1d7223 */ /* 0x020fe40000000002 */
[----:B------:R-:W0:Y:S04]  /*10a0*/  LDS R21, [R26+0x4] ;  /* 0x000004001a157984 */ /* 0x000e280000000800 */
[----:B------:R-:W2:Y:S01]  /*10b0*/  LDS R22, [R28+0x4] ;  /* 0x000004001c167984 */ /* 0x000ea20000000800 */
[----:B------:R-:W-:-:S03]  /*10c0*/  FFMA R25, R27, UR4, R0 ;  /* 0x000000041b197c23 */ /* 0x000fc60008000000 */
[----:B------:R3:W-:Y:S01]  /*10d0*/  STG.E desc[UR10][R14.64], R3 ;  /* 0x000000030e007986 */ /* 0x0007e2000c10190a */
[----:B------:R-:W-:-:S03]  /*10e0*/  LEA R27, R7, R28, 0x2 ;  /* 0x0000001c071b7211 */ /* 0x000fc600078e10ff */
[----:B------:R-:W4:Y:S01]  /*10f0*/  LDS R23, [R28] ;  /* 0x000000001c177984 */ /* 0x000f220000000800 */
[----:B------:R-:W-:Y:S01]  /*1100*/  FFMA R29, R11, R16, R29 ;  /* 0x000000100b1d7223 */ /* 0x000fe2000000001d */
[----:B---3--:R-:W-:-:S04]  /*1110*/  IMAD.WIDE R2, R20, 0x4, R14 ;  /* 0x0000000414027825 */ /* 0x008fc800078e020e */
[----:B------:R-:W-:Y:S01]  /*1120*/  FMUL R14, R12, R17 ;  /* 0x000000110c0e7220 */ /* 0x000fe20000400000 */
[----:B------:R-:W3:Y:S03]  /*1130*/  LDS R15, [R28+0x8] ;  /* 0x000008001c0f7984 */ /* 0x000ee60000000800 */
[----:B------:R-:W-:Y:S02]  /*1140*/  FFMA R16, R4, R16, R14 ;  /* 0x0000001004107223 */ /* 0x000fe4000000000e */
[----:B------:R-:W5:Y:S04]  /*1150*/  LDS R14, [R27] ;  /* 0x000000001b0e7984 */ /* 0x000f680000000800 */
[----:B------:R-:W-:Y:S01]  /*1160*/  STG.E desc[UR10][R2.64], R25 ;  /* 0x0000001902007986 */ /* 0x000fe2000c10190a */
[----:B------:R-:W-:-:S03]  /*1170*/  FFMA R26, R10, R19, R16 ;  /* 0x000000130a1a7223 */ /* 0x000fc60000000010 */
[----:B------:R-:W5:Y:S04]  /*1180*/  LDS R25, [R27+0x4] ;  /* 0x000004001b197984 */ /* 0x000f680000000800 */
[----:B------:R4:W5:Y:S01]  /*1190*/  LDS R16, [R27+0x8] ;  /* 0x000008001b107984 */ /* 0x0009620000000800 */
[----:B------:R-:W-:Y:S01]  /*11a0*/  FFMA R29, R9, R17, R29 ;  /* 0x00000011091d7223 */ /* 0x000fe2000000001d */
[----:B-1----:R-:W-:Y:S01]  /*11b0*/  FFMA R17, R5, R18, R26 ;  /* 0x0000001205117223 */ /* 0x002fe2000000001a */
[----:B------:R-:W-:Y:S02]  /*11c0*/  LEA R26, R7, R27, 0x2 ;  /* 0x0000001b071a7211 */ /* 0x000fe400078e10ff */
[----:B------:R-:W-:Y:S01]  /*11d0*/  FFMA R19, R6, R19, R29 ;  /* 0x0000001306137223 */ /* 0x000fe2000000001d */
[----:B0-----:R-:W-:-:S02]  /*11e0*/  FFMA R29, R8, R21, R17 ;  /* 0x00000015081d7223 */ /* 0x001fc40000000011 */
[----:B------:R-:W0:Y:S01]  /*11f0*/  LDS R17, [R26] ;  /* 0x000000001a117984 */ /* 0x000e220000000800 */
[----:B------:R-:W-:Y:S01]  /*1200*/  FFMA R21, R19, UR4, R0 ;  /* 0x0000000413157c23 */ /* 0x000fe20008000000 */
[----:B--2---:R-:W-:Y:S02]  /*1210*/  FMUL R19, R12, R22 ;  /* 0x000000160c137220 */ /* 0x004fe40000400000 */
[----:B------:R-:W1:Y:S01]  /*1220*/  LDS R18, [R26+0x4] ;  /* 0x000004001a127984 */ /* 0x000e620000000800 */
[----:B------:R-:W-:Y:S01]  /*1230*/  FFMA R24, R13, R24, R29 ;  /* 0x000000180d187223 */ /* 0x000fe2000000001d */
[-C--:B----4-:R-:W-:Y:S02]  /*1240*/  FFMA R27, R4, R23.reuse, R19 ;  /* 0x00000017041b7223 */ /* 0x090fe40000000013 */
[----:B------:R-:W2:Y:S01]  /*1250*/  LDS R19, [R26+0x8] ;  /* 0x000008001a137984 */ /* 0x000ea20000000800 */
[----:B------:R-:W-:Y:S01]  /*1260*/  FFMA R28, R11, R23, R24 ;  /* 0x000000170b1c7223 */ /* 0x000fe20000000018 */
[----:B------:R-:W-:Y:S01]  /*1270*/  LEA R24, R7, R26, 0x2 ;  /* 0x0000001a07187211 */ /* 0x000fe200078e10ff */
[----:B------:R-:W-:-:S04]  /*1280*/  IMAD.WIDE R2, R20, 0x4, R2 ;  /* 0x0000000414027825 */ /* 0x000fc800078e0202 */
[----:B---3--:R-:W-:Y:S01]  /*1290*/  FFMA R27, R10, R15, R27 ;  /* 0x0000000f0a1b7223 */ /* 0x008fe2000000001b */
[----:B------:R-:W-:Y:S01]  /*12a0*/  FFMA R23, R9, R22, R28 ;  /* 0x0000001609177223 */ /* 0x000fe2000000001c */
[----:B------:R3:W-:Y:S02]  /*12b0*/  STG.E desc[UR10][R2.64], R21 ;  /* 0x0000001502007986 */ /* 0x0007e4000c10190a */
[----:B-----5:R-:W-:Y:S02]  /*12c0*/  FFMA R27, R5, R14, R27 ;  /* 0x0000000e051b7223 */ /* 0x020fe4000000001b */
[----:B------:R-:W4:Y:S02]  /*12d0*/  LDS R14, [R24] ;  /* 0x00000000180e7984 */ /* 0x000f240000000800 */
[----:B------:R-:W-:Y:S01]  /*12e0*/  FFMA R22, R8, R25, R27 ;  /* 0x0000001908167223 */ /* 0x000fe2000000001b */
[----:B---3--:R-:W-:Y:S02]  /*12f0*/  FFMA R21, R6, R15, R23 ;  /* 0x0000000f06157223 */ /* 0x008fe40000000017 */
[----:B------:R-:W3:Y:S01]  /*1300*/  LDS R15, [R24+0x4] ;  /* 0x00000400180f7984 */ /* 0x000ee20000000800 */
[----:B------:R-:W-:Y:S01]  /*1310*/  FFMA R27, R13, R16, R22 ;  /* 0x000000100d1b7223 */ /* 0x000fe20000000016 */
[----:B------:R-:W-:-:S02]  /*1320*/  LEA R28, R7, R24, 0x2 ;  /* 0x00000018071c7211 */ /* 0x000fc400078e10ff */
[----:B------:R5:W3:Y:S04]  /*1330*/  LDS R16, [R24+0x8] ;  /* 0x0000080018107984 */ /* 0x000ae80000000800 */
[----:B------:R-:W3:Y:S04]  /*1340*/  LDS R22, [R28+0x4] ;  /* 0x000004001c167984 */ /* 0x000ee80000000800 */
[----:B------:R-:W3:Y:S01]  /*1350*/  LDS R23, [R28] ;  /* 0x000000001c177984 */ /* 0x000ee20000000800 */
[----:B------:R-:W-:Y:S01]  /*1360*/  FFMA R25, R21, UR4, R0 ;  /* 0x0000000415197c23 */ /* 0x000fe20008000000 */
[-C--:B0-----:R-:W-:Y:S01]  /*1370*/  FFMA R27, R11, R17.reuse, R27 ;  /* 0x000000110b1b7223 */ /* 0x081fe2000000001b */
[----:B-1----:R-:W-:Y:S01]  /*1380*/  FMUL R29, R12, R18 ;  /* 0x000000120c1d7220 */ /* 0x002fe20000400000 */
[----:B------:R-:W0:Y:S01]  /*1390*/  LDS R21, [R28+0x8] ;  /* 0x000008001c157984 */ /* 0x000e220000000800 */
[----:B------:R-:W-:Y:S01]  /*13a0*/  LEA R26, R7, R28, 0x2 ;  /* 0x0000001c071a7211 */ /* 0x000fe200078e10ff */
[----:B------:R-:W-:Y:S01]  /*13b0*/  FFMA R27, R9, R18, R27 ;  /* 0x00000012091b7223 */ /* 0x000fe2000000001b */
[----:B------:R-:W-:Y:S01]  /*13c0*/  FFMA R29, R4, R17, R29 ;  /* 0x00000011041d7223 */ /* 0x000fe2000000001d */
[----:B------:R-:W-:-:S02]  /*13d0*/  IMAD.WIDE R2, R20, 0x4, R2 ;  /* 0x0000000414027825 */ /* 0x000fc400078e0202 */
[----:B------:R-:W1:Y:S02]  /*13e0*/  LDS R18, [R26] ;  /* 0x000000001a127984 */ /* 0x000e640000000800 */
[-C--:B--2---:R-:W-:Y:S01]  /*13f0*/  FFMA R27, R6, R19.reuse, R27 ;  /* 0x00000013061b7223 */ /* 0x084fe2000000001b */
[----:B-----5:R-:W-:Y:S01]  /*1400*/  FFMA R24, R10, R19, R29 ;  /* 0x000000130a187223 */ /* 0x020fe2000000001d */
[----:B------:R2:W-:Y:S01]  /*1410*/  STG.E desc[UR10][R2.64], R25 ;  /* 0x0000001902007986 */ /* 0x0005e2000c10190a */
[----:B------:R-:W-:-:S03]  /*1420*/  LEA R19, R7, R26, 0x2 ;  /* 0x0000001a07137211 */ /* 0x000fc600078e10ff */
[----:B------:R-:W5:Y:S01]  /*1430*/  LDS R17, [R26+0x4] ;  /* 0x000004001a117984 */ /* 0x000f620000000800 */
[----:B--2---:R-:W-:Y:S01]  /*1440*/  FFMA R25, R27, UR4, R0 ;  /* 0x000000041b197c23 */ /* 0x004fe20008000000 */
[----:B----4-:R-:W-:Y:S02]  /*1450*/  FFMA R27, R5, R14, R24 ;  /* 0x0000000e051b7223 */ /* 0x010fe40000000018 */
[----:B------:R-:W2:Y:S02]  /*1460*/  LDS R24, [R26+0x8] ;  /* 0x000008001a187984 */ /* 0x000ea40000000800 */
[----:B---3--:R-:W-:Y:S02]  /*1470*/  FFMA R28, R8, R15, R27 ;  /* 0x0000000f081c7223 */ /* 0x008fe4000000001b */
[----:B------:R-:W3:Y:S02]  /*1480*/  LDS R14, [R19+0x4] ;  /* 0x00000400130e7984 */ /* 0x000ee40000000800 */
[----:B------:R-:W-:-:S02]  /*1490*/  FFMA R28, R13, R16, R28 ;  /* 0x000000100d1c7223 */ /* 0x000fc4000000001c */
[----:B------:R-:W4:Y:S01]  /*14a0*/  LDS R16, [R19] ;  /* 0x0000000013107984 */ /* 0x000f220000000800 */
[-C--:B------:R-:W-:Y:S01]  /*14b0*/  FMUL R15, R12, R22.reuse ;  /* 0x000000160c0f7220 */ /* 0x080fe20000400000 */
[----:B------:R-:W-:Y:S01]  /*14c0*/  LEA R27, R7, R19, 0x2 ;  /* 0x00000013071b7211 */ /* 0x000fe200078e10ff */
[-C--:B------:R-:W-:Y:S02]  /*14d0*/  FFMA R28, R11, R23.reuse, R28 ;  /* 0x000000170b1c7223 */ /* 0x080fe4000000001c */
[----:B------:R-:W-:Y:S02]  /*14e0*/  FFMA R29, R4, R23, R15 ;  /* 0x00000017041d7223 */ /* 0x000fe4000000000f */
[----:B------:R-:W4:Y:S01]  /*14f0*/  LDS R15, [R19+0x8] ;  /* 0x00000800130f7984 */ /* 0x000f220000000800 */
[----:B------:R-:W-:Y:S01]  /*1500*/  FFMA R23, R9, R22, R28 ;  /* 0x0000001609177223 */ /* 0x000fe2000000001c */
[----:B------:R-:W-:Y:S02]  /*1510*/  IMAD.WIDE R2, R20, 0x4, R2 ;  /* 0x0000000414027825 */ /* 0x000fe400078e0202 */
[----:B------:R-:W4:Y:S02]  /*1520*/  LDS R26, [R27] ;  /* 0x000000001b1a7984 */ /* 0x000f240000000800 */
[-C--:B0-----:R-:W-:Y:S01]  /*1530*/  FFMA R22, R10, R21.reuse, R29 ;  /* 0x000000150a167223 */ /* 0x081fe2000000001d */
[----:B------:R-:W-:Y:S01]  /*1540*/  FFMA R21, R6, R21, R23 ;  /* 0x0000001506157223 */ /* 0x000fe20000000017 */
[----:B------:R0:W-:Y:S04]  /*1550*/  STG.E desc[UR10][R2.64], R25 ;  /* 0x0000001902007986 */ /* 0x0001e8000c10190a */
[----:B------:R-:W4:Y:S01]  /*1560*/  LDS R23, [R27+0x4] ;  /* 0x000004001b177984 */ /* 0x000f220000000800 */
[----:B-1----:R-:W-:-:S03]  /*1570*/  FFMA R29, R5, R18, R22 ;  /* 0x00000012051d7223 */ /* 0x002fc60000000016 */
[----:B------:R1:W4:Y:S01]  /*1580*/  LDS R28, [R27+0x8] ;  /* 0x000008001b1c7984 */ /* 0x0003220000000800 */
[----:B0-----:R-:W-:Y:S01]  /*1590*/  LEA R25, R7, R27, 0x2 ;  /* 0x0000001b07197211 */ /* 0x001fe200078e10ff */
[----:B-----5:R-:W-:-:S04]  /*15a0*/  FFMA R22, R8, R17, R29 ;  /* 0x0000001108167223 */ /* 0x020fc8000000001d */
[----:B------:R-:W0:Y:S04]  /*15b0*/  LDS R18, [R25+0x4] ;  /* 0x0000040019127984 */ /* 0x000e280000000800 */
[----:B------:R-:W5:Y:S01]  /*15c0*/  LDS R17, [R25] ;  /* 0x0000000019117984 */ /* 0x000f620000000800 */
[----:B------:R-:W-:Y:S01]  /*15d0*/  FFMA R19, R21, UR4, R0 ;  /* 0x0000000415137c23 */ /* 0x000fe20008000000 */
[----:B--2---:R-:W-:Y:S01]  /*15e0*/  FFMA R22, R13, R24, R22 ;  /* 0x000000180d167223 */ /* 0x004fe20000000016 */
[----:B---3--:R-:W-:Y:S01]  /*15f0*/  FMUL R21, R12, R14 ;  /* 0x0000000e0c157220 */ /* 0x008fe20000400000 */
[----:B-1----:R-:W-:Y:S02]  /*1600*/  LEA R27, R7, R25, 0x2 ;  /* 0x00000019071b7211 */ /* 0x002fe400078e10ff */
[-C--:B----4-:R-:W-:Y:S01]  /*1610*/  FFMA R22, R11, R16.reuse, R22 ;  /* 0x000000100b167223 */ /* 0x090fe20000000016 */
[----:B------:R-:W-:-:S02]  /*1620*/  FFMA R16, R4, R16, R21 ;  /* 0x0000001004107223 */ /* 0x000fc40000000015 */
[----:B------:R0:W1:Y:S01]  /*1630*/  LDS R21, [R25+0x8] ;  /* 0x0000080019157984 */ /* 0x0000620000000800 */
[----:B------:R-:W-:-:S03]  /*1640*/  FFMA R29, R9, R14, R22 ;  /* 0x0000000e091d7223 */ /* 0x000fc60000000016 */
[----:B------:R-:W2:Y:S01]  /*1650*/  LDS R22, [R27] ;  /* 0x000000001b167984 */ /* 0x000ea20000000800 */
[----:B------:R-:W-:Y:S01]  /*1660*/  FFMA R16, R10, R15, R16 ;  /* 0x0000000f0a107223 */ /* 0x000fe20000000010 */
[----:B------:R-:W-:-:S04]  /*1670*/  IMAD.WIDE R2, R20, 0x4, R2 ;  /* 0x0000000414027825 */ /* 0x000fc800078e0202 */
[----:B------:R-:W-:Y:S01]  /*1680*/  FFMA R16, R5, R26, R16 ;  /* 0x0000001a05107223 */ /* 0x000fe20000000010 */
[----:B------:R-:W-:Y:S03]  /*1690*/  STG.E desc[UR10][R2.64], R19 ;  /* 0x0000001302007986 */ /* 0x000fe6000c10190a */
[----:B------:R-:W-:Y:S01]  /*16a0*/  FFMA R16, R8, R23, R16 ;  /* 0x0000001708107223 */ /* 0x000fe20000000010 */
[----:B------:R-:W-:Y:S01]  /*16b0*/  FFMA R23, R6, R15, R29 ;  /* 0x0000000f06177223 */ /* 0x000fe2000000001d */
[----:B------:R-:W3:Y:S01]  /*16c0*/  LDS R19, [R27+0x4] ;  /* 0x000004001b137984 */ /* 0x000ee20000000800 */
[----:B------:R-:W-:Y:S01]  /*16d0*/  LEA R15, R7, R27, 0x2 ;  /* 0x0000001b070f7211 */ /* 0x000fe200078e10ff */
[----:B------:R-:W-:Y:S02]  /*16e0*/  FFMA R28, R13, R28, R16 ;  /* 0x0000001c0d1c7223 */ /* 0x000fe40000000010 */
[----:B------:R3:W4:Y:S04]  /*16f0*/  LDS R16, [R27+0x8] ;  /* 0x000008001b107984 */ /* 0x0007280000000800 */
[----:B------:R-:W4:Y:S01]  /*1700*/  LDS R14, [R15+0x4] ;  /* 0x000004000f0e7984 */ /* 0x000f220000000800 */
[----:B0-----:R-:W-:Y:S01]  /*1710*/  FMUL R25, R12, R18 ;  /* 0x000000120c197220 */ /* 0x001fe20000400000 */
[----:B-----5:R-:W-:-:S03]  /*1720*/  FFMA R28, R11, R17, R28 ;  /* 0x000000110b1c7223 */ /* 0x020fc6000000001c */
[----:B------:R-:W-:Y:S02]  /*1730*/  FFMA R25, R4, R17, R25 ;  /* 0x0000001104197223 */ /* 0x000fe40000000019 */
[----:B------:R-:W0:Y:S01]  /*1740*/  LDS R17, [R15] ;  /* 0x000000000f117984 */ /* 0x000e220000000800 */
[----:B------:R-:W-:-:S03]  /*1750*/  LEA R24, R7, R15, 0x2 ;  /* 0x0000000f07187211 */ /* 0x000fc600078e10ff */
[----:B------:R-:W5:Y:S01]  /*1760*/  LDS R15, [R15+0x8] ;  /* 0x000008000f0f7984 */ /* 0x000f620000000800 */
[----:B------:R-:W-:-:S03]  /*1770*/  FFMA R29, R9, R18, R28 ;  /* 0x00000012091d7223 */ /* 0x000fc6000000001c */
[----:B------:R-:W5:Y:S01]  /*1780*/  LDS R26, [R24] ;  /* 0x00000000181a7984 */ /* 0x000f620000000800 */
[----:B------:R-:W-:Y:S01]  /*1790*/  FFMA R28, R23, UR4, R0 ;  /* 0x00000004171c7c23 */ /* 0x000fe20008000000 */
[-C--:B-1----:R-:W-:Y:S02]  /*17a0*/  FFMA R18, R10, R21.reuse, R25 ;  /* 0x000000150a127223 */ /* 0x082fe40000000019 */
[----:B------:R-:W1:Y:S01]  /*17b0*/  LDS R23, [R24+0x4] ;  /* 0x0000040018177984 */ /* 0x000e620000000800 */
[----:B------:R-:W-:Y:S01]  /*17c0*/  FFMA R25, R6, R21, R29 ;  /* 0x0000001506197223 */ /* 0x000fe2000000001d */
[----:B--2---:R-:W-:Y:S02]  /*17d0*/  FFMA R21, R5, R22, R18 ;  /* 0x0000001605157223 */ /* 0x004fe40000000012 */
[----:B------:R-:W2:Y:S01]  /*17e0*/  LDS R18, [R24+0x8] ;  /* 0x0000080018127984 */ /* 0x000ea20000000800 */
[----:B------:R-:W-:Y:S01]  /*17f0*/  LEA R22, R7, R24, 0x2 ;  /* 0x0000001807167211 */ /* 0x000fe200078e10ff */
[----:B---3--:R-:W-:Y:S01]  /*1800*/  FFMA R27, R8, R19, R21 ;  /* 0x00000013081b7223 */ /* 0x008fe20000000015 */
[----:B------:R-:W-:-:S03]  /*1810*/  IMAD.WIDE R2, R20, 0x4, R2 ;  /* 0x0000000414027825 */ /* 0x000fc600078e0202 */
[----:B------:R-:W3:Y:S01]  /*1820*/  LDS R19, [R22+0x4] ;  /* 0x0000040016137984 */ /* 0x000ee20000000800 */
[----:B----4-:R-:W-:-:S03]  /*1830*/  FFMA R16, R13, R16, R27 ;  /* 0x000000100d107223 */ /* 0x010fc6000000001b */
[----:B------:R-:W4:Y:S01]  /*1840*/  LDS R21, [R22] ;  /* 0x0000000016157984 */ /* 0x000f220000000800 */
[----:B------:R-:W-:Y:S01]  /*1850*/  FMUL R27, R12, R14 ;  /* 0x0000000e0c1b7220 */ /* 0x000fe20000400000 */
[----:B------:R-:W-:Y:S02]  /*1860*/  FFMA R29, R25, UR4, R0 ;  /* 0x00000004191d7c23 */ /* 0x000fe40008000000 */
[----:B------:R5:W-:Y:S01]  /*1870*/  STG.E desc[UR10][R2.64], R28 ;  /* 0x0000001c02007986 */ /* 0x000be2000c10190a */
[----:B------:R-:W-:Y:S01]  /*1880*/  LEA R25, R7, R22, 0x2 ;  /* 0x0000001607197211 */ /* 0x000fe200078e10ff */
[-C--:B0-----:R-:W-:Y:S01]  /*1890*/  FFMA R27, R4, R17.reuse, R27 ;  /* 0x00000011041b7223 */ /* 0x081fe2000000001b */
[----:B------:R-:W-:Y:S02]  /*18a0*/  FFMA R16, R11, R17, R16 ;  /* 0x000000110b107223 */ /* 0x000fe40000000010 */
[----:B------:R-:W0:Y:S01]  /*18b0*/  LDS R17, [R22+0x8] ;  /* 0x0000080016117984 */ /* 0x000e220000000800 */
[----:B-----5:R-:W-:Y:S01]  /*18c0*/  FFMA R28, R10, R15, R27 ;  /* 0x0000000f0a1c7223 */ /* 0x020fe2000000001b */
[----:B------:R-:W-:-:S02]  /*18d0*/  FFMA R14, R9, R14, R16 ;  /* 0x0000000e090e7223 */ /* 0x000fc40000000010 */
[----:B------:R-:W5:Y:S01]  /*18e0*/  LDS R16, [R25] ;  /* 0x0000000019107984 */ /* 0x000f620000000800 */
[----:B------:R-:W-:-:S04]  /*18f0*/  FFMA R27, R5, R26, R28 ;  /* 0x0000001a051b7223 */ /* 0x000fc8000000001c */
[----:B-1----:R-:W-:Y:S02]  /*1900*/  FFMA R24, R8, R23, R27 ;  /* 0x0000001708187223 */ /* 0x002fe4000000001b */
[----:B------:R-:W1:Y:S01]  /*1910*/  LDS R23, [R25+0x4] ;  /* 0x0000040019177984 */ /* 0x000e620000000800 */
[----:B------:R-:W-:Y:S01]  /*1920*/  FFMA R15, R6, R15, R14 ;  /* 0x0000000f060f7223 */ /* 0x000fe2000000000e */
[----:B--2---:R-:W-:Y:S02]  /*1930*/  FFMA R14, R13, R18, R24 ;  /* 0x000000120d0e7223 */ /* 0x004fe40000000018 */
[----:B------:R-:W2:Y:S01]  /*1940*/  LDS R24, [R25+0x8] ;  /* 0x0000080019187984 */ /* 0x000ea20000000800 */
[----:B------:R-:W-:Y:S01]  /*1950*/  LEA R27, R7, R25, 0x2 ;  /* 0x00000019071b7211 */ /* 0x000fe200078e10ff */
[----:B------:R-:W-:-:S04]  /*1960*/  IMAD.WIDE R2, R20, 0x4, R2 ;  /* 0x0000000414027825 */ /* 0x000fc800078e0202 */
[----:B---3--:R-:W-:Y:S01]  /*1970*/  FMUL R26, R12, R19 ;  /* 0x000000130c1a7220 */ /* 0x008fe20000400000 */
[----:B------:R-:W3:Y:S01]  /*1980*/  LDS R18, [R27+0x4] ;  /* 0x000004001b127984 */ /* 0x000ee20000000800 */
[----:B----4-:R-:W-:-:S03]  /*1990*/  FFMA R14, R11, R21, R14 ;  /* 0x000000150b0e7223 */ /* 0x010fc6000000000e */
[----:B------:R4:W-:Y:S01]  /*19a0*/  STG.E desc[UR10][R2.64], R29 ;  /* 0x0000001d02007986 */ /* 0x0009e2000c10190a */
[----:B------:R-:W-:-:S03]  /*19b0*/  FFMA R19, R9, R19, R14 ;  /* 0x0000001309137223 */ /* 0x000fc6000000000e */
[----:B------:R-:W3:Y:S01]  /*19c0*/  LDS R22, [R27] ;  /* 0x000000001b167984 */ /* 0x000ee20000000800 */
[----:B------:R-:W-:Y:S01]  /*19d0*/  LEA R28, R7, R27, 0x2 ;  /* 0x0000001b071c7211 */ /* 0x000fe200078e10ff */
[----:B----4-:R-:W-:Y:S01]  /*19e0*/  FFMA R29, R4, R21, R26 ;  /* 0x00000015041d7223 */ /* 0x010fe2000000001a */
[-C--:B0-----:R-:W-:Y:S01]  /*19f0*/  FFMA R19, R6, R17.reuse, R19 ;  /* 0x0000001106137223 */ /* 0x081fe20000000013 */
[----:B------:R0:W4:Y:S02]  /*1a00*/  LDS R21, [R27+0x8] ;  /* 0x000008001b157984 */ /* 0x0001240000000800 */
[----:B------:R-:W-:Y:S01]  /*1a10*/  FFMA R29, R10, R17, R29 ;  /* 0x000000110a1d7223 */ /* 0x000fe2000000001d */
[----:B------:R-:W-:-:S04]  /*1a20*/  IMAD.WIDE R2, R20, 0x4, R2 ;  /* 0x0000000414027825 */ /* 0x000fc800078e0202 */
[--C-:B------:R-:W-:Y:S01]  /*1a30*/  FFMA R25, R15, UR4, R0.reuse ;  /* 0x000000040f197c23 */ /* 0x100fe20008000000 */
[----:B------:R-:W4:Y:S01]  /*1a40*/  LDS R26, [R28] ;  /* 0x000000001c1a7984 */ /* 0x000f220000000800 */
[----:B-----5:R-:W-:Y:S01]  /*1a50*/  FFMA R29, R5, R16, R29 ;  /* 0x00000010051d7223 */ /* 0x020fe2000000001d */
[----:B0-----:R-:W-:Y:S01]  /*1a60*/  FFMA R27, R19, UR4, R0 ;  /* 0x00000004131b7c23 */ /* 0x001fe20008000000 */
[----:B------:R-:W-:Y:S02]  /*1a70*/  LEA R19, R7, R28, 0x2 ;  /* 0x0000001c07137211 */ /* 0x000fe400078e10ff */
[----:B-1----:R-:W-:Y:S01]  /*1a80*/  FFMA R16, R8, R23, R29 ;  /* 0x0000001708107223 */ /* 0x002fe2000000001d */
[----:B------:R2:W-:Y:S01]  /*1a90*/  STG.E desc[UR10][R2.64], R25 ;  /* 0x0000001902007986 */ /* 0x0005e2000c10190a */
[----:B------:R-:W-:-:S03]  /*1aa0*/  IMAD.WIDE R14, R20, 0x4, R2 ;  /* 0x00000004140e7825 */ /* 0x000fc600078e0202 */
[----:B------:R-:W0:Y:S04]  /*1ab0*/  LDS R17, [R28+0x4] ;  /* 0x000004001c117984 */ /* 0x000e280000000800 */
[----:B------:R-:W1:Y:S01]  /*1ac0*/  LDS R2, [R19+0x4] ;  /* 0x0000040013027984 */ /* 0x000e620000000800 */
[----:B--2---:R-:W-:-:S03]  /*1ad0*/  FFMA R25, R13, R24, R16 ;  /* 0x000000180d197223 */ /* 0x004fc60000000010 */
[----:B------:R-:W-:Y:S04]  /*1ae0*/  LDS R3, [R19+0x8] ;  /* 0x0000080013037984 */ /* 0x000fe80000000800 */
[----:B------:R-:W2:Y:S01]  /*1af0*/  LDS R16, [R19] ;  /* 0x0000000013107984 */ /* 0x000ea20000000800 */
[----:B---3--:R-:W-:-:S04]  /*1b00*/  FMUL R23, R12, R18 ;  /* 0x000000120c177220 */ /* 0x008fc80000400000 */
[----:B------:R-:W-:Y:S01]  /*1b10*/  FFMA R29, R4, R22, R23 ;  /* 0x00000016041d7223 */ /* 0x000fe20000000017 */
[----:B------:R-:W-:Y:S01]  /*1b20*/  LEA R24, R7, R19, 0x2 ;  /* 0x0000001307187211 */ /* 0x000fe200078e10ff */
[----:B------:R3:W5:Y:S02]  /*1b30*/  LDS R23, [R28+0x8] ;  /* 0x000008001c177984 */ /* 0x0007640000000800 */
[----:B----4-:R-:W-:-:S04]  /*1b40*/  FFMA R29, R10, R21, R29 ;  /* 0x000000150a1d7223 */ /* 0x010fc8000000001d */
[----:B------:R-:W-:Y:S01]  /*1b50*/  FFMA R29, R5, R26, R29 ;  /* 0x0000001a051d7223 */ /* 0x000fe2000000001d */
[----:B------:R-:W-:Y:S01]  /*1b60*/  STG.E desc[UR10][R14.64], R27 ;  /* 0x0000001b0e007986 */ /* 0x000fe2000c10190a */
[----:B------:R-:W-:-:S03]  /*1b70*/  FFMA R22, R11, R22, R25 ;  /* 0x000000160b167223 */ /* 0x000fc60000000019 */
[----:B------:R-:W4:Y:S04]  /*1b80*/  LDS R27, [R24] ;  /* 0x00000000181b7984 */ /* 0x000f280000000800 */
[----:B------:R-:W4:Y:S01]  /*1b90*/  LDS R25, [R24+0x4] ;  /* 0x0000040018197984 */ /* 0x000f220000000800 */
[----:B0-----:R-:W-:Y:S01]  /*1ba0*/  FFMA R26, R8, R17, R29 ;  /* 0x00000011081a7223 */ /* 0x001fe2000000001d */
[----:B-1----:R-:W-:Y:S01]  /*1bb0*/  FMUL R17, R12, R2 ;  /* 0x000000020c117220 */ /* 0x002fe20000400000 */
[----:B------:R-:W-:Y:S02]  /*1bc0*/  LEA R29, R7, R24, 0x2 ;  /* 0x00000018071d7211 */ /* 0x000fe400078e10ff */
[----:B------:R-:W-:Y:S04]  /*1bd0*/  LDS R24, [R24+0x8] ;  /* 0x0000080018187984 */ /* 0x000fe80000000800 */
[----:B------:R-:W-:Y:S01]  /*1be0*/  LDS R19, [R29] ;  /* 0x000000001d137984 */ /* 0x000fe20000000800 */
[----:B--2---:R-:W-:-:S04]  /*1bf0*/  FFMA R17, R4, R16, R17 ;  /* 0x0000001004117223 */ /* 0x004fc80000000011 */
[----:B---3--:R-:W-:Y:S02]  /*1c00*/  FFMA R28, R10, R3, R17 ;  /* 0x000000030a1c7223 */ /* 0x008fe40000000011 */
[----:B------:R-:W0:Y:S01]  /*1c10*/  LDS R17, [R29+0x4] ;  /* 0x000004001d117984 */ /* 0x000e220000000800 */
[----:B-----5:R-:W-:Y:S01]  /*1c20*/  FFMA R26, R13, R23, R26 ;  /* 0x000000170d1a7223 */ /* 0x020fe2000000001a */
[----:B----4-:R-:W-:-:S04]  /*1c30*/  FFMA R27, R5, R27, R28 ;  /* 0x0000001b051b7223 */ /* 0x010fc8000000001c */
[----:B------:R-:W-:Y:S01]  /*1c40*/  FFMA R28, R8, R25, R27 ;  /* 0x00000019081c7223 */ /* 0x000fe2000000001b */
[----:B0-----:R-:W-:Y:S01]  /*1c50*/  FMUL R23, R12, R17 ;  /* 0x000000110c177220 */ /* 0x001fe20000400000 */
[----:B------:R-:W-:-:S03]  /*1c60*/  LEA R12, R7, R29, 0x2 ;  /* 0x0000001d070c7211 */ /* 0x000fc600078e10ff */
[----:B------:R-:W-:Y:S02]  /*1c70*/  FFMA R25, R4, R19, R23 ;  /* 0x0000001304197223 */ /* 0x000fe40000000017 */
[----:B------:R-:W0:Y:S04]  /*1c80*/  LDS R23, [R29+0x8] ;  /* 0x000008001d177984 */ /* 0x000e280000000800 */
[----:B------:R-:W1:Y:S01]  /*1c90*/  LDS R4, [R12] ;  /* 0x000000000c047984 */ /* 0x000e620000000800 */
[----:B0-----:R-:W-:-:S04]  /*1ca0*/  FFMA R10, R10, R23, R25 ;  /* 0x000000170a0a7223 */ /* 0x001fc80000000019 */
[----:B-1----:R-:W-:Y:S02]  /*1cb0*/  FFMA R25, R5, R4, R10 ;  /* 0x0000000405197223 */ /* 0x002fe4000000000a */
[----:B------:R-:W0:Y:S01]  /*1cc0*/  LDS R4, [R12+0x4] ;  /* 0x000004000c047984 */ /* 0x000e220000000800 */
[----:B------:R-:W-:-:S03]  /*1cd0*/  LEA R27, R7, R12, 0x2 ;  /* 0x0000000c071b7211 */ /* 0x000fc600078e10ff */
[----:B------:R-:W1:Y:S04]  /*1ce0*/  LDS R10, [R12+0x8] ;  /* 0x000008000c0a7984 */ /* 0x000e680000000800 */
[----:B------:R-:W-:Y:S01]  /*1cf0*/  LDS R5, [R27+0x8] ;  /* 0x000008001b057984 */ /* 0x000fe20000000800 */
[----:B0-----:R-:W-:-:S03]  /*1d00*/  FFMA R25, R8, R4, R25 ;  /* 0x0000000408197223 */ /* 0x001fc60000000019 */
[----:B------:R-:W0:Y:S04]  /*1d10*/  LDS R8, [R27] ;  /* 0x000000001b087984 */ /* 0x000e280000000800 */
[----:B------:R-:W2:Y:S01]  /*1d20*/  LDS R4, [R27+0x4] ;  /* 0x000004001b047984 */ /* 0x000ea20000000800 */
[----:B------:R-:W-:-:S04]  /*1d30*/  IMAD.WIDE R14, R20, 0x4, R14 ;  /* 0x00000004140e7825 */ /* 0x000fc800078e020e */
[C---:B------:R-:W-:Y:S01]  /*1d40*/  FFMA R28, R13.reuse, R24, R28 ;  /* 0x000000180d1c7223 */ /* 0x040fe2000000001c */
[----:B-1----:R-:W-:Y:S01]  /*1d50*/  FFMA R25, R13, R10, R25 ;  /* 0x0000000a0d197223 */ /* 0x002fe20000000019 */
[C---:B------:R-:W-:Y:S02]  /*1d60*/  FFMA R7, R11.reuse, R16, R26 ;  /* 0x000000100b077223 */ /* 0x040fe4000000001a */
[----:B------:R-:W-:Y:S01]  /*1d70*/  FFMA R28, R11, R19, R28 ;  /* 0x000000130b1c7223 */ /* 0x000fe2000000001c */
[C---:B------:R-:W-:Y:S01]  /*1d80*/  FFMA R13, R9.reuse, R18, R22 ;  /* 0x00000012090d7223 */ /* 0x040fe20000000016 */
[C---:B------:R-:W-:Y:S02]  /*1d90*/  FFMA R2, R9.reuse, R2, R7 ;  /* 0x0000000209027223 */ /* 0x040fe40000000007 */
[----:B------:R-:W-:Y:S01]  /*1da0*/  FFMA R28, R9, R17, R28 ;  /* 0x00000011091c7223 */ /* 0x000fe2000000001c */
[C---:B------:R-:W-:Y:S01]  /*1db0*/  FFMA R13, R6.reuse, R21, R13 ;  /* 0x00000015060d7223 */ /* 0x040fe2000000000d */
[----:B------:R-:W-:-:S02]  /*1dc0*/  FFMA R7, R6, R3, R2 ;  /* 0x0000000306077223 */ /* 0x000fc40000000002 */
[----:B------:R-:W-:Y:S01]  /*1dd0*/  FFMA R23, R6, R23, R28 ;  /* 0x0000001706177223 */ /* 0x000fe2000000001c */
[--C-:B------:R-:W-:Y:S01]  /*1de0*/  FFMA R13, R13, UR4, R0.reuse ;  /* 0x000000040d0d7c23 */ /* 0x100fe20008000000 */
[--C-:B------:R-:W-:Y:S02]  /*1df0*/  FFMA R7, R7, UR4, R0.reuse ;  /* 0x0000000407077c23 */ /* 0x100fe40008000000 */
[----:B------:R-:W-:Y:S02]  /*1e00*/  FFMA R23, R23, UR4, R0 ;  /* 0x0000000417177c23 */ /* 0x000fe40008000000 */
[----:B------:R-:W-:Y:S01]  /*1e10*/  STG.E desc[UR10][R14.64], R13 ;  /* 0x0000000d0e007986 */ /* 0x000fe2000c10190a */
[----:B0-----:R-:W-:Y:S01]  /*1e20*/  FFMA R25, R11, R8, R25 ;  /* 0x000000080b197223 */ /* 0x001fe20000000019 */
[----:B------:R-:W-:-:S04]  /*1e30*/  IMAD.WIDE R10, R20, 0x4, R14 ;  /* 0x00000004140a7825 */ /* 0x000fc800078e020e */
[----:B--2---:R-:W-:Y:S01]  /*1e40*/  FFMA R4, R9, R4, R25 ;  /* 0x0000000409047223 */ /* 0x004fe20000000019 */
[----:B------:R-:W-:-:S04]  /*1e50*/  IMAD.WIDE R2, R20, 0x4, R10 ;  /* 0x0000000414027825 */ /* 0x000fc800078e020a */
[----:B------:R-:W-:Y:S01]  /*1e60*/  FFMA R5, R6, R5, R4 ;  /* 0x0000000506057223 */ /* 0x000fe20000000004 */
[----:B------:R-:W-:Y:S03]  /*1e70*/  STG.E desc[UR10][R10.64], R7 ;  /* 0x000000070a007986 */ /* 0x000fe6000c10190a */
[----:B------:R-:W-:Y:S01]  /*1e80*/  FFMA R5, R5, UR4, R0 ;  /* 0x0000000405057c23 */ /* 0x000fe20008000000 */
[----:B------:R-:W-:Y:S01]  /*1e90*/  IMAD.WIDE R20, R20, 0x4, R2 ;  /* 0x0000000414147825 */ /* 0x000fe200078e0202 */
[----:B------:R-:W-:Y:S04]  /*1ea0*/  STG.E desc[UR10][R2.64], R23 ;  /* 0x0000001702007986 */ /* 0x000fe8000c10190a */
[----:B------:R-:W-:Y:S01]  /*1eb0*/  STG.E desc[UR10][R20.64], R5 ;  /* 0x0000000514007986 */ /* 0x000fe2000c10190a */
[----:B------:R-:W-:Y:S05]  /*1ec0*/  EXIT ;  /* 0x000000000000794d */ /* 0x000fea0003800000 */
.L_x_16:
        /* <DEDUP_REMOVED lines=11> */
.L_x_31:


//--------------------- .text._Z28Filter3x3_Input28x28_Stride1PKfS0_Pfiiiiiiiiiiiiiff --------------------------
	.section	.text._Z28Filter3x3_Input28x28_Stride1PKfS0_Pfiiiiiiiiiiiiiff,"ax",@progbits
	.align	128
        .global         _Z28Filter3x3_Input28x28_Stride1PKfS0_Pfiiiiiiiiiiiiiff
        .type           _Z28Filter3x3_Input28x28_Stride1PKfS0_Pfiiiiiiiiiiiiiff,@function
        .size           _Z28Filter3x3_Input28x28_Stride1PKfS0_Pfiiiiiiiiiiiiiff,(.L_x_32 - _Z28Filter3x3_Input28x28_Stride1PKfS0_Pfiiiiiiiiiiiiiff)
        .other          _Z28Filter3x3_Input28x28_Stride1PKfS0_Pfiiiiiiiiiiiiiff,@"STO_CUDA_ENTRY STV_DEFAULT"
_Z28Filter3x3_Input28x28_Stride1PKfS0_Pfiiiiiiiiiiiiiff:
.text._Z28Filter3x3_Input28x28_Stride1PKfS0_Pfiiiiiiiiiiiiiff:
        /* <DEDUP_REMOVED lines=8> */
[----:B------:R-:W5:Y:S01]  /*0080*/  S2UR UR7, SR_CgaCtaId ;  /* 0x00000000000779c3 */ /* 0x000f620000008800 */
[----:B-1----:R-:W-:-:S07]  /*0090*/  USHF.L.U32 UR4, UR4, 0x3, URZ ;  /* 0x0000000304047899 */ /* 0x002fce00080006ff */
[----:B------:R-:W1:Y:S01]  /*00a0*/  LDC R11, c[0x0][0x3a4] ;  /* 0x0000e900ff0b7b82 */ /* 0x000e620000000800 */
[----:B0-----:R-:W-:-:S07]  /*00b0*/  ISETP.GT.U32.AND P0, PT, R4, 0x47, PT ;  /* 0x000000470400780c */ /* 0x001fce0003f04070 */
[----:B------:R-:W1:Y:S08]  /*00c0*/  LDC R8, c[0x0][0x3c4] ;  /* 0x0000f100ff087b82 */ /* 0x000e700000000800 */
[----:B------:R-:W0:Y:S01]  /*00d0*/  S2UR UR8, SR_CTAID.X ;  /* 0x00000000000879c3 */ /* 0x000e220000002500 */
[----:B----4-:R-:W-:-:S04]  /*00e0*/  @!P0 IMAD R5, R0, UR4, RZ ;  /* 0x0000000400058c24 */ /* 0x010fc8000f8e02ff */
[----:B--2---:R-:W-:-:S03]  /*00f0*/  @!P0 IMAD R5, R5, UR12, R4 ;  /* 0x0000000c05058c24 */ /* 0x004fc6000f8e0204 */
[----:B------:R-:W2:Y:S08]  /*0100*/  @!P0 LDC.64 R2, c[0x0][0x388] ;  /* 0x0000e200ff028b82 */ /* 0x000eb00000000a00 */
[----:B------:R-:W4:Y:S01]  /*0110*/  LDC.64 R6, c[0x0][0x380] ;  /* 0x0000e000ff067b82 */ /* 0x000f220000000a00 */
[----:B--2---:R-:W-:-:S06]  /*0120*/  @!P0 IMAD.WIDE R2, R5, 0x4, R2 ;  /* 0x0000000405028825 */ /* 0x004fcc00078e0202 */
[----:B---3--:R2:W3:Y:S01]  /*0130*/  @!P0 LDG.E R2, desc[UR10][R2.64] ;  /* 0x0000000a02028981 */ /* 0x0084e2000c1e1900 */
[----:B------:R-:W-:Y:S01]  /*0140*/  UMOV UR5, 0x400 ;  /* 0x0000040000057882 */ /* 0x000fe20000000000 */
[----:B-1----:R-:W-:Y:S01]  /*0150*/  LEA R9, R8, R11, 0x1 ;  /* 0x0000000b08097211 */ /* 0x002fe200078e08ff */
[----:B-----5:R-:W-:Y:S01]  /*0160*/  ULEA UR9, UR7, UR5, 0x18 ;  /* 0x0000000507097291 */ /* 0x020fe2000f8ec0ff */
[----:B------:R-:W-:Y:S01]  /*0170*/  IMAD R13, R11, UR13, RZ ;  /* 0x0000000d0b0d7c24 */ /* 0x000fe2000f8e02ff */
[----:B------:R-:W-:Y:S02]  /*0180*/  UIADD3 UR5, UPT, UPT, UR5, 0x120, URZ ;  /* 0x0000012005057890 */ /* 0x000fe4000fffe0ff */
[----:B------:R-:W-:Y:S01]  /*0190*/  IMAD R5, R9, R4, RZ ;  /* 0x0000000409057224 */ /* 0x000fe200078e02ff */
[----:B0-----:R-:W-:Y:S02]  /*01a0*/  UIMAD UR6, UR8, UR6, UR4 ;  /* 0x00000006080672a4 */ /* 0x001fe4000f8e0204 */
[----:B------:R-:W-:Y:S01]  /*01b0*/  ULEA UR5, UR7, UR5, 0x18 ;  /* 0x0000000507057291 */ /* 0x000fe2000f8ec0ff */
[----:B--2---:R-:W-:-:S03]  /*01c0*/  @!P0 LEA R3, R4, UR9, 0x2 ;  /* 0x0000000904038c11 */ /* 0x004fc6000f8e10ff */
[----:B------:R-:W-:Y:S02]  /*01d0*/  IMAD R13, R13, UR6, R4 ;  /* 0x000000060d0d7c24 */ /* 0x000fe4000f8e0204 */
[----:B------:R-:W-:Y:S02]  /*01e0*/  LEA R8, R5, UR5, 0x2 ;  /* 0x0000000505087c11 */ /* 0x000fe4000f8e10ff */
[----:B----4-:R-:W-:Y:S01]  /*01f0*/  IMAD.WIDE R6, R13, 0x4, R6 ;  /* 0x000000040d067825 */ /* 0x010fe200078e0206 */
[----:B------:R-:W0:Y:S01]  /*0200*/  I2F.U32.RP R12, R11 ;  /* 0x0000000b000c7306 */ /* 0x000e220000209000 */
[----:B------:R-:W-:Y:S01]  /*0210*/  ISETP.NE.U32.AND P2, PT, R11, RZ, PT ;  /* 0x000000ff0b00720c */ /* 0x000fe20003f45070 */
[----:B------:R-:W1:Y:S06]  /*0220*/  LDCU.64 UR6, c[0x0][0x3b8] ;  /* 0x00007700ff0677ac */ /* 0x000e6c0008000a00 */
[----:B0-----:R-:W0:Y:S01]  /*0230*/  MUFU.RCP R12, R12 ;  /* 0x0000000c000c7308 */ /* 0x001e220000001000 */
[----:B---3--:R-:W-:Y:S04]  /*0240*/  @!P0 STS [R3], R2 ;  /* 0x0000000203008388 */ /* 0x008fe80000000800 */
[----:B------:R-:W-:Y:S04]  /*0250*/  STS [R8], RZ ;  /* 0x000000ff08007388 */ /* 0x000fe80000000800 */
        /* <DEDUP_REMOVED lines=9> */
[----:B------:R-:W5:Y:S01]  /*02f0*/  LDG.E R28, desc[UR10][R6.64+0x1880] ;  /* 0x0018800a061c7981 */ /* 0x000f62000c1e1900 */
[----:B0-----:R-:W-:-:S03]  /*0300*/  IADD3 R8, PT, PT, R12, 0xffffffe, RZ ;  /* 0x0ffffffe0c087810 */ /* 0x001fc60007ffe0ff */
[----:B------:R-:W5:Y:S01]  /*0310*/  LDG.E R22, desc[UR10][R6.64+0x1f80] ;  /* 0x001f800a06167981 */ /* 0x000f62000c1e1900 */
[----:B------:R-:W0:Y:S03]  /*0320*/  F2I.FTZ.U32.TRUNC.NTZ R3, R8 ;  /* 0x0000000800037305 */ /* 0x000e26000021f000 */
[----:B------:R-:W5:Y:S04]  /*0330*/  LDG.E R24, desc[UR10][R6.64+0x2300] ;  /* 0x0023000a06187981 */ /* 0x000f68000c1e1900 */
[----:B------:R-:W5:Y:S04]  /*0340*/  LDG.E R15, desc[UR10][R6.64+0x2d80] ;  /* 0x002d800a060f7981 */ /* 0x000f68000c1e1900 */
[----:B------:R-:W5:Y:S01]  /*0350*/  LDG.E R17, desc[UR10][R6.64+0x3100] ;  /* 0x0031000a06117981 */ /* 0x000f62000c1e1900 */
[----:B0-----:R-:W-:-:S03]  /*0360*/  IADD3 R2, PT, PT, RZ, -R3, RZ ;  /* 0x80000003ff027210 */ /* 0x001fc60007ffe0ff */
[----:B------:R-:W5:Y:S02]  /*0370*/  LDG.E R19, desc[UR10][R6.64+0x3480] ;  /* 0x0034800a06137981 */ /* 0x000f64000c1e1900 */
[----:B------:R-:W-:Y:S02]  /*0380*/  IMAD R13, R2, R11, RZ ;  /* 0x0000000b020d7224 */ /* 0x000fe400078e02ff */
[----:B------:R-:W-:Y:S01]  /*0390*/  HFMA2 R2, -RZ, RZ, 0, 0 ;  /* 0x00000000ff027431 */ /* 0x000fe200000001ff */
[----:B------:R-:W5:Y:S04]  /*03a0*/  LDG.E R21, desc[UR10][R6.64+0x3800] ;  /* 0x0038000a06157981 */ /* 0x000f68000c1e1900 */
[----:B------:R-:W5:Y:S04]  /*03b0*/  LDG.E R12, desc[UR10][R6.64+0x4d00] ;  /* 0x004d000a060c7981 */ /* 0x000f68000c1e1900 */
[----:B------:R-:W5:Y:S01]  /*03c0*/  LDG.E R16, desc[UR10][R6.64+0x5400] ;  /* 0x0054000a06107981 */ /* 0x000f62000c1e1900 */
[----:B------:R-:W-:-:S03]  /*03d0*/  IMAD.HI.U32 R3, R3, R13, R2 ;  /* 0x0000000d03037227 */ /* 0x000fc600078e0002 */
[----:B------:R-:W5:Y:S03]  /*03e0*/  LDG.E R2, desc[UR10][R6.64+0x1c00] ;  /* 0x001c000a06027981 */ /* 0x000f66000c1e1900 */
[----:B------:R-:W-:Y:S01]  /*03f0*/  IMAD.HI.U32 R3, R3, R4, RZ ;  /* 0x0000000403037227 */ /* 0x000fe200078e00ff */
[----:B------:R-:W5:Y:S04]  /*0400*/  LDG.E R18, desc[UR10][R6.64+0x5780] ;  /* 0x0057800a06127981 */ /* 0x000f68000c1e1900 */
[----:B------:R-:W-:Y:S01]  /*0410*/  IADD3 R13, PT, PT, -R3, RZ, RZ ;  /* 0x000000ff030d7210 */ /* 0x000fe20007ffe1ff */
[----:B------:R-:W5:Y:S04]  /*0420*/  LDG.E R20, desc[UR10][R6.64+0x5b00] ;  /* 0x005b000a06147981 */ /* 0x000f68000c1e1900 */
[----:B------:R-:W-:Y:S01]  /*0430*/  IMAD R8, R11, R13, R4 ;  /* 0x0000000d0b087224 */ /* 0x000fe200078e0204 */
[----:B------:R-:W5:Y:S04]  /*0440*/  LDG.E R26, desc[UR10][R6.64+0x5e80] ;  /* 0x005e800a061a7981 */ /* 0x000f68000c1e1900 */
[----:B------:R-:W-:Y:S01]  /*0450*/  ISETP.GE.U32.AND P0, PT, R8, R11, PT ;  /* 0x0000000b0800720c */ /* 0x000fe20003f06070 */
[----:B------:R-:W5:-:S12]  /*0460*/  LDG.E R13, desc[UR10][R6.64+0x2a00] ;  /* 0x002a000a060d7981 */ /* 0x000f58000c1e1900 */
[----:B------:R-:W-:-:S04]  /*0470*/  @P0 IADD3 R8, PT, PT, R8, -R11, RZ ;  /* 0x8000000b08080210 */ /* 0x000fc80007ffe0ff */
[----:B------:R-:W-:Y:S02]  /*0480*/  ISETP.GE.U32.AND P1, PT, R8, R11, PT ;  /* 0x0000000b0800720c */ /* 0x000fe40003f26070 */
[----:B------:R-:W-:-:S11]  /*0490*/  @P0 IADD3 R3, PT, PT, R3, 0x1, RZ ;  /* 0x0000000103030810 */ /* 0x000fd60007ffe0ff */
[----:B------:R-:W-:Y:S02]  /*04a0*/  @P1 IADD3 R3, PT, PT, R3, 0x1, RZ ;  /* 0x0000000103031810 */ /* 0x000fe40007ffe0ff */
[----:B------:R-:W-:Y:S02]  /*04b0*/  @!P2 LOP3.LUT R3, RZ, R11, RZ, 0x33, !PT ;  /* 0x0000000bff03a212 */ /* 0x000fe400078e33ff */
[----:B------:R-:W5:Y:S02]  /*04c0*/  LDG.E R11, desc[UR10][R6.64+0x2680] ;  /* 0x0026800a060b7981 */ /* 0x000f64000c1e1900 */
[----:B------:R-:W-:-:S04]  /*04d0*/  LEA R8, R3, R4, 0x1 ;  /* 0x0000000403087211 */ /* 0x000fc800078e08ff */
[----:B------:R-:W-:-:S05]  /*04e0*/  LEA R8, R8, UR5, 0x2 ;  /* 0x0000000508087c11 */ /* 0x000fca000f8e10ff */
[----:B--2---:R0:W-:Y:S04]  /*04f0*/  STS [R8+0x4], R23 ;  /* 0x0000041708007388 */ /* 0x0041e80000000800 */
[----:B---3--:R2:W-:Y:S04]  /*0500*/  STS [R8+0x3c4], R25 ;  /* 0x0003c41908007388 */ /* 0x0085e80000000800 */
[----:B----4-:R3:W-:Y:S04]  /*0510*/  STS [R8+0x784], R27 ;  /* 0x0007841b08007388 */ /* 0x0107e80000000800 */
[----:B-----5:R-:W-:Y:S04]  /*0520*/  STS [R8+0xb44], R10 ;  /* 0x000b440a08007388 */ /* 0x020fe80000000800 */
[----:B------:R-:W-:Y:S04]  /*0530*/  STS [R8+0xf04], R14 ;  /* 0x000f040e08007388 */ /* 0x000fe80000000800 */
[----:B------:R4:W-:Y:S04]  /*0540*/  STS [R8+0x1684], R29 ;  /* 0x0016841d08007388 */ /* 0x0009e80000000800 */
[----:B0-----:R-:W5:Y:S04]  /*0550*/  LDG.E R23, desc[UR10][R6.64+0x3b80] ;  /* 0x003b800a06177981 */ /* 0x001f68000c1e1900 */
[----:B--2---:R-:W2:Y:S04]  /*0560*/  LDG.E R25, desc[UR10][R6.64+0x3f00] ;  /* 0x003f000a06197981 */ /* 0x004ea8000c1e1900 */
[----:B---3--:R-:W3:Y:S04]  /*0570*/  LDG.E R27, desc[UR10][R6.64+0x4280] ;  /* 0x0042800a061b7981 */ /* 0x008ee8000c1e1900 */
[----:B----4-:R-:W4:Y:S04]  /*0580*/  LDG.E R29, desc[UR10][R6.64+0x4600] ;  /* 0x0046000a061d7981 */ /* 0x010f28000c1e1900 */
[----:B------:R-:W4:Y:S04]  /*0590*/  LDG.E R10, desc[UR10][R6.64+0x4980] ;  /* 0x0049800a060a7981 */ /* 0x000f28000c1e1900 */
[----:B------:R0:W4:Y:S04]  /*05a0*/  LDG.E R14, desc[UR10][R6.64+0x5080] ;  /* 0x0050800a060e7981 */ /* 0x000128000c1e1900 */
[----:B------:R1:W-:Y:S02]  /*05b0*/  STS [R8+0x12c4], R5 ;  /* 0x0012c40508007388 */ /* 0x0003e40000000800 */
[----:B-1----:R-:W1:Y:S01]  /*05c0*/  LDC R5, c[0x0][0x3c0] ;  /* 0x0000f000ff057b82 */ /* 0x002e620000000800 */
[----:B------:R-:W-:Y:S01]  /*05d0*/  IMAD R0, R0, UR12, RZ ;  /* 0x0000000c00007c24 */ /* 0x000fe2000f8e02ff */
[----:B------:R0:W-:Y:S03]  /*05e0*/  STS [R8+0x1a44], R28 ;  /* 0x001a441c08007388 */ /* 0x0001e60000000800 */
[----:B0-----:R-:W-:-:S02]  /*05f0*/  IMAD R28, R3, R0, RZ ;  /* 0x00000000031c7224 */ /* 0x001fc400078e02ff */
[----:B-1----:R-:W0:Y:S08]  /*0600*/  I2F.U32.RP R0, R5 ;  /* 0x0000000500007306 */ /* 0x002e300000209000 */
[----:B0-----:R-:W0:Y:S02]  /*0610*/  MUFU.RCP R0, R0 ;  /* 0x0000000000007308 */ /* 0x001e240000001000 */
[----:B0-----:R-:W-:-:S06]  /*0620*/  IADD3 R3, PT, PT, R0, 0xffffffe, RZ ;  /* 0x0ffffffe00037810 */ /* 0x001fcc0007ffe0ff */
[----:B------:R-:W0:Y:S01]  /*0630*/  F2I.FTZ.U32.TRUNC.NTZ R3, R3 ;  /* 0x0000000300037305 */ /* 0x000e22000021f000 */
[----:B------:R1:W-:Y:S02]  /*0640*/  STS [R8+0x1e04], R2 ;  /* 0x001e040208007388 */ /* 0x0003e40000000800 */
[----:B-1----:R-:W-:Y:S02]  /*0650*/  MOV R2, RZ ;  /* 0x000000ff00027202 */ /* 0x002fe40000000f00 */
[----:B0-----:R-:W-:-:S05]  /*0660*/  IADD3 R0, PT, PT, RZ, -R3, RZ ;  /* 0x80000003ff007210 */ /* 0x001fca0007ffe0ff */
[----:B------:R-:W-:-:S04]  /*0670*/  IMAD R7, R0, R5, RZ ;  /* 0x0000000500077224 */ /* 0x000fc800078e02ff */
        /* <DEDUP_REMOVED lines=10> */
[----:B------:R-:W-:Y:S04]  /*0720*/  STS [R8+0x2584], R24 ;  /* 0x0025841808007388 */ /* 0x000fe80000000800 */
[----:B------:R-:W-:Y:S02]  /*0730*/  STS [R8+0x2944], R11 ;  /* 0x0029440b08007388 */ /* 0x000fe40000000800 */
[----:B------:R-:W-:-:S02]  /*0740*/  @P1 IADD3 R0, PT, PT, R0, 0x1, RZ ;  /* 0x0000000100001810 */ /* 0x000fc40007ffe0ff */
[----:B------:R-:W-:Y:S01]  /*0750*/  STS [R8+0x2d04], R13 ;  /* 0x002d040d08007388 */ /* 0x000fe20000000800 */
[----:B------:R-:W-:-:S03]  /*0760*/  @!P2 LOP3.LUT R0, RZ, R5, RZ, 0x33, !PT ;  /* 0x00000005ff00a212 */ /* 0x000fc600078e33ff */
        /* <DEDUP_REMOVED lines=9> */
[----:B------:R-:W-:Y:S01]  /*0800*/  IADD3 R3, PT, PT, -R0, RZ, RZ ;  /* 0x000000ff00037210 */ /* 0x000fe20007ffe1ff */
[----:B------:R-:W-:-:S04]  /*0810*/  IMAD R2, R9, UR13, RZ ;  /* 0x0000000d09027c24 */ /* 0x000fc8000f8e02ff */
[----:B------:R-:W-:-:S04]  /*0820*/  IMAD R3, R5, R3, R4 ;  /* 0x0000000305037224 */ /* 0x000fc800078e0204 */
[----:B------:R-:W-:Y:S01]  /*0830*/  IMAD R2, R0, R2, R3 ;  /* 0x0000000200027224 */ /* 0x000fe200078e0203 */
[----:B------:R-:W-:-:S04]  /*0840*/  LEA R28, R28, UR9, 0x2 ;  /* 0x000000091c1c7c11 */ /* 0x000fc8000f8e10ff */
[----:B------:R-:W-:Y:S01]  /*0850*/  LEA R2, R2, UR5, 0x2 ;  /* 0x0000000502027c11 */ /* 0x000fe2000f8e10ff */
[----:B------:R-:W-:-:S06]  /*0860*/  UIMAD UR4, UR8, UR6, UR4 ;  /* 0x00000006080472a4 */ /* 0x000fcc000f8e0204 */
[----:B------:R-:W-:-:S05]  /*0870*/  IADD3 R0, PT, PT, R0, UR4, RZ ;  /* 0x0000000400007c10 */ /* 0x000fca000fffe0ff */
[----:B------:R-:W0:Y:S01]  /*0880*/  LDCU UR4, c[0x0][0x3cc] ;  /* 0x00007980ff0477ac */ /* 0x000e220008000800 */
[----:B-----5:R-:W-:Y:S04]  /*0890*/  STS [R8+0x3fc4], R23 ;  /* 0x003fc41708007388 */ /* 0x020fe80000000800 */
[----:B--2---:R-:W-:Y:S04]  /*08a0*/  STS [R8+0x4384], R25 ;  /* 0x0043841908007388 */ /* 0x004fe80000000800 */
[----:B---3--:R-:W-:Y:S04]  /*08b0*/  STS [R8+0x4744], R27 ;  /* 0x0047441b08007388 */ /* 0x008fe80000000800 */
[----:B----4-:R1:W-:Y:S04]  /*08c0*/  STS [R8+0x4b04], R29 ;  /* 0x004b041d08007388 */ /* 0x0103e80000000800 */
[----:B------:R-:W-:Y:S04]  /*08d0*/  STS [R8+0x4ec4], R10 ;  /* 0x004ec40a08007388 */ /* 0x000fe80000000800 */
[----:B------:R-:W-:Y:S01]  /*08e0*/  STS [R8+0x5644], R14 ;  /* 0x0056440e08007388 */ /* 0x000fe20000000800 */
[----:B------:R-:W-:Y:S01]  /*08f0*/  BAR.SYNC.DEFER_BLOCKING 0x0 ;  /* 0x0000000000007b1d */ /* 0x000fe20000010000 */
[----:B-1----:R-:W-:-:S05]  /*0900*/  LEA R29, R9, R2, 0x2 ;  /* 0x00000002091d7211 */ /* 0x002fca00078e10ff */
[----:B------:R-:W-:Y:S04]  /*0910*/  LDS R24, [R2+0x4] ;  /* 0x0000040002187984 */ /* 0x000fe80000000800 */
[----:B------:R-:W1:Y:S04]  /*0920*/  LDS R7, [R28+0x4] ;  /* 0x000004001c077984 */ /* 0x000e680000000800 */
[----:B------:R-:W2:Y:S04]  /*0930*/  LDS R13, [R28+0x10] ;  /* 0x000010001c0d7984 */ /* 0x000ea80000000800 */
[----:B------:R-:W-:Y:S04]  /*0940*/  LDS R17, [R2] ;  /* 0x0000000002117984 */ /* 0x000fe80000000800 */
[----:B------:R-:W3:Y:S04]  /*0950*/  LDS R4, [R28] ;  /* 0x000000001c047984 */ /* 0x000ee80000000800 */
[----:B------:R-:W4:Y:S04]  /*0960*/  LDS R6, [R28+0xc] ;  /* 0x00000c001c067984 */ /* 0x000f280000000800 */
[----:B------:R2:W-:Y:S04]  /*0970*/  LDS R15, [R2+0x8] ;  /* 0x00000800020f7984 */ /* 0x0005e80000000800 */
[----:B------:R-:W5:Y:S04]  /*0980*/  LDS R11, [R28+0x8] ;  /* 0x000008001c0b7984 */ /* 0x000f680000000800 */
[----:B------:R-:W0:Y:S04]  /*0990*/  LDS R10, [R28+0x14] ;  /* 0x000014001c0a7984 */ /* 0x000e280000000800 */
[----:B------:R-:W0:Y:S04]  /*09a0*/  LDS R20, [R29+0x4] ;  /* 0x000004001d147984 */ /* 0x000e280000000800 */
[----:B------:R-:W-:Y:S04]  /*09b0*/  LDS R14, [R28+0x18] ;  /* 0x000018001c0e7984 */ /* 0x000fe80000000800 */
[----:B------:R-:W0:Y:S04]  /*09c0*/  LDS R21, [R29] ;  /* 0x000000001d157984 */ /* 0x000e280000000800 */
[----:B------:R-:W0:Y:S04]  /*09d0*/  LDS R12, [R28+0x1c] ;  /* 0x00001c001c0c7984 */ /* 0x000e280000000800 */
[----:B------:R-:W-:Y:S04]  /*09e0*/  LDS R8, [R28+0x20] ;  /* 0x000020001c087984 */ /* 0x000fe80000000800 */
[----:B------:R5:W0:Y:S01]  /*09f0*/  LDS R23, [R29+0x8] ;  /* 0x000008001d177984 */ /* 0x000a220000000800 */
[----:B------:R-:W-:Y:S01]  /*0a00*/  LEA R22, R9, R29, 0x2 ;  /* 0x0000001d09167211 */ /* 0x000fe200078e10ff */
[----:B-1----:R-:W-:-:S04]  /*0a10*/  FMUL R27, R24, R7 ;  /* 0x00000007181b7220 */ /* 0x002fc80000400000 */
[----:B------:R-:W1:Y:S01]  /*0a20*/  LDS R18, [R22+0x4] ;  /* 0x0000040016127984 */ /* 0x000e620000000800 */
[----:B--2---:R-:W-:Y:S01]  /*0a30*/  FMUL R2, R24, R13 ;  /* 0x0000000d18027220 */ /* 0x004fe20000400000 */
[----:B------:R-:W-:Y:S02]  /*0a40*/  IMAD R25, R5, UR7, RZ ;  /* 0x0000000705197c24 */ /* 0x000fe4000f8e02ff */
[----:B------:R-:W2:Y:S01]  /*0a50*/  LDS R19, [R22] ;  /* 0x0000000016137984 */ /* 0x000ea20000000800 */
[C---:B---3--:R-:W-:Y:S01]  /*0a60*/  FFMA R24, R17.reuse, R4, R27 ;  /* 0x0000000411187223 */ /* 0x048fe2000000001b */
[----:B------:R-:W-:Y:S02]  /*0a70*/  IMAD R25, R0, R25, R3 ;  /* 0x0000001900197224 */ /* 0x000fe400078e0203 */
[----:B----4-:R-:W-:Y:S01]  /*0a80*/  FFMA R16, R17, R6, R2 ;  /* 0x0000000611107223 */ /* 0x010fe20000000002 */
[----:B------:R-:W3:Y:S01]  /*0a90*/  LDC R0, c[0x0][0x3d0] ;  /* 0x0000f400ff007b82 */ /* 0x000ee20000000800 */
[----:B-----5:R-:W-:Y:S01]  /*0aa0*/  FFMA R29, R15, R11, R24 ;  /* 0x0000000b0f1d7223 */ /* 0x020fe20000000018 */
[----:B------:R-:W-:Y:S01]  /*0ab0*/  LEA R24, R9, R22, 0x2 ;  /* 0x0000001609187211 */ /* 0x000fe200078e10ff */
[----:B------:R4:W5:Y:S05]  /*0ac0*/  LDS R17, [R22+0x8] ;  /* 0x0000080016117984 */ /* 0x00096a0000000800 */
[----:B------:R-:W1:Y:S01]  /*0ad0*/  LDC.64 R2, c[0x0][0x390] ;  /* 0x0000e400ff027b82 */ /* 0x000e620000000a00 */
[----:B0-----:R-:W-:Y:S01]  /*0ae0*/  FFMA R27, R15, R10, R16 ;  /* 0x0000000a0f1b7223 */ /* 0x001fe20000000010 */
[----:B------:R-:W-:Y:S01]  /*0af0*/  FMUL R26, R7, R20 ;  /* 0x00000014071a7220 */ /* 0x000fe20000400000 */
[----:B------:R-:W0:Y:S02]  /*0b00*/  LDS R15, [R24] ;  /* 0x00000000180f7984 */ /* 0x000e240000000800 */
[----:B------:R-:W-:-:S02]  /*0b10*/  FFMA R27, R14, R21, R27 ;  /* 0x000000150e1b7223 */ /* 0x000fc4000000001b */
[----:B------:R-:W0:Y:S01]  /*0b20*/  LDS R16, [R24+0x4] ;  /* 0x0000040018107984 */ /* 0x000e220000000800 */
[-C--:B------:R-:W-:Y:S01]  /*0b30*/  FFMA R28, R6, R21.reuse, R29 ;  /* 0x00000015061c7223 */ /* 0x080fe2000000001d */
[----:B------:R-:W-:Y:S01]  /*0b40*/  FFMA R26, R4, R21, R26 ;  /* 0x00000015041a7223 */ /* 0x000fe2000000001a */
[----:B------:R-:W-:Y:S01]  /*0b50*/  FFMA R21, R12, R20, R27 ;  /* 0x000000140c157223 */ /* 0x000fe2000000001b */
[----:B----4-:R-:W-:Y:S01]  /*0b60*/  LEA R22, R9, R24, 0x2 ;  /* 0x0000001809167211 */ /* 0x010fe200078e10ff */
[----:B------:R-:W-:-:S04]  /*0b70*/  FFMA R27, R13, R20, R28 ;  /* 0x000000140d1b7223 */ /* 0x000fc8000000001c */
[----:B------:R-:W-:Y:S01]  /*0b80*/  LDS R20, [R22+0x4] ;  /* 0x0000040016147984 */ /* 0x000fe20000000800 */
[----:B------:R-:W-:-:S03]  /*0b90*/  FFMA R29, R8, R23, R21 ;  /* 0x00000017081d7223 */ /* 0x000fc60000000015 */
[----:B------:R4:W0:Y:S01]  /*0ba0*/  LDS R21, [R24+0x8] ;  /* 0x0000080018157984 */ /* 0x0008220000000800 */
[----:B------:R-:W-:Y:S01]  /*0bb0*/  FFMA R27, R10, R23, R27 ;  /* 0x000000170a1b7223 */ /* 0x000fe2000000001b */
[----:B-1----:R-:W-:-:S04]  /*0bc0*/  IMAD.WIDE R2, R25, 0x4, R2 ;  /* 0x0000000419027825 */ /* 0x002fc800078e0202 */
[----:B------:R-:W-:Y:S02]  /*0bd0*/  FFMA R25, R11, R23, R26 ;  /* 0x000000170b197223 */ /* 0x000fe4000000001a */
[----:B------:R-:W1:Y:S01]  /*0be0*/  LDS R23, [R22] ;  /* 0x0000000016177984 */ /* 0x000e620000000800 */
[-C--:B------:R-:W-:Y:S01]  /*0bf0*/  FMUL R28, R7, R18.reuse ;  /* 0x00000012071c7220 */ /* 0x080fe20000400000 */
[-C--:B--2---:R-:W-:Y:S01]  /*0c00*/  FFMA R27, R14, R19.reuse, R27 ;  /* 0x000000130e1b7223 */ /* 0x084fe2000000001b */
[-C--:B------:R-:W-:Y:S02]  /*0c10*/  FFMA R26, R6, R19.reuse, R25 ;  /* 0x00000013061a7223 */ /* 0x080fe40000000019 */
[----:B----4-:R-:W-:Y:S02]  /*0c20*/  FFMA R24, R4, R19, R28 ;  /* 0x0000001304187223 */ /* 0x010fe4000000001c */
[----:B------:R-:W2:Y:S01]  /*0c30*/  LDS R19, [R22+0x8] ;  /* 0x0000080016137984 */ /* 0x000ea20000000800 */
[-C--:B------:R-:W-:Y:S01]  /*0c40*/  FFMA R27, R12, R18.reuse, R27 ;  /* 0x000000120c1b7223 */ /* 0x080fe2000000001b */
[----:B------:R-:W-:Y:S01]  /*0c50*/  FFMA R25, R13, R18, R26 ;  /* 0x000000120d197223 */ /* 0x000fe2000000001a */
[----:B---3--:R-:W-:Y:S01]  /*0c60*/  FFMA R29, R29, UR4, R0 ;  /* 0x000000041d1d7c23 */ /* 0x008fe20008000000 */
[----:B------:R-:W-:Y:S01]  /*0c70*/  LEA R18, R9, R22, 0x2 ;  /* 0x0000001609127211 */ /* 0x000fe200078e10ff */
[-C--:B-----5:R-:W-:Y:S01]  /*0c80*/  FFMA R27, R8, R17.reuse, R27 ;  /* 0x00000011081b7223 */ /* 0x0a0fe2000000001b */
[-C--:B------:R-:W-:Y:S01]  /*0c90*/  FFMA R25, R10, R17.reuse, R25 ;  /* 0x000000110a197223 */ /* 0x080fe20000000019 */
[----:B------:R-:W-:Y:S01]  /*0ca0*/  FFMA R17, R11, R17, R24 ;  /* 0x000000110b117223 */ /* 0x000fe20000000018 */
[----:B------:R3:W-:Y:S02]  /*0cb0*/  STG.E desc[UR10][R2.64], R29 ;  /* 0x0000001d02007986 */ /* 0x0007e4000c10190a */
[-C--:B0-----:R-:W-:Y:S01]  /*0cc0*/  FFMA R25, R14, R15.reuse, R25 ;  /* 0x0000000f0e197223 */ /* 0x081fe20000000019 */
[----:B------:R-:W-:Y:S01]  /*0cd0*/  FFMA R26, R6, R15, R17 ;  /* 0x0000000f061a7223 */ /* 0x000fe20000000011 */
[----:B------:R-:W-:Y:S02]  /*0ce0*/  LDS R22, [R18+0x4] ;  /* 0x0000040012167984 */ /* 0x000fe40000000800 */
[-C--:B------:R-:W-:Y:S01]  /*0cf0*/  FFMA R17, R12, R16.reuse, R25 ;  /* 0x000000100c117223 */ /* 0x080fe20000000019 */
[----:B------:R-:W-:Y:S01]  /*0d00*/  FMUL R25, R7, R16 ;  /* 0x0000001007197220 */ /* 0x000fe20000400000 */
[----:B---3--:R-:W-:-:S02]  /*0d10*/  FFMA R29, R27, UR4, R0 ;  /* 0x000000041b1d7c23 */ /* 0x008fc40008000000 */
[----:B------:R-:W0:Y:S01]  /*0d20*/  LDS R27, [R18] ;  /* 0x00000000121b7984 */ /* 0x000e220000000800 */
[----:B------:R-:W-:-:S04]  /*0d30*/  IMAD.WIDE R2, R5, 0x4, R2 ;  /* 0x0000000405027825 */ /* 0x000fc800078e0202 */
[----:B------:R-:W-:Y:S01]  /*0d40*/  FFMA R24, R4, R15, R25 ;  /* 0x0000000f04187223 */ /* 0x000fe20000000019 */
[----:B------:R-:W-:Y:S01]  /*0d50*/  FFMA R25, R13, R16, R26 ;  /* 0x000000100d197223 */ /* 0x000fe2000000001a */
[----:B------:R-:W3:Y:S01]  /*0d60*/  LDS R15, [R18+0x8] ;  /* 0x00000800120f7984 */ /* 0x000ee20000000800 */
[-C--:B------:R-:W-:Y:S01]  /*0d70*/  FFMA R26, R8, R21.reuse, R17 ;  /* 0x00000015081a7223 */ /* 0x080fe20000000011 */
[----:B------:R-:W-:Y:S02]  /*0d80*/  IMAD.WIDE R16, R5, 0x4, R2 ;  /* 0x0000000405107825 */ /* 0x000fe400078e0202 */
[----:B------:R4:W-:Y:S02]  /*0d90*/  STG.E desc[UR10][R2.64], R29 ;  /* 0x0000001d02007986 */ /* 0x0009e4000c10190a */
[-C--:B----4-:R-:W-:Y:S01]  /*0da0*/  FFMA R3, R11, R21.reuse, R24 ;  /* 0x000000150b037223 */ /* 0x090fe20000000018 */
[----:B------:R-:W-:Y:S01]  /*0db0*/  LEA R2, R9, R18, 0x2 ;  /* 0x0000001209027211 */ /* 0x000fe200078e10ff */
[----:B------:R-:W-:-:S04]  /*0dc0*/  FFMA R21, R10, R21, R25 ;  /* 0x000000150a157223 */ /* 0x000fc80000000019 */
[-C--:B-1----:R-:W-:Y:S01]  /*0dd0*/  FFMA R21, R14, R23.reuse, R21 ;  /* 0x000000170e157223 */ /* 0x082fe20000000015 */
[----:B------:R-:W1:Y:S01]  /*0de0*/  LDS R25, [R2] ;  /* 0x0000000002197984 */ /* 0x000e620000000800 */
[-C--:B------:R-:W-:Y:S01]  /*0df0*/  FFMA R24, R6, R23.reuse, R3 ;  /* 0x0000001706187223 */ /* 0x080fe20000000003 */
[-C--:B------:R-:W-:Y:S01]  /*0e00*/  FMUL R3, R7, R20.reuse ;  /* 0x0000001407037220 */ /* 0x080fe20000400000 */
[-C--:B------:R-:W-:Y:S01]  /*0e10*/  FFMA R21, R12, R20.reuse, R21 ;  /* 0x000000140c157223 */ /* 0x080fe20000000015 */
[----:B------:R-:W4:Y:S01]  /*0e20*/  LDS R18, [R2+0x4] ;  /* 0x0000040002127984 */ /* 0x000f220000000800 */
[----:B------:R-:W-:Y:S01]  /*0e30*/  FFMA R29, R26, UR4, R0 ;  /* 0x000000041a1d7c23 */ /* 0x000fe20008000000 */
[----:B------:R-:W-:Y:S01]  /*0e40*/  FFMA R26, R4, R23, R3 ;  /* 0x00000017041a7223 */ /* 0x000fe20000000003 */
[----:B--2---:R-:W-:Y:S02]  /*0e50*/  FFMA R23, R8, R19, R21 ;  /* 0x0000001308177223 */ /* 0x004fe40000000015 */
[----:B------:R-:W2:Y:S01]  /*0e60*/  LDS R21, [R2+0x8] ;  /* 0x0000080002157984 */ /* 0x000ea20000000800 */
[----:B------:R-:W-:Y:S01]  /*0e70*/  FFMA R3, R13, R20, R24 ;  /* 0x000000140d037223 */ /* 0x000fe20000000018 */
[----:B------:R-:W-:-:S03]  /*0e80*/  LEA R24, R9, R2, 0x2 ;  /* 0x0000000209187211 */ /* 0x000fc600078e10ff */
[----:B------:R-:W-:Y:S01]  /*0e90*/  FFMA R3, R10, R19, R3 ;  /* 0x000000130a037223 */ /* 0x000fe20000000003 */
[----:B------:R5:W-:Y:S01]  /*0ea0*/  STG.E desc[UR10][R16.64], R29 ;  /* 0x0000001d10007986 */ /* 0x000be2000c10190a */
[----:B------:R-:W-:Y:S02]  /*0eb0*/  FFMA R28, R23, UR4, R0 ;  /* 0x00000004171c7c23 */ /* 0x000fe40008000000 */
[----:B0-----:R-:W-:Y:S01]  /*0ec0*/  FFMA R3, R14, R27, R3 ;  /* 0x0000001b0e037223 */ /* 0x001fe20000000003 */
[----:B------:R-:W0:Y:S03]  /*0ed0*/  LDS R23, [R24] ;  /* 0x0000000018177984 */ /* 0x000e260000000800 */
[-C--:B------:R-:W-:Y:S01]  /*0ee0*/  FFMA R3, R12, R22.reuse, R3 ;  /* 0x000000160c037223 */ /* 0x080fe20000000003 */
[----:B------:R-:W0:Y:S01]  /*0ef0*/  LDS R20, [R24+0x4] ;  /* 0x0000040018147984 */ /* 0x000e220000000800 */
[----:B-----5:R-:W-:Y:S01]  /*0f00*/  FFMA R29, R11, R19, R26 ;  /* 0x000000130b1d7223 */ /* 0x020fe2000000001a */
[----:B------:R-:W-:-:S03]  /*0f10*/  FMUL R19, R7, R22 ;  /* 0x0000001607137220 */ /* 0x000fc60000400000 */
[-C--:B------:R-:W-:Y:S01]  /*0f20*/  FFMA R26, R6, R27.reuse, R29 ;  /* 0x0000001b061a7223 */ /* 0x080fe2000000001d */
[----:B------:R-:W-:Y:S01]  /*0f30*/  FFMA R2, R4, R27, R19 ;  /* 0x0000001b04027223 */ /* 0x000fe20000000013 */
[-C--:B---3--:R-:W-:Y:S02]  /*0f40*/  FFMA R27, R8, R15.reuse, R3 ;  /* 0x0000000f081b7223 */ /* 0x088fe40000000003 */
[----:B------:R-:W-:Y:S01]  /*0f50*/  FFMA R19, R13, R22, R26 ;  /* 0x000000160d137223 */ /* 0x000fe2000000001a */
[----:B------:R-:W3:Y:S01]  /*0f60*/  LDS R3, [R24+0x8] ;  /* 0x0000080018037984 */ /* 0x000ee20000000800 */
[----:B------:R-:W-:Y:S01]  /*0f70*/  LEA R22, R9, R24, 0x2 ;  /* 0x0000001809167211 */ /* 0x000fe200078e10ff */
[----:B------:R-:W-:Y:S01]  /*0f80*/  FFMA R29, R27, UR4, R0 ;  /* 0x000000041b1d7c23 */ /* 0x000fe20008000000 */
[-C--:B------:R-:W-:Y:S01]  /*0f90*/  FFMA R27, R11, R15.reuse, R2 ;  /* 0x0000000f0b1b7223 */ /* 0x080fe20000000002 */
[----:B------:R-:W-:Y:S01]  /*0fa0*/  FFMA R15, R10, R15, R19 ;  /* 0x0000000f0a0f7223 */ /* 0x000fe20000000013 */
[----:B------:R-:W-:Y:S01]  /*0fb0*/  IMAD.WIDE R16, R5, 0x4, R16 ;  /* 0x0000000405107825 */ /* 0x000fe200078e0210 */
[----:B------:R-:W5:Y:S03]  /*0fc0*/  LDS R19, [R22] ;  /* 0x0000000016137984 */ /* 0x000f660000000800 */
[-C--:B-1----:R-:W-:Y:S01]  /*0fd0*/  FFMA R15, R14, R25.reuse, R15 ;  /* 0x000000190e0f7223 */ /* 0x082fe2000000000f */
[----:B------:R1:W-:Y:S03]  /*0fe0*/  STG.E desc[UR10][R16.64], R28 ;  /* 0x0000001c10007986 */ /* 0x0003e6000c10190a */
[-C--:B----4-:R-:W-:Y:S01]  /*0ff0*/  FFMA R15, R12, R18.reuse, R15 ;  /* 0x000000120c0f7223 */ /* 0x090fe2000000000f */
[----:B------:R-:W4:Y:S01]  /*1000*/  LDS R2, [R22+0x4] ;  /* 0x0000040016027984 */ /* 0x000f220000000800 */
[----:B-1----:R-:W-:Y:S01]  /*1010*/  FFMA R28, R6, R25, R27 ;  /* 0x00000019061c7223 */ /* 0x002fe2000000001b */
[----:B------:R-:W-:Y:S01]  /*1020*/  FMUL R27, R7, R18 ;  /* 0x00000012071b7220 */ /* 0x000fe20000400000 */
[----:B------:R-:W-:-:S04]  /*1030*/  IMAD.WIDE R16, R5, 0x4, R16 ;  /* 0x0000000405107825 */ /* 0x000fc800078e0210 */
[----:B------:R-:W-:Y:S01]  /*1040*/  FFMA R26, R4, R25, R27 ;  /* 0x00000019041a7223 */ /* 0x000fe2000000001b */
[-C--:B--2---:R-:W-:Y:S02]  /*1050*/  FFMA R27, R8, R21.reuse, R15 ;  /* 0x00000015081b7223 */ /* 0x084fe4000000000f */
[----:B------:R-:W1:Y:S01]  /*1060*/  LDS R15, [R22+0x8] ;  /* 0x00000800160f7984 */ /* 0x000e620000000800 */
[----:B------:R-:W-:Y:S01]  /*1070*/  LEA R24, R9, R22, 0x2 ;  /* 0x0000001609187211 */ /* 0x000fe200078e10ff */
[----:B------:R-:W-:Y:S02]  /*1080*/  FFMA R25, R13, R18, R28 ;  /* 0x000000120d197223 */ /* 0x000fe4000000001c */
[----:B------:R2:W-:Y:S02]  /*1090*/  STG.E desc[UR10][R16.64], R29 ;  /* 0x0000001d10007986 */ /* 0x0005e4000c10190a */
[-C--:B------:R-:W-:Y:S01]  /*10a0*/  FFMA R25, R10, R21.reuse, R25 ;  /* 0x000000150a197223 */ /* 0x080fe20000000019 */
[----:B------:R-:W-:Y:S01]  /*10b0*/  FFMA R21, R11, R21, R26 ;  /* 0x000000150b157223 */ /* 0x000fe2000000001a */
[----:B------:R-:W-:Y:S01]  /*10c0*/  LDS R18, [R24+0x4] ;  /* 0x0000040018127984 */ /* 0x000fe20000000800 */
[----:B--2---:R-:W-:-:S03]  /*10d0*/  FFMA R29, R27, UR4, R0 ;  /* 0x000000041b1d7c23 */ /* 0x004fc60008000000 */
[----:B------:R-:W2:Y:S01]  /*10e0*/  LDS R27, [R24] ;  /* 0x00000000181b7984 */ /* 0x000ea20000000800 */
[-C--:B0-----:R-:W-:Y:S01]  /*10f0*/  FFMA R25, R14, R23.reuse, R25 ;  /* 0x000000170e197223 */ /* 0x081fe20000000019 */
[-C--:B------:R-:W-:Y:S01]  /*1100*/  FMUL R28, R7, R20.reuse ;  /* 0x00000014071c7220 */ /* 0x080fe20000400000 */
[-C--:B------:R-:W-:Y:S02]  /*1110*/  FFMA R26, R6, R23.reuse, R21 ;  /* 0x00000017061a7223 */ /* 0x080fe40000000015 */
[----:B------:R-:W0:Y:S01]  /*1120*/  LDS R21, [R24+0x8] ;  /* 0x0000080018157984 */ /* 0x000e220000000800 */
[----:B------:R-:W-:Y:S01]  /*1130*/  FFMA R22, R4, R23, R28 ;  /* 0x0000001704167223 */ /* 0x000fe2000000001c */
[-C--:B------:R-:W-:Y:S01]  /*1140*/  FFMA R25, R12, R20.reuse, R25 ;  /* 0x000000140c197223 */ /* 0x080fe20000000019 */
[----:B------:R-:W-:Y:S01]  /*1150*/  FFMA R23, R13, R20, R26 ;  /* 0x000000140d177223 */ /* 0x000fe2000000001a */
[----:B------:R-:W-:-:S04]  /*1160*/  IMAD.WIDE R16, R5, 0x4, R16 ;  /* 0x0000000405107825 */ /* 0x000fc800078e0210 */
[-C--:B---3--:R-:W-:Y:S01]  /*1170*/  FFMA R25, R8, R3.reuse, R25 ;  /* 0x0000000308197223 */ /* 0x088fe20000000019 */
[-C--:B------:R-:W-:Y:S01]  /*1180*/  FFMA R23, R10, R3.reuse, R23 ;  /* 0x000000030a177223 */ /* 0x080fe20000000017 */
[----:B------:R-:W-:Y:S01]  /*1190*/  LEA R20, R9, R24, 0x2 ;  /* 0x0000001809147211 */ /* 0x000fe200078e10ff */
[----:B------:R3:W-:Y:S01]  /*11a0*/  STG.E desc[UR10][R16.64], R29 ;  /* 0x0000001d10007986 */ /* 0x0007e2000c10190a */
[----:B------:R-:W-:-:S03]  /*11b0*/  FFMA R3, R11, R3, R22 ;  /* 0x000000030b037223 */ /* 0x000fc60000000016 */
[----:B------:R-:W-:Y:S01]  /*11c0*/  LDS R22, [R20+0x4] ;  /* 0x0000040014167984 */ /* 0x000fe20000000800 */
[-C--:B-----5:R-:W-:Y:S01]  /*11d0*/  FFMA R26, R6, R19.reuse, R3 ;  /* 0x00000013061a7223 */ /* 0x0a0fe20000000003 */
[----:B---3--:R-:W-:Y:S01]  /*11e0*/  FFMA R29, R25, UR4, R0 ;  /* 0x00000004191d7c23 */ /* 0x008fe20008000000 */
[----:B------:R-:W-:Y:S02]  /*11f0*/  FFMA R25, R14, R19, R23 ;  /* 0x000000130e197223 */ /* 0x000fe40000000017 */
[----:B------:R-:W3:Y:S02]  /*1200*/  LDS R23, [R20] ;  /* 0x0000000014177984 */ /* 0x000ee40000000800 */
[-C--:B----4-:R-:W-:Y:S01]  /*1210*/  FFMA R3, R12, R2.reuse, R25 ;  /* 0x000000020c037223 */ /* 0x090fe20000000019 */
[----:B------:R-:W-:Y:S01]  /*1220*/  FMUL R25, R7, R2 ;  /* 0x0000000207197220 */ /* 0x000fe20000400000 */
[----:B------:R-:W-:-:S04]  /*1230*/  IMAD.WIDE R16, R5, 0x4, R16 ;  /* 0x0000000405107825 */ /* 0x000fc800078e0210 */
[----:B------:R-:W-:Y:S01]  /*1240*/  FFMA R24, R4, R19, R25 ;  /* 0x0000001304187223 */ /* 0x000fe20000000019 */
[----:B------:R-:W-:Y:S01]  /*1250*/  FFMA R25, R13, R2, R26 ;  /* 0x000000020d197223 */ /* 0x000fe2000000001a */
[----:B------:R-:W4:Y:S01]  /*1260*/  LDS R19, [R20+0x8] ;  /* 0x0000080014137984 */ /* 0x000f220000000800 */
[-C--:B-1----:R-:W-:Y:S01]  /*1270*/  FFMA R26, R8, R15.reuse, R3 ;  /* 0x0000000f081a7223 */ /* 0x082fe20000000003 */
[----:B------:R-:W-:Y:S02]  /*1280*/  IMAD.WIDE R2, R5, 0x4, R16 ;  /* 0x0000000405027825 */ /* 0x000fe400078e0210 */
[----:B------:R1:W-:Y:S02]  /*1290*/  STG.E desc[UR10][R16.64], R29 ;  /* 0x0000001d10007986 */ /* 0x0003e4000c10190a */
[-C--:B-1----:R-:W-:Y:S01]  /*12a0*/  FFMA R17, R11, R15.reuse, R24 ;  /* 0x0000000f0b117223 */ /* 0x082fe20000000018 */
[----:B------:R-:W-:Y:S01]  /*12b0*/  LEA R16, R9, R20, 0x2 ;  /* 0x0000001409107211 */ /* 0x000fe200078e10ff */
[----:B------:R-:W-:-:S04]  /*12c0*/  FFMA R15, R10, R15, R25 ;  /* 0x0000000f0a0f7223 */ /* 0x000fc80000000019 */
[-C--:B--2---:R-:W-:Y:S01]  /*12d0*/  FFMA R15, R14, R27.reuse, R15 ;  /* 0x0000001b0e0f7223 */ /* 0x084fe2000000000f */
[----:B------:R-:W1:Y:S01]  /*12e0*/  LDS R25, [R16] ;  /* 0x0000000010197984 */ /* 0x000e620000000800 */
[-C--:B------:R-:W-:Y:S01]  /*12f0*/  FFMA R24, R6, R27.reuse, R17 ;  /* 0x0000001b06187223 */ /* 0x080fe20000000011 */
[-C--:B------:R-:W-:Y:S01]  /*1300*/  FMUL R17, R7, R18.reuse ;  /* 0x0000001207117220 */ /* 0x080fe20000400000 */
[-C--:B------:R-:W-:Y:S01]  /*1310*/  FFMA R15, R12, R18.reuse, R15 ;  /* 0x000000120c0f7223 */ /* 0x080fe2000000000f */
[----:B------:R-:W2:Y:S01]  /*1320*/  LDS R20, [R16+0x4] ;  /* 0x0000040010147984 */ /* 0x000ea20000000800 */
[----:B------:R-:W-:Y:S01]  /*1330*/  FFMA R29, R26, UR4, R0 ;  /* 0x000000041a1d7c23 */ /* 0x000fe20008000000 */
[----:B------:R-:W-:Y:S01]  /*1340*/  FFMA R26, R4, R27, R17 ;  /* 0x0000001b041a7223 */ /* 0x000fe20000000011 */
[----:B0-----:R-:W-:Y:S02]  /*1350*/  FFMA R27, R8, R21, R15 ;  /* 0x00000015081b7223 */ /* 0x001fe4000000000f */
[----:B------:R-:W0:Y:S01]  /*1360*/  LDS R15, [R16+0x8] ;  /* 0x00000800100f7984 */ /* 0x000e220000000800 */
[----:B------:R-:W-:Y:S01]  /*1370*/  FFMA R17, R13, R18, R24 ;  /* 0x000000120d117223 */ /* 0x000fe20000000018 */
[----:B------:R-:W-:-:S02]  /*1380*/  LEA R24, R9, R16, 0x2 ;  /* 0x0000001009187211 */ /* 0x000fc400078e10ff */
[----:B------:R5:W-:Y:S01]  /*1390*/  STG.E desc[UR10][R2.64], R29 ;  /* 0x0000001d02007986 */ /* 0x000be2000c10190a */
[----:B------:R-:W-:-:S03]  /*13a0*/  FFMA R17, R10, R21, R17 ;  /* 0x000000150a117223 */ /* 0x000fc60000000011 */
[----:B------:R-:W0:Y:S01]  /*13b0*/  LDS R18, [R24+0x4] ;  /* 0x0000040018127984 */ /* 0x000e220000000800 */
[----:B---3--:R-:W-:Y:S01]  /*13c0*/  FFMA R17, R14, R23, R17 ;  /* 0x000000170e117223 */ /* 0x008fe20000000011 */
[----:B-----5:R-:W-:Y:S01]  /*13d0*/  FFMA R29, R27, UR4, R0 ;  /* 0x000000041b1d7c23 */ /* 0x020fe20008000000 */
[----:B------:R-:W-:Y:S02]  /*13e0*/  FFMA R27, R11, R21, R26 ;  /* 0x000000150b1b7223 */ /* 0x000fe4000000001a */
[----:B------:R-:W3:Y:S02]  /*13f0*/  LDS R21, [R24] ;  /* 0x0000000018157984 */ /* 0x000ee40000000800 */
[----:B------:R-:W-:Y:S01]  /*1400*/  FFMA R26, R6, R23, R27 ;  /* 0x00000017061a7223 */ /* 0x000fe2000000001b */
[-C--:B------:R-:W-:Y:S01]  /*1410*/  FMUL R27, R7, R22.reuse ;  /* 0x00000016071b7220 */ /* 0x080fe20000400000 */
[----:B------:R-:W-:Y:S01]  /*1420*/  FFMA R17, R12, R22, R17 ;  /* 0x000000160c117223 */ /* 0x000fe20000000011 */
[----:B------:R-:W-:-:S04]  /*1430*/  IMAD.WIDE R2, R5, 0x4, R2 ;  /* 0x0000000405027825 */ /* 0x000fc800078e0202 */
[----:B------:R-:W-:Y:S01]  /*1440*/  FFMA R16, R4, R23, R27 ;  /* 0x0000001704107223 */ /* 0x000fe2000000001b */
[----:B----4-:R-:W-:Y:S01]  /*1450*/  FFMA R27, R8, R19, R17 ;  /* 0x00000013081b7223 */ /* 0x010fe20000000011 */
[----:B------:R-:W-:Y:S01]  /*1460*/  FFMA R23, R13, R22, R26 ;  /* 0x000000160d177223 */ /* 0x000fe2000000001a */
[----:B------:R4:W-:Y:S01]  /*1470*/  STG.E desc[UR10][R2.64], R29 ;  /* 0x0000001d02007986 */ /* 0x0009e2000c10190a */
[----:B------:R-:W-:-:S03]  /*1480*/  LEA R22, R9, R24, 0x2 ;  /* 0x0000001809167211 */ /* 0x000fc600078e10ff */
[----:B------:R5:W3:Y:S01]  /*1490*/  LDS R17, [R24+0x8] ;  /* 0x0000080018117984 */ /* 0x000ae20000000800 */
[----:B----4-:R-:W-:Y:S01]  /*14a0*/  FFMA R29, R27, UR4, R0 ;  /* 0x000000041b1d7c23 */ /* 0x010fe20008000000 */
[-C--:B------:R-:W-:Y:S01]  /*14b0*/  FFMA R27, R11, R19.reuse, R16 ;  /* 0x000000130b1b7223 */ /* 0x080fe20000000010 */
[----:B------:R-:W-:Y:S01]  /*14c0*/  FFMA R19, R10, R19, R23 ;  /* 0x000000130a137223 */ /* 0x000fe20000000017 */
[----:B------:R-:W-:Y:S03]  /*14d0*/  LDS R16, [R22+0x4] ;  /* 0x0000040016107984 */ /* 0x000fe60000000800 */
[-C--:B-1----:R-:W-:Y:S01]  /*14e0*/  FFMA R19, R14, R25.reuse, R19 ;  /* 0x000000190e137223 */ /* 0x082fe20000000013 */
[----:B------:R-:W1:Y:S01]  /*14f0*/  LDS R23, [R22] ;  /* 0x0000000016177984 */ /* 0x000e620000000800 */
[----:B------:R-:W-:Y:S01]  /*1500*/  FFMA R28, R6, R25, R27 ;  /* 0x00000019061c7223 */ /* 0x000fe2000000001b */
[-C--:B--2---:R-:W-:Y:S01]  /*1510*/  FMUL R27, R7, R20.reuse ;  /* 0x00000014071b7220 */ /* 0x084fe20000400000 */
[----:B------:R-:W-:Y:S01]  /*1520*/  FFMA R19, R12, R20, R19 ;  /* 0x000000140c137223 */ /* 0x000fe20000000013 */
[----:B------:R-:W-:-:S04]  /*1530*/  IMAD.WIDE R2, R5, 0x4, R2 ;  /* 0x0000000405027825 */ /* 0x000fc800078e0202 */
[----:B------:R-:W-:Y:S01]  /*1540*/  FFMA R26, R4, R25, R27 ;  /* 0x00000019041a7223 */ /* 0x000fe2000000001b */
[----:B0-----:R-:W-:Y:S02]  /*1550*/  FFMA R27, R8, R15, R19 ;  /* 0x0000000f081b7223 */ /* 0x001fe40000000013 */
[----:B------:R-:W0:Y:S01]  /*1560*/  LDS R19, [R22+0x8] ;  /* 0x0000080016137984 */ /* 0x000e220000000800 */
[----:B------:R-:W-:Y:S01]  /*1570*/  FFMA R25, R13, R20, R28 ;  /* 0x000000140d197223 */ /* 0x000fe2000000001c */
[----:B-----5:R-:W-:Y:S02]  /*1580*/  LEA R24, R9, R22, 0x2 ;  /* 0x0000001609187211 */ /* 0x020fe400078e10ff */
[----:B------:R2:W-:Y:S01]  /*1590*/  STG.E desc[UR10][R2.64], R29 ;  /* 0x0000001d02007986 */ /* 0x0005e2000c10190a */
[----:B------:R-:W-:-:S03]  /*15a0*/  FMUL R28, R7, R18 ;  /* 0x00000012071c7220 */ /* 0x000fc60000400000 */
[----:B------:R-:W-:Y:S01]  /*15b0*/  LDS R20, [R24+0x4] ;  /* 0x0000040018147984 */ /* 0x000fe20000000800 */
[----:B--2---:R-:W-:Y:S01]  /*15c0*/  FFMA R29, R27, UR4, R0 ;  /* 0x000000041b1d7c23 */ /* 0x004fe20008000000 */
[-C--:B------:R-:W-:Y:S01]  /*15d0*/  FFMA R27, R11, R15.reuse, R26 ;  /* 0x0000000f0b1b7223 */ /* 0x080fe2000000001a */
[----:B------:R-:W-:Y:S02]  /*15e0*/  FFMA R15, R10, R15, R25 ;  /* 0x0000000f0a0f7223 */ /* 0x000fe40000000019 */
[----:B------:R-:W2:Y:S02]  /*15f0*/  LDS R25, [R24] ;  /* 0x0000000018197984 */ /* 0x000ea40000000800 */
[-C--:B---3--:R-:W-:Y:S01]  /*1600*/  FFMA R15, R14, R21.reuse, R15 ;  /* 0x000000150e0f7223 */ /* 0x088fe2000000000f */
[-C--:B------:R-:W-:Y:S01]  /*1610*/  FFMA R26, R6, R21.reuse, R27 ;  /* 0x00000015061a7223 */ /* 0x080fe2000000001b */
[----:B------:R-:W-:Y:S02]  /*1620*/  FFMA R22, R4, R21, R28 ;  /* 0x0000001504167223 */ /* 0x000fe4000000001c */
[----:B------:R-:W-:-:S02]  /*1630*/  FFMA R21, R12, R18, R15 ;  /* 0x000000120c157223 */ /* 0x000fc4000000000f */
[----:B------:R-:W3:Y:S01]  /*1640*/  LDS R15, [R24+0x8] ;  /* 0x00000800180f7984 */ /* 0x000ee20000000800 */
[----:B------:R-:W-:-:S04]  /*1650*/  IMAD.WIDE R2, R5, 0x4, R2 ;  /* 0x0000000405027825 */ /* 0x000fc800078e0202 */
[----:B------:R-:W-:Y:S01]  /*1660*/  FFMA R27, R13, R18, R26 ;  /* 0x000000120d1b7223 */ /* 0x000fe2000000001a */
[-C--:B------:R-:W-:Y:S01]  /*1670*/  FFMA R21, R8, R17.reuse, R21 ;  /* 0x0000001108157223 */ /* 0x080fe20000000015 */
[----:B------:R-:W-:Y:S01]  /*1680*/  LEA R26, R9, R24, 0x2 ;  /* 0x00000018091a7211 */ /* 0x000fe200078e10ff */
[----:B------:R4:W-:Y:S01]  /*1690*/  STG.E desc[UR10][R2.64], R29 ;  /* 0x0000001d02007986 */ /* 0x0009e2000c10190a */
[-C--:B------:R-:W-:Y:S01]  /*16a0*/  FFMA R27, R10, R17.reuse, R27 ;  /* 0x000000110a1b7223 */ /* 0x080fe2000000001b */
[----:B------:R-:W-:Y:S02]  /*16b0*/  FFMA R17, R11, R17, R22 ;  /* 0x000000110b117223 */ /* 0x000fe40000000016 */
[----:B------:R-:W-:Y:S01]  /*16c0*/  LDS R18, [R26+0x4] ;  /* 0x000004001a127984 */ /* 0x000fe20000000800 */
[-C--:B-1----:R-:W-:Y:S01]  /*16d0*/  FFMA R27, R14, R23.reuse, R27 ;  /* 0x000000170e1b7223 */ /* 0x082fe2000000001b */
[----:B------:R-:W-:Y:S01]  /*16e0*/  FFMA R28, R6, R23, R17 ;  /* 0x00000017061c7223 */ /* 0x000fe20000000011 */
[----:B----4-:R-:W-:-:S02]  /*16f0*/  FFMA R29, R21, UR4, R0 ;  /* 0x00000004151d7c23 */ /* 0x010fc40008000000 */
[----:B------:R-:W1:Y:S01]  /*1700*/  LDS R21, [R26] ;  /* 0x000000001a157984 */ /* 0x000e620000000800 */
[-C--:B------:R-:W-:Y:S01]  /*1710*/  FMUL R17, R7, R16.reuse ;  /* 0x0000001007117220 */ /* 0x080fe20000400000 */
[----:B------:R-:W-:Y:S01]  /*1720*/  FFMA R27, R12, R16, R27 ;  /* 0x000000100c1b7223 */ /* 0x000fe2000000001b */
[----:B------:R-:W-:-:S04]  /*1730*/  IMAD.WIDE R2, R5, 0x4, R2 ;  /* 0x0000000405027825 */ /* 0x000fc800078e0202 */
[----:B------:R-:W-:Y:S01]  /*1740*/  FFMA R28, R13, R16, R28 ;  /* 0x000000100d1c7223 */ /* 0x000fe2000000001c */
[----:B------:R-:W-:Y:S01]  /*1750*/  FFMA R22, R4, R23, R17 ;  /* 0x0000001704167223 */ /* 0x000fe20000000011 */
[-C--:B0-----:R-:W-:Y:S01]  /*1760*/  FFMA R27, R8, R19.reuse, R27 ;  /* 0x00000013081b7223 */ /* 0x081fe2000000001b */
[----:B------:R-:W0:Y:S01]  /*1770*/  LDS R23, [R26+0x8] ;  /* 0x000008001a177984 */ /* 0x000e220000000800 */
[----:B------:R-:W-:Y:S01]  /*1780*/  LEA R24, R9, R26, 0x2 ;  /* 0x0000001a09187211 */ /* 0x000fe200078e10ff */
[----:B------:R-:W-:Y:S02]  /*1790*/  IMAD.WIDE R16, R5, 0x4, R2 ;  /* 0x0000000405107825 */ /* 0x000fe400078e0202 */
[----:B------:R4:W-:Y:S02]  /*17a0*/  STG.E desc[UR10][R2.64], R29 ;  /* 0x0000001d02007986 */ /* 0x0009e4000c10190a */
[-C--:B----4-:R-:W-:Y:S01]  /*17b0*/  FFMA R3, R10, R19.reuse, R28 ;  /* 0x000000130a037223 */ /* 0x090fe2000000001c */
[----:B------:R-:W-:Y:S01]  /*17c0*/  FFMA R29, R27, UR4, R0 ;  /* 0x000000041b1d7c23 */ /* 0x000fe20008000000 */
[----:B------:R-:W-:-:S02]  /*17d0*/  FFMA R27, R11, R19, R22 ;  /* 0x000000130b1b7223 */ /* 0x000fc40000000016 */
[----:B------:R-:W4:Y:S01]  /*17e0*/  LDS R19, [R24] ;  /* 0x0000000018137984 */ /* 0x000f220000000800 */
[-C--:B--2---:R-:W-:Y:S01]  /*17f0*/  FFMA R3, R14, R25.reuse, R3 ;  /* 0x000000190e037223 */ /* 0x084fe20000000003 */
[-C--:B------:R-:W-:Y:S01]  /*1800*/  FFMA R2, R6, R25.reuse, R27 ;  /* 0x0000001906027223 */ /* 0x080fe2000000001b */
[-C--:B------:R-:W-:Y:S01]  /*1810*/  FMUL R27, R7, R20.reuse ;  /* 0x00000014071b7220 */ /* 0x080fe20000400000 */
[----:B------:R-:W2:Y:S01]  /*1820*/  LDS R22, [R24+0x4] ;  /* 0x0000040018167984 */ /* 0x000ea20000000800 */
[-C--:B------:R-:W-:Y:S02]  /*1830*/  FFMA R3, R12, R20.reuse, R3 ;  /* 0x000000140c037223 */ /* 0x080fe40000000003 */
[----:B------:R-:W-:Y:S01]  /*1840*/  FFMA R26, R4, R25, R27 ;  /* 0x00000019041a7223 */ /* 0x000fe2000000001b */
[----:B------:R-:W-:Y:S01]  /*1850*/  FFMA R27, R13, R20, R2 ;  /* 0x000000140d1b7223 */ /* 0x000fe20000000002 */
[----:B------:R-:W5:Y:S01]  /*1860*/  LDS R25, [R24+0x8] ;  /* 0x0000080018197984 */ /* 0x000f620000000800 */
[----:B---3--:R-:W-:Y:S01]  /*1870*/  FFMA R20, R8, R15, R3 ;  /* 0x0000000f08147223 */ /* 0x008fe20000000003 */
[----:B------:R-:W-:-:S02]  /*1880*/  IMAD.WIDE R2, R5, 0x4, R16 ;  /* 0x0000000405027825 */ /* 0x000fc400078e0210 */
[----:B------:R3:W-:Y:S02]  /*1890*/  STG.E desc[UR10][R16.64], R29 ;  /* 0x0000001d10007986 */ /* 0x0007e4000c10190a */
[-C--:B------:R-:W-:Y:S01]  /*18a0*/  FFMA R27, R10, R15.reuse, R27 ;  /* 0x0000000f0a1b7223 */ /* 0x080fe2000000001b */
[----:B---3--:R-:W-:Y:S01]  /*18b0*/  LEA R16, R9, R24, 0x2 ;  /* 0x0000001809107211 */ /* 0x008fe200078e10ff */
[----:B------:R-:W-:Y:S01]  /*18c0*/  FFMA R29, R20, UR4, R0 ;  /* 0x00000004141d7c23 */ /* 0x000fe20008000000 */
[----:B------:R-:W-:-:S03]  /*18d0*/  FFMA R17, R11, R15, R26 ;  /* 0x0000000f0b117223 */ /* 0x000fc6000000001a */
[----:B------:R-:W3:Y:S01]  /*18e0*/  LDS R20, [R16+0x4] ;  /* 0x0000040010147984 */ /* 0x000ee20000000800 */
[----:B-1----:R-:W-:-:S03]  /*18f0*/  FFMA R28, R6, R21, R17 ;  /* 0x00000015061c7223 */ /* 0x002fc60000000011 */
[----:B------:R-:W1:Y:S01]  /*1900*/  LDS R15, [R16] ;  /* 0x00000000100f7984 */ /* 0x000e620000000800 */
[----:B------:R-:W-:Y:S01]  /*1910*/  FMUL R17, R7, R18 ;  /* 0x0000001207117220 */ /* 0x000fe20000400000 */
[----:B------:R-:W-:-:S03]  /*1920*/  FFMA R27, R14, R21, R27 ;  /* 0x000000150e1b7223 */ /* 0x000fc6000000001b */
[----:B------:R-:W-:Y:S01]  /*1930*/  FFMA R26, R4, R21, R17 ;  /* 0x00000015041a7223 */ /* 0x000fe20000000011 */
[-C--:B------:R-:W-:Y:S01]  /*1940*/  FFMA R27, R12, R18.reuse, R27 ;  /* 0x000000120c1b7223 */ /* 0x080fe2000000001b */
[----:B------:R-:W1:Y:S01]  /*1950*/  LDS R21, [R16+0x8] ;  /* 0x0000080010157984 */ /* 0x000e620000000800 */
[----:B------:R-:W-:Y:S02]  /*1960*/  FFMA R17, R13, R18, R28 ;  /* 0x000000120d117223 */ /* 0x000fe4000000001c */
[-C--:B0-----:R-:W-:Y:S01]  /*1970*/  FFMA R27, R8, R23.reuse, R27 ;  /* 0x00000017081b7223 */ /* 0x081fe2000000001b */
[----:B------:R0:W-:Y:S01]  /*1980*/  STG.E desc[UR10][R2.64], R29 ;  /* 0x0000001d02007986 */ /* 0x0001e2000c10190a */
[----:B------:R-:W-:Y:S01]  /*1990*/  FFMA R17, R10, R23, R17 ;  /* 0x000000170a117223 */ /* 0x000fe20000000011 */
[----:B------:R-:W-:-:S03]  /*19a0*/  LEA R24, R9, R16, 0x2 ;  /* 0x0000001009187211 */ /* 0x000fc600078e10ff */
[----:B----4-:R-:W-:Y:S02]  /*19b0*/  FFMA R17, R14, R19, R17 ;  /* 0x000000130e117223 */ /* 0x010fe40000000011 */
[----:B------:R-:W-:Y:S01]  /*19c0*/  LDS R18, [R24+0x4] ;  /* 0x0000040018127984 */ /* 0x000fe20000000800 */
[----:B0-----:R-:W-:Y:S01]  /*19d0*/  FFMA R29, R27, UR4, R0 ;  /* 0x000000041b1d7c23 */ /* 0x001fe20008000000 */
[----:B------:R-:W-:Y:S01]  /*19e0*/  FFMA R27, R11, R23, R26 ;  /* 0x000000170b1b7223 */ /* 0x000fe2000000001a */
[----:B------:R-:W-:Y:S01]  /*19f0*/  IMAD.WIDE R2, R5, 0x4, R2 ;  /* 0x0000000405027825 */ /* 0x000fe200078e0202 */
[----:B------:R-:W0:Y:S03]  /*1a00*/  LDS R23, [R24] ;  /* 0x0000000018177984 */ /* 0x000e260000000800 */
[-C--:B------:R-:W-:Y:S01]  /*1a10*/  FFMA R28, R6, R19.reuse, R27 ;  /* 0x00000013061c7223 */ /* 0x080fe2000000001b */
[-C--:B--2---:R-:W-:Y:S01]  /*1a20*/  FMUL R27, R7, R22.reuse ;  /* 0x00000016071b7220 */ /* 0x084fe20000400000 */
[----:B------:R-:W-:Y:S01]  /*1a30*/  FFMA R17, R12, R22, R17 ;  /* 0x000000160c117223 */ /* 0x000fe20000000011 */
[----:B------:R2:W-:Y:S02]  /*1a40*/  STG.E desc[UR10][R2.64], R29 ;  /* 0x0000001d02007986 */ /* 0x0005e4000c10190a */
[----:B------:R-:W-:Y:S01]  /*1a50*/  FFMA R26, R4, R19, R27 ;  /* 0x00000013041a7223 */ /* 0x000fe2000000001b */
[----:B-----5:R-:W-:Y:S01]  /*1a60*/  FFMA R27, R8, R25, R17 ;  /* 0x00000019081b7223 */ /* 0x020fe20000000011 */
[----:B------:R-:W-:-:S04]  /*1a70*/  IMAD.WIDE R16, R5, 0x4, R2 ;  /* 0x0000000405107825 */ /* 0x000fc800078e0202 */
[----:B------:R-:W-:Y:S01]  /*1a80*/  FFMA R19, R13, R22, R28 ;  /* 0x000000160d137223 */ /* 0x000fe2000000001c */
[----:B------:R-:W4:Y:S03]  /*1a90*/  LDS R3, [R24+0x8] ;  /* 0x0000080018037984 */ /* 0x000f260000000800 */
[-C--:B------:R-:W-:Y:S01]  /*1aa0*/  FFMA R19, R10, R25.reuse, R19 ;  /* 0x000000190a137223 */ /* 0x080fe20000000013 */
[----:B--2---:R-:W-:Y:S01]  /*1ab0*/  FFMA R29, R27, UR4, R0 ;  /* 0x000000041b1d7c23 */ /* 0x004fe20008000000 */
[----:B------:R-:W-:Y:S01]  /*1ac0*/  FFMA R27, R11, R25, R26 ;  /* 0x000000190b1b7223 */ /* 0x000fe2000000001a */
[----:B------:R-:W-:Y:S01]  /*1ad0*/  LEA R26, R9, R24, 0x2 ;  /* 0x00000018091a7211 */ /* 0x000fe200078e10ff */
[----:B---3--:R-:W-:Y:S01]  /*1ae0*/  FMUL R25, R7, R20 ;  /* 0x0000001407197220 */ /* 0x008fe20000400000 */
[-C--:B-1----:R-:W-:Y:S01]  /*1af0*/  FFMA R19, R14, R15.reuse, R19 ;  /* 0x0000000f0e137223 */ /* 0x082fe20000000013 */
[----:B------:R-:W-:-:S02]  /*1b00*/  FFMA R22, R6, R15, R27 ;  /* 0x0000000f06167223 */ /* 0x000fc4000000001b */
[----:B------:R-:W-:Y:S01]  /*1b10*/  FFMA R28, R4, R15, R25 ;  /* 0x0000000f041c7223 */ /* 0x000fe20000000019 */
[----:B------:R-:W-:Y:S04]  /*1b20*/  LDS R2, [R26+0x4] ;  /* 0x000004001a027984 */ /* 0x000fe80000000800 */
[----:B------:R-:W1:Y:S01]  /*1b30*/  LDS R15, [R26] ;  /* 0x000000001a0f7984 */ /* 0x000e620000000800 */
[-C--:B------:R-:W-:Y:S01]  /*1b40*/  FFMA R19, R12, R20.reuse, R19 ;  /* 0x000000140c137223 */ /* 0x080fe20000000013 */
[----:B------:R-:W-:Y:S01]  /*1b50*/  FFMA R25, R13, R20, R22 ;  /* 0x000000140d197223 */ /* 0x000fe20000000016 */
[----:B------:R-:W-:Y:S02]  /*1b60*/  LEA R22, R9, R26, 0x2 ;  /* 0x0000001a09167211 */ /* 0x000fe400078e10ff */
[-C--:B------:R-:W-:Y:S01]  /*1b70*/  FFMA R27, R8, R21.reuse, R19 ;  /* 0x00000015081b7223 */ /* 0x080fe20000000013 */
[----:B------:R2:W-:Y:S04]  /*1b80*/  STG.E desc[UR10][R16.64], R29 ;  /* 0x0000001d10007986 */ /* 0x0005e8000c10190a */
[----:B------:R3:W5:Y:S04]  /*1b90*/  LDS R19, [R26+0x8] ;  /* 0x000008001a137984 */ /* 0x0007680000000800 */
[----:B------:R-:W-:Y:S01]  /*1ba0*/  LDS R20, [R22+0x4] ;  /* 0x0000040016147984 */ /* 0x000fe20000000800 */
[----:B--2---:R-:W-:Y:S01]  /*1bb0*/  FFMA R29, R27, UR4, R0 ;  /* 0x000000041b1d7c23 */ /* 0x004fe20008000000 */
[----:B------:R-:W-:-:S02]  /*1bc0*/  FFMA R27, R10, R21, R25 ;  /* 0x000000150a1b7223 */ /* 0x000fc40000000019 */
[----:B------:R-:W2:Y:S01]  /*1bd0*/  LDS R25, [R22] ;  /* 0x0000000016197984 */ /* 0x000ea20000000800 */
[----:B------:R-:W-:Y:S01]  /*1be0*/  FFMA R21, R11, R21, R28 ;  /* 0x000000150b157223 */ /* 0x000fe2000000001c */
[-C--:B0-----:R-:W-:Y:S01]  /*1bf0*/  FFMA R27, R14, R23.reuse, R27 ;  /* 0x000000170e1b7223 */ /* 0x081fe2000000001b */
[-C--:B------:R-:W-:Y:S02]  /*1c00*/  FMUL R28, R7, R18.reuse ;  /* 0x00000012071c7220 */ /* 0x080fe40000400000 */
[----:B------:R-:W-:Y:S01]  /*1c10*/  FFMA R24, R6, R23, R21 ;  /* 0x0000001706187223 */ /* 0x000fe20000000015 */
[----:B------:R-:W-:Y:S01]  /*1c20*/  FFMA R27, R12, R18, R27 ;  /* 0x000000120c1b7223 */ /* 0x000fe2000000001b */
[----:B------:R-:W0:Y:S01]  /*1c30*/  LDS R21, [R22+0x8] ;  /* 0x0000080016157984 */ /* 0x000e220000000800 */
[----:B------:R-:W-:-:S04]  /*1c40*/  IMAD.WIDE R16, R5, 0x4, R16 ;  /* 0x0000000405107825 */ /* 0x000fc800078e0210 */
[----:B---3--:R-:W-:Y:S01]  /*1c50*/  FFMA R26, R4, R23, R28 ;  /* 0x00000017041a7223 */ /* 0x008fe2000000001c */
[-C--:B----4-:R-:W-:Y:S01]  /*1c60*/  FFMA R27, R8, R3.reuse, R27 ;  /* 0x00000003081b7223 */ /* 0x090fe2000000001b */
[----:B------:R-:W-:Y:S01]  /*1c70*/  FFMA R23, R13, R18, R24 ;  /* 0x000000120d177223 */ /* 0x000fe20000000018 */
[----:B------:R-:W-:Y:S01]  /*1c80*/  LEA R24, R9, R22, 0x2 ;  /* 0x0000001609187211 */ /* 0x000fe200078e10ff */
[----:B------:R3:W-:Y:S04]  /*1c90*/  STG.E desc[UR10][R16.64], R29 ;  /* 0x0000001d10007986 */ /* 0x0007e8000c10190a */
[----:B------:R-:W-:Y:S01]  /*1ca0*/  LDS R18, [R24+0x4] ;  /* 0x0000040018127984 */ /* 0x000fe20000000800 */
[----:B---3--:R-:W-:Y:S01]  /*1cb0*/  FFMA R29, R27, UR4, R0 ;  /* 0x000000041b1d7c23 */ /* 0x008fe20008000000 */
[-C--:B------:R-:W-:Y:S01]  /*1cc0*/  FFMA R27, R11, R3.reuse, R26 ;  /* 0x000000030b1b7223 */ /* 0x080fe2000000001a */
[----:B------:R-:W-:-:S02]  /*1cd0*/  FFMA R3, R10, R3, R23 ;  /* 0x000000030a037223 */ /* 0x000fc40000000017 */
[----:B------:R-:W3:Y:S01]  /*1ce0*/  LDS R23, [R24] ;  /* 0x0000000018177984 */ /* 0x000ee20000000800 */
[-C--:B-1----:R-:W-:Y:S01]  /*1cf0*/  FFMA R26, R6, R15.reuse, R27 ;  /* 0x0000000f061a7223 */ /* 0x082fe2000000001b */
[----:B------:R-:W-:Y:S01]  /*1d00*/  FMUL R27, R7, R2 ;  /* 0x00000002071b7220 */ /* 0x000fe20000400000 */
[----:B------:R-:W-:-:S03]  /*1d10*/  FFMA R3, R14, R15, R3 ;  /* 0x0000000f0e037223 */ /* 0x000fc60000000003 */
[----:B------:R-:W-:Y:S01]  /*1d20*/  FFMA R22, R4, R15, R27 ;  /* 0x0000000f04167223 */ /* 0x000fe2000000001b */
[-C--:B------:R-:W-:Y:S01]  /*1d30*/  FFMA R3, R12, R2.reuse, R3 ;  /* 0x000000020c037223 */ /* 0x080fe20000000003 */
[----:B------:R-:W-:Y:S01]  /*1d40*/  FFMA R15, R13, R2, R26 ;  /* 0x000000020d0f7223 */ /* 0x000fe2000000001a */
[----:B------:R-:W-:Y:S01]  /*1d50*/  IMAD.WIDE R16, R5, 0x4, R16 ;  /* 0x0000000405107825 */ /* 0x000fe200078e0210 */
[----:B------:R-:W1:Y:S03]  /*1d60*/  LDS R27, [R24+0x8] ;  /* 0x00000800181b7984 */ /* 0x000e660000000800 */
[-C--:B-----5:R-:W-:Y:S01]  /*1d70*/  FFMA R26, R8, R19.reuse, R3 ;  /* 0x00000013081a7223 */ /* 0x0a0fe20000000003 */
[-C--:B------:R-:W-:Y:S01]  /*1d80*/  FFMA R15, R10, R19.reuse, R15 ;  /* 0x000000130a0f7223 */ /* 0x080fe2000000000f */
[----:B------:R4:W-:Y:S01]  /*1d90*/  STG.E desc[UR10][R16.64], R29 ;  /* 0x0000001d10007986 */ /* 0x0009e2000c10190a */
[----:B------:R-:W-:-:S02]  /*1da0*/  FFMA R19, R11, R19, R22 ;  /* 0x000000130b137223 */ /* 0x000fc40000000016 */
[----:B--2---:R-:W-:Y:S01]  /*1db0*/  FFMA R15, R14, R25, R15 ;  /* 0x000000190e0f7223 */ /* 0x004fe2000000000f */
[----:B------:R-:W-:Y:S01]  /*1dc0*/  FMUL R22, R7, R20 ;  /* 0x0000001407167220 */ /* 0x000fe20000400000 */
[----:B------:R-:W-:-:S04]  /*1dd0*/  IMAD.WIDE R2, R5, 0x4, R16 ;  /* 0x0000000405027825 */ /* 0x000fc800078e0210 */
[----:B----4-:R-:W-:Y:S01]  /*1de0*/  FFMA R29, R26, UR4, R0 ;  /* 0x000000041a1d7c23 */ /* 0x010fe20008000000 */
[----:B------:R-:W-:Y:S01]  /*1df0*/  LEA R26, R9, R24, 0x2 ;  /* 0x00000018091a7211 */ /* 0x000fe200078e10ff */
[----:B------:R-:W-:Y:S01]  /*1e00*/  FFMA R17, R12, R20, R15 ;  /* 0x000000140c117223 */ /* 0x000fe2000000000f */
[----:B------:R-:W-:-:S03]  /*1e10*/  FFMA R24, R4, R25, R22 ;  /* 0x0000001904187223 */ /* 0x000fc60000000016 */
[----:B------:R-:W-:Y:S01]  /*1e20*/  LDS R15, [R26] ;  /* 0x000000001a0f7984 */ /* 0x000fe20000000800 */
[----:B------:R-:W-:-:S03]  /*1e30*/  FFMA R16, R6, R25, R19 ;  /* 0x0000001906107223 */ /* 0x000fc60000000013 */
[----:B------:R-:W2:Y:S01]  /*1e40*/  LDS R22, [R26+0x4] ;  /* 0x000004001a167984 */ /* 0x000ea20000000800 */
[-C--:B0-----:R-:W-:Y:S01]  /*1e50*/  FFMA R19, R8, R21.reuse, R17 ;  /* 0x0000001508137223 */ /* 0x081fe20000000011 */
[----:B------:R-:W-:Y:S01]  /*1e60*/  FFMA R25, R13, R20, R16 ;  /* 0x000000140d197223 */ /* 0x000fe20000000010 */
[----:B------:R-:W-:Y:S01]  /*1e70*/  IMAD.WIDE R16, R5, 0x4, R2 ;  /* 0x0000000405107825 */ /* 0x000fe200078e0202 */
[----:B------:R0:W-:Y:S02]  /*1e80*/  STG.E desc[UR10][R2.64], R29 ;  /* 0x0000001d02007986 */ /* 0x0001e4000c10190a */
[----:B0-----:R-:W-:Y:S01]  /*1e90*/  LEA R2, R9, R26, 0x2 ;  /* 0x0000001a09027211 */ /* 0x001fe200078e10ff */
[----:B------:R-:W-:Y:S01]  /*1ea0*/  FFMA R29, R19, UR4, R0 ;  /* 0x00000004131d7c23 */ /* 0x000fe20008000000 */
[-C--:B------:R-:W-:Y:S01]  /*1eb0*/  FFMA R3, R11, R21.reuse, R24 ;  /* 0x000000150b037223 */ /* 0x080fe20000000018 */
[----:B------:R-:W0:Y:S01]  /*1ec0*/  LDS R19, [R26+0x8] ;  /* 0x000008001a137984 */ /* 0x000e220000000800 */
[----:B------:R-:W-:-:S03]  /*1ed0*/  FFMA R21, R10, R21, R25 ;  /* 0x000000150a157223 */ /* 0x000fc60000000019 */
[----:B------:R-:W-:Y:S01]  /*1ee0*/  LDS R20, [R2+0x4] ;  /* 0x0000040002147984 */ /* 0x000fe20000000800 */
[-C--:B---3--:R-:W-:Y:S01]  /*1ef0*/  FFMA R24, R6, R23.reuse, R3 ;  /* 0x0000001706187223 */ /* 0x088fe20000000003 */
[----:B------:R-:W-:Y:S02]  /*1f00*/  FMUL R3, R7, R18 ;  /* 0x0000001207037220 */ /* 0x000fe40000400000 */
[----:B------:R-:W3:Y:S01]  /*1f10*/  LDS R25, [R2] ;  /* 0x0000000002197984 */ /* 0x000ee20000000800 */
[-C--:B------:R-:W-:Y:S01]  /*1f20*/  FFMA R21, R14, R23.reuse, R21 ;  /* 0x000000170e157223 */ /* 0x080fe20000000015 */
[----:B------:R-:W-:-:S03]  /*1f30*/  FFMA R28, R4, R23, R3 ;  /* 0x00000017041c7223 */ /* 0x000fc60000000003 */
[-C--:B------:R-:W-:Y:S02]  /*1f40*/  FFMA R23, R12, R18.reuse, R21 ;  /* 0x000000120c177223 */ /* 0x080fe40000000015 */
[----:B------:R-:W4:Y:S02]  /*1f50*/  LDS R21, [R2+0x8] ;  /* 0x0000080002157984 */ /* 0x000f240000000800 */
[----:B-1----:R-:W-:Y:S02]  /*1f60*/  FFMA R23, R8, R27, R23 ;  /* 0x0000001b08177223 */ /* 0x002fe40000000017 */
[----:B------:R1:W-:Y:S01]  /*1f70*/  STG.E desc[UR10][R16.64], R29 ;  /* 0x0000001d10007986 */ /* 0x0003e2000c10190a */
[----:B------:R-:W-:Y:S01]  /*1f80*/  FFMA R3, R13, R18, R24 ;  /* 0x000000120d037223 */ /* 0x000fe20000000018 */
[----:B------:R-:W-:-:S03]  /*1f90*/  LEA R24, R9, R2, 0x2 ;  /* 0x0000000209187211 */ /* 0x000fc600078e10ff */
[-C--:B------:R-:W-:Y:S02]  /*1fa0*/  FFMA R3, R10, R27.reuse, R3 ;  /* 0x0000001b0a037223 */ /* 0x080fe40000000003 */
[----:B------:R-:W5:Y:S01]  /*1fb0*/  LDS R18, [R24+0x4] ;  /* 0x0000040018127984 */ /* 0x000f620000000800 */
[----:B-1----:R-:W-:Y:S01]  /*1fc0*/  FFMA R29, R23, UR4, R0 ;  /* 0x00000004171d7c23 */ /* 0x002fe20008000000 */
[----:B------:R-:W-:Y:S01]  /*1fd0*/  FFMA R23, R11, R27, R28 ;  /* 0x0000001b0b177223 */ /* 0x000fe2000000001c */
[----:B--2---:R-:W-:-:S03]  /*1fe0*/  FMUL R27, R7, R22 ;  /* 0x00000016071b7220 */ /* 0x004fc60000400000 */
[-C--:B------:R-:W-:Y:S02]  /*1ff0*/  FFMA R28, R6, R15.reuse, R23 ;  /* 0x0000000f061c7223 */ /* 0x080fe40000000017 */
[----:B------:R-:W1:Y:S01]  /*2000*/  LDS R23, [R24] ;  /* 0x0000000018177984 */ /* 0x000e620000000800 */
[-C--:B------:R-:W-:Y:S01]  /*2010*/  FFMA R3, R14, R15.reuse, R3 ;  /* 0x0000000f0e037223 */ /* 0x080fe20000000003 */
[----:B------:R-:W-:Y:S01]  /*2020*/  FFMA R26, R4, R15, R27 ;  /* 0x0000000f041a7223 */ /* 0x000fe2000000001b */
[----:B------:R-:W-:-:S04]  /*2030*/  IMAD.WIDE R16, R5, 0x4, R16 ;  /* 0x0000000405107825 */ /* 0x000fc800078e0210 */
[-C--:B------:R-:W-:Y:S01]  /*2040*/  FFMA R15, R13, R22.reuse, R28 ;  /* 0x000000160d0f7223 */ /* 0x080fe2000000001c */
[----:B------:R-:W-:-:S03]  /*2050*/  FFMA R3, R12, R22, R3 ;  /* 0x000000160c037223 */ /* 0x000fc60000000003 */
[-C--:B0-----:R-:W-:Y:S01]  /*2060*/  FFMA R15, R10, R19.reuse, R15 ;  /* 0x000000130a0f7223 */ /* 0x081fe2000000000f */
[----:B------:R-:W-:Y:S01]  /*2070*/  FFMA R27, R8, R19, R3 ;  /* 0x00000013081b7223 */ /* 0x000fe20000000003 */
[----:B------:R0:W-:Y:S01]  /*2080*/  STG.E desc[UR10][R16.64], R29 ;  /* 0x0000001d10007986 */ /* 0x0001e2000c10190a */
[----:B------:R-:W-:-:S04]  /*2090*/  IMAD.WIDE R2, R5, 0x4, R16 ;  /* 0x0000000405027825 */ /* 0x000fc800078e0210 */
[----:B---3--:R-:W-:Y:S01]  /*20a0*/  FFMA R15, R14, R25, R15 ;  /* 0x000000190e0f7223 */ /* 0x008fe2000000000f */
[----:B------:R-:W-:Y:S01]  /*20b0*/  FFMA R19, R11, R19, R26 ;  /* 0x000000130b137223 */ /* 0x000fe2000000001a */
[----:B------:R-:W-:Y:S01]  /*20c0*/  LEA R28, R9, R24, 0x2 ;  /* 0x00000018091c7211 */ /* 0x000fe200078e10ff */
[----:B------:R-:W-:Y:S01]  /*20d0*/  FFMA R27, R27, UR4, R0 ;  /* 0x000000041b1b7c23 */ /* 0x000fe20008000000 */
[-C--:B0-----:R-:W-:Y:S01]  /*20e0*/  FMUL R17, R7, R20.reuse ;  /* 0x0000001407117220 */ /* 0x081fe20000400000 */
[-C--:B------:R-:W-:Y:S02]  /*20f0*/  FFMA R16, R6, R25.reuse, R19 ;  /* 0x0000001906107223 */ /* 0x080fe40000000013 */
[----:B------:R-:W0:Y:S01]  /*2100*/  LDS R19, [R24+0x8] ;  /* 0x0000080018137984 */ /* 0x000e220000000800 */
[----:B------:R-:W-:Y:S01]  /*2110*/  FFMA R22, R4, R25, R17 ;  /* 0x0000001904167223 */ /* 0x000fe20000000011 */
[-C--:B------:R-:W-:Y:S01]  /*2120*/  FFMA R17, R12, R20.reuse, R15 ;  /* 0x000000140c117223 */ /* 0x080fe2000000000f */
[----:B------:R-:W-:Y:S01]  /*2130*/  FFMA R15, R13, R20, R16 ;  /* 0x000000140d0f7223 */ /* 0x000fe20000000010 */
[----:B------:R2:W-:Y:S02]  /*2140*/  STG.E desc[UR10][R2.64], R27 ;  /* 0x0000001b02007986 */ /* 0x0005e4000c10190a */
[----:B----4-:R-:W-:Y:S01]  /*2150*/  FFMA R25, R8, R21, R17 ;  /* 0x0000001508197223 */ /* 0x010fe20000000011 */
[----:B------:R-:W-:Y:S01]  /*2160*/  IMAD.WIDE R16, R5, 0x4, R2 ;  /* 0x0000000405107825 */ /* 0x000fe200078e0202 */
[----:B------:R-:W3:Y:S01]  /*2170*/  LDS R20, [R28+0x4] ;  /* 0x000004001c147984 */ /* 0x000ee20000000800 */
[----:B------:R-:W-:-:S02]  /*2180*/  LEA R26, R9, R28, 0x2 ;  /* 0x0000001c091a7211 */ /* 0x000fc400078e10ff */
[-C--:B------:R-:W-:Y:S02]  /*2190*/  FFMA R29, R10, R21.reuse, R15 ;  /* 0x000000150a1d7223 */ /* 0x080fe4000000000f */
[----:B------:R-:W-:Y:S01]  /*21a0*/  LDS R15, [R28+0x8] ;  /* 0x000008001c0f7984 */ /* 0x000fe20000000800 */
[----:B--2---:R-:W-:Y:S01]  /*21b0*/  FFMA R3, R25, UR4, R0 ;  /* 0x0000000419037c23 */ /* 0x004fe20008000000 */
[----:B------:R-:W-:Y:S02]  /*21c0*/  FFMA R25, R11, R21, R22 ;  /* 0x000000150b197223 */ /* 0x000fe40000000016 */
[----:B------:R2:W4:Y:S04]  /*21d0*/  LDS R21, [R28] ;  /* 0x000000001c157984 */ /* 0x0005280000000800 */
[----:B------:R-:W4:Y:S04]  /*21e0*/  LDS R22, [R26+0x4] ;  /* 0x000004001a167984 */ /* 0x000f280000000800 */
[----:B------:R4:W-:Y:S04]  /*21f0*/  STG.E desc[UR10][R16.64], R3 ;  /* 0x0000000310007986 */ /* 0x0009e8000c10190a */
[----:B------:R-:W4:Y:S01]  /*2200*/  LDS R3, [R26] ;  /* 0x000000001a037984 */ /* 0x000f220000000800 */
[----:B-----5:R-:W-:Y:S01]  /*2210*/  FMUL R27, R7, R18 ;  /* 0x00000012071b7220 */ /* 0x020fe20000400000 */
[----:B-1----:R-:W-:Y:S01]  /*2220*/  FFMA R25, R6, R23, R25 ;  /* 0x0000001706197223 */ /* 0x002fe20000000019 */
[----:B------:R-:W-:-:S02]  /*2230*/  LEA R24, R9, R26, 0x2 ;  /* 0x0000001a09187211 */ /* 0x000fc400078e10ff */
[----:B------:R-:W1:Y:S01]  /*2240*/  LDS R9, [R26+0x8] ;  /* 0x000008001a097984 */ /* 0x000e620000000800 */
[-C--:B------:R-:W-:Y:S01]  /*2250*/  FFMA R2, R4, R23.reuse, R27 ;  /* 0x0000001704027223 */ /* 0x080fe2000000001b */
[----:B------:R-:W-:Y:S01]  /*2260*/  FFMA R29, R14, R23, R29 ;  /* 0x000000170e1d7223 */ /* 0x000fe2000000001d */
[-C--:B------:R-:W-:Y:S01]  /*2270*/  FFMA R27, R13, R18.reuse, R25 ;  /* 0x000000120d1b7223 */ /* 0x080fe20000000019 */
[----:B------:R-:W-:Y:S04]  /*2280*/  LDS R23, [R24+0x8] ;  /* 0x0000080018177984 */ /* 0x000fe80000000800 */
[----:B------:R-:W5:Y:S01]  /*2290*/  LDS R25, [R24] ;  /* 0x0000000018197984 */ /* 0x000f620000000800 */
[----:B--2---:R-:W-:-:S03]  /*22a0*/  FFMA R28, R12, R18, R29 ;  /* 0x000000120c1c7223 */ /* 0x004fc6000000001d */
[----:B------:R-:W2:Y:S01]  /*22b0*/  LDS R18, [R24+0x4] ;  /* 0x0000040018127984 */ /* 0x000ea20000000800 */
[-C--:B0-----:R-:W-:Y:S01]  /*22c0*/  FFMA R29, R11, R19.reuse, R2 ;  /* 0x000000130b1d7223 */ /* 0x081fe20000000002 */
[C---:B---3--:R-:W-:Y:S01]  /*22d0*/  FMUL R2, R7.reuse, R20 ;  /* 0x0000001407027220 */ /* 0x048fe20000400000 */
[-C--:B------:R-:W-:Y:S01]  /*22e0*/  FFMA R27, R10, R19.reuse, R27 ;  /* 0x000000130a1b7223 */ /* 0x080fe2000000001b */
[----:B------:R-:W-:Y:S02]  /*22f0*/  FFMA R19, R8, R19, R28 ;  /* 0x0000001308137223 */ /* 0x000fe4000000001c */
[-C--:B----4-:R-:W-:Y:S01]  /*2300*/  FFMA R28, R4, R21.reuse, R2 ;  /* 0x00000015041c7223 */ /* 0x090fe20000000002 */
[-C--:B------:R-:W-:Y:S01]  /*2310*/  FFMA R2, R6, R21.reuse, R29 ;  /* 0x0000001506027223 */ /* 0x080fe2000000001d */
[----:B------:R-:W-:Y:S01]  /*2320*/  FFMA R21, R14, R21, R27 ;  /* 0x000000150e157223 */ /* 0x000fe2000000001b */
[----:B------:R-:W-:Y:S01]  /*2330*/  FMUL R7, R7, R22 ;  /* 0x0000001607077220 */ /* 0x000fe20000400000 */
[----:B------:R-:W-:Y:S01]  /*2340*/  FFMA R27, R11, R15, R28 ;  /* 0x0000000f0b1b7223 */ /* 0x000fe2000000001c */
[----:B------:R-:W-:-:S04]  /*2350*/  IMAD.WIDE R16, R5, 0x4, R16 ;  /* 0x0000000405107825 */ /* 0x000fc800078e0210 */
[-C--:B------:R-:W-:Y:S01]  /*2360*/  FFMA R4, R4, R3.reuse, R7 ;  /* 0x0000000304047223 */ /* 0x080fe20000000007 */
[----:B------:R-:W-:Y:S01]  /*2370*/  FFMA R7, R13, R20, R2 ;  /* 0x000000140d077223 */ /* 0x000fe20000000002 */
[----:B------:R-:W-:-:S03]  /*2380*/  FFMA R2, R6, R3, R27 ;  /* 0x0000000306027223 */ /* 0x000fc6000000001b */
[----:B------:R-:W-:Y:S01]  /*2390*/  FFMA R7, R10, R15, R7 ;  /* 0x0000000f0a077223 */ /* 0x000fe20000000007 */
[----:B------:R-:W-:Y:S01]  /*23a0*/  FFMA R27, R13, R22, R2 ;  /* 0x000000160d1b7223 */ /* 0x000fe20000000002 */
[----:B-1----:R-:W-:Y:S02]  /*23b0*/  FFMA R11, R11, R9, R4 ;  /* 0x000000090b0b7223 */ /* 0x002fe40000000004 */
[----:B------:R-:W-:Y:S01]  /*23c0*/  FFMA R7, R14, R3, R7 ;  /* 0x000000030e077223 */ /* 0x000fe20000000007 */
[----:B------:R-:W-:Y:S01]  /*23d0*/  FFMA R27, R10, R9, R27 ;  /* 0x000000090a1b7223 */ /* 0x000fe2000000001b */
[----:B------:R-:W-:-:S04]  /*23e0*/  IMAD.WIDE R2, R5, 0x4, R16 ;  /* 0x0000000405027825 */ /* 0x000fc800078e0210 */
[-C--:B-----5:R-:W-:Y:S01]  /*23f0*/  FFMA R6, R6, R25.reuse, R11 ;  /* 0x0000001906067223 */ /* 0x0a0fe2000000000b */
[----:B------:R-:W-:Y:S01]  /*2400*/  FFMA R27, R14, R25, R27 ;  /* 0x000000190e1b7223 */ /* 0x000fe2000000001b */
[----:B------:R-:W-:Y:S02]  /*2410*/  FFMA R22, R12, R22, R7 ;  /* 0x000000160c167223 */ /* 0x000fe40000000007 */
[----:B--2---:R-:W-:Y:S01]  /*2420*/  FFMA R13, R13, R18, R6 ;  /* 0x000000120d0d7223 */ /* 0x004fe20000000006 */
[----:B------:R-:W-:-:S04]  /*2430*/  IMAD.WIDE R6, R5, 0x4, R2 ;  /* 0x0000000405067825 */ /* 0x000fc800078e0202 */
[C---:B------:R-:W-:Y:S01]  /*2440*/  FFMA R21, R12.reuse, R20, R21 ;  /* 0x000000140c157223 */ /* 0x040fe20000000015 */
[----:B------:R-:W-:Y:S01]  /*2450*/  FFMA R27, R12, R18, R27 ;  /* 0x000000120c1b7223 */ /* 0x000fe2000000001b */
[C---:B------:R-:W-:Y:S02]  /*2460*/  FFMA R11, R8.reuse, R9, R22 ;  /* 0x00000009080b7223 */ /* 0x040fe40000000016 */
[C---:B------:R-:W-:Y:S01]  /*2470*/  FFMA R21, R8.reuse, R15, R21 ;  /* 0x0000000f08157223 */ /* 0x040fe20000000015 */
[----:B------:R-:W-:Y:S01]  /*2480*/  FFMA R27, R8, R23, R27 ;  /* 0x00000017081b7223 */ /* 0x000fe2000000001b */
[----:B------:R-:W-:-:S04]  /*2490*/  IMAD.WIDE R8, R5, 0x4, R6 ;  /* 0x0000000405087825 */ /* 0x000fc800078e0206 */
        /* <DEDUP_REMOVED lines=13> */
.L_x_17:
        /* <DEDUP_REMOVED lines=9> */
.L_x_32:


//--------------------- .text._Z28Filter5x5_Input14x14_Stride2PKfS0_Pfiiiiiiiiiiiiiff --------------------------
	.section	.text._Z28Filter5x5_Input14x14_Stride2PKfS0_Pfiiiiiiiiiiiiiff,"ax",@progbits
	.align	128
        .global         _Z28Filter5x5_Input14x14_Stride2PKfS0_Pfiiiiiiiiiiiiiff
        .type           _Z28Filter5x5_Input14x14_Stride2PKfS0_Pfiiiiiiiiiiiiiff,@function
        .size           _Z28Filter5x5_Input14x14_Stride2PKfS0_Pfiiiiiiiiiiiiiff,(.L_x_33 - _Z28Filter5x5_Input14x14_Stride2PKfS0_Pfiiiiiiiiiiiiiff)
        .other          _Z28Filter5x5_Input14x14_Stride2PKfS0_Pfiiiiiiiiiiiiiff,@"STO_CUDA_ENTRY STV_DEFAULT"
_Z28Filter5x5_Input14x14_Stride2PKfS0_Pfiiiiiiiiiiiiiff:
.text._Z28Filter5x5_Input14x14_Stride2PKfS0_Pfiiiiiiiiiiiiiff:
[----:B------:R-:W-:Y:S01]  /*0000*/  LDC R1, c[0x0][0x37c] ;  /* 0x0000df00ff017b82 */ /* 0x000fe20000000800 */
[----:B------:R-:W0:Y:S07]  /*0010*/  S2R R28, SR_TID.X ;  /* 0x00000000001c7919 */ /* 0x000e2e0000002100 */
[----:B------:R-:W1:Y:S01]  /*0020*/  S2UR UR4, SR_CTAID.Y ;  /* 0x00000000000479c3 */ /* 0x000e620000002600 */
[----:B------:R-:W2:Y:S01]  /*0030*/  LDCU UR16, c[0x0][0x3b0] ;  /* 0x00007600ff1077ac */ /* 0x000ea20008000800 */
[----:B------:R-:W3:Y:S06]  /*0040*/  LDCU.64 UR14, c[0x0][0x358] ;  /* 0x00006b00ff0e77ac */ /* 0x000eec0008000a00 */
[----:B------:R-:W4:Y:S01]  /*0050*/  LDC R9, c[0x0][0x3ac] ;  /* 0x0000eb00ff097b82 */ /* 0x000f220000000800 */
[----:B------:R-:W5:Y:S01]  /*0060*/  LDCU.64 UR10, c[0x0][0x3a0] ;  /* 0x00007400ff0a77ac */ /* 0x000f620008000a00 */
[----:B------:R-:W5:Y:S06]  /*0070*/  LDCU UR6, c[0x0][0x3c4] ;  /* 0x00007880ff0677ac */ /* 0x000f6c0008000800 */
[----:B------:R-:W3:Y:S01]  /*0080*/  S2UR UR7, SR_CgaCtaId ;  /* 0x00000000000779c3 */ /* 0x000ee20000008800 */
[----:B------:R-:W3:Y:S01]  /*0090*/  LDCU UR8, c[0x0][0x39c] ;  /* 0x00007380ff0877ac */ /* 0x000ee20008000800 */
[----:B-1----:R-:W-:Y:S01]  /*00a0*/  USHF.L.U32 UR4, UR4, 0x5, URZ ;  /* 0x0000000504047899 */ /* 0x002fe200080006ff */
[----:B0-----:R-:W-:-:S13]  /*00b0*/  ISETP.GT.U32.AND P0, PT, R28, 0xc7, PT ;  /* 0x000000c71c00780c */ /* 0x001fda0003f04070 */
[----:B------:R-:W0:Y:S01]  /*00c0*/  @!P0 LDC.64 R2, c[0x0][0x388] ;  /* 0x0000e200ff028b82 */ /* 0x000e220000000a00 */
[----:B----4-:R-:W-:-:S04]  /*00d0*/  @!P0 IMAD R5, R9, UR4, RZ ;  /* 0x0000000409058c24 */ /* 0x010fc8000f8e02ff */
[----:B--2---:R-:W-:-:S04]  /*00e0*/  @!P0 IMAD R5, R5, UR16, R28 ;  /* 0x0000001005058c24 */ /* 0x004fc8000f8e021c */
[----:B0-----:R-:W-:Y:S01]  /*00f0*/  @!P0 IMAD.WIDE R2, R5, 0x4, R2 ;  /* 0x0000000405028825 */ /* 0x001fe200078e0202 */
[----:B------:R-:W-:Y:S01]  /*0100*/  UMOV UR5, 0x400 ;  /* 0x0000040000057882 */ /* 0x000fe20000000000 */
[----:B-----5:R-:W-:Y:S01]  /*0110*/  ULEA UR6, UR6, UR11, 0x1 ;  /* 0x0000000b06067291 */ /* 0x020fe2000f8e08ff */
[----:B------:R-:W0:Y:S02]  /*0120*/  S2UR UR9, SR_CTAID.X ;  /* 0x00000000000979c3 */ /* 0x000e240000002500 */
[----:B---3--:R-:W2:Y:S04]  /*0130*/  @!P0 LDG.E R6, desc[UR14][R2.64+0x320] ;  /* 0x0003200e02068981 */ /* 0x008ea8000c1e1900 */
[----:B------:R-:W3:Y:S02]  /*0140*/  @!P0 LDG.E R0, desc[UR14][R2.64] ;  /* 0x0000000e02008981 */ /* 0x000ee4000c1e1900 */
[----:B------:R-:W1:Y:S02]  /*0150*/  LDC.64 R4, c[0x0][0x380] ;  /* 0x0000e000ff047b82 */ /* 0x000e640000000a00 */
[----:B------:R-:W4:Y:S04]  /*0160*/  @!P0 LDG.E R8, desc[UR14][R2.64+0x640] ;  /* 0x0006400e02088981 */ /* 0x000f28000c1e1900 */
[----:B------:R5:W4:Y:S01]  /*0170*/  @!P0 LDG.E R10, desc[UR14][R2.64+0x960] ;  /* 0x0009600e020a8981 */ /* 0x000b22000c1e1900 */
[----:B------:R-:W-:-:S06]  /*0180*/  ULEA UR12, UR7, UR5, 0x18 ;  /* 0x00000005070c7291 */ /* 0x000fcc000f8ec0ff */
[C---:B-----5:R-:W-:Y:S01]  /*0190*/  @!P0 LEA R3, R28.reuse, UR12, 0x2 ;  /* 0x0000000c1c038c11 */ /* 0x060fe2000f8e10ff */
[----:B------:R-:W-:Y:S01]  /*01a0*/  UIADD3 UR5, UPT, UPT, UR5, 0xc80, URZ ;  /* 0x00000c8005057890 */ /* 0x000fe2000fffe0ff */
[----:B------:R-:W-:-:S03]  /*01b0*/  IMAD R2, R28, UR6, RZ ;  /* 0x000000061c027c24 */ /* 0x000fc6000f8e02ff */
[----:B------:R-:W-:Y:S02]  /*01c0*/  ULEA UR5, UR7, UR5, 0x18 ;  /* 0x0000000507057291 */ /* 0x000fe4000f8ec0ff */
[----:B------:R-:W-:-:S04]  /*01d0*/  UIMAD UR7, UR6, UR10, URZ ;  /* 0x0000000a060772a4 */ /* 0x000fc8000f8e02ff */
[----:B------:R-:W-:Y:S02]  /*01e0*/  LEA R2, R2, UR5, 0x2 ;  /* 0x0000000502027c11 */ /* 0x000fe4000f8e10ff */
[----:B------:R-:W-:-:S04]  /*01f0*/  MOV R7, UR7 ;  /* 0x0000000700077c02 */ /* 0x000fc80008000f00 */
[----:B------:R-:W-:Y:S01]  /*0200*/  LEA R7, R7, R2, 0x6 ;  /* 0x0000000207077211 */ /* 0x000fe200078e30ff */
[----:B------:R-:W-:Y:S02]  /*0210*/  UIMAD UR13, UR11, UR10, URZ ;  /* 0x0000000a0b0d72a4 */ /* 0x000fe4000f8e02ff */
[----:B0-----:R-:W-:-:S04]  /*0220*/  UIMAD UR8, UR9, UR8, UR4 ;  /* 0x00000008090872a4 */ /* 0x001fc8000f8e0204 */
[----:B------:R-:W-:-:S05]  /*0230*/  MOV R11, UR13 ;  /* 0x0000000d000b7c02 */ /* 0x000fca0008000f00 */
[----:B------:R-:W-:Y:S02]  /*0240*/  IMAD R11, R11, UR8, R28 ;  /* 0x000000080b0b7c24 */ /* 0x000fe4000f8e021c */
[----:B------:R-:W0:Y:S02]  /*0250*/  LDCU UR8, c[0x0][0x3c0] ;  /* 0x00007800ff0877ac */ /* 0x000e240008000800 */
[----:B-1----:R-:W-:Y:S01]  /*0260*/  IMAD.WIDE R4, R11, 0x4, R4 ;  /* 0x000000040b047825 */ /* 0x002fe200078e0204 */
[----:B--2---:R1:W-:Y:S02]  /*0270*/  @!P0 STS [R3+0x320], R6 ;  /* 0x0003200603008388 */ /* 0x0043e40000000800 */
[----:B-1----:R-:W1:Y:S08]  /*0280*/  I2F.U32.RP R6, UR11 ;  /* 0x0000000b00067d06 */ /* 0x002e700008209000 */
[----:B-1----:R-:W1:Y:S01]  /*0290*/  MUFU.RCP R6, R6 ;  /* 0x0000000600067308 */ /* 0x002e620000001000 */
[----:B---3--:R-:W-:Y:S04]  /*02a0*/  @!P0 STS [R3], R0 ;  /* 0x0000000003008388 */ /* 0x008fe80000000800 */
[----:B----4-:R-:W-:Y:S04]  /*02b0*/  @!P0 STS [R3+0x640], R8 ;  /* 0x0006400803008388 */ /* 0x010fe80000000800 */
[----:B------:R1:W-:Y:S04]  /*02c0*/  @!P0 STS [R3+0x960], R10 ;  /* 0x0009600a03008388 */ /* 0x0003e80000000800 */
[----:B------:R-:W-:Y:S01]  /*02d0*/  STS [R2], RZ ;  /* 0x000000ff02007388 */ /* 0x000fe20000000800 */
[----:B-1----:R-:W-:-:S03]  /*02e0*/  IADD3 R3, PT, PT, R6, 0xffffffe, RZ ;  /* 0x0ffffffe06037810 */ /* 0x002fc60007ffe0ff */
[----:B------:R-:W-:Y:S04]  /*02f0*/  STS [R2+0x4], RZ ;  /* 0x000004ff02007388 */ /* 0x000fe80000000800 */
[----:B------:R-:W-:Y:S01]  /*0300*/  STS [R2+0x40], RZ ;  /* 0x000040ff02007388 */ /* 0x000fe20000000800 */
[----:B------:R-:W1:Y:S03]  /*0310*/  F2I.FTZ.U32.TRUNC.NTZ R3, R3 ;  /* 0x0000000300037305 */ /* 0x000e66000021f000 */
[----:B------:R2:W-:Y:S04]  /*0320*/  STS [R2+0x44], RZ ;  /* 0x000044ff02007388 */ /* 0x0005e80000000800 */
[----:B------:R-:W-:Y:S04]  /*0330*/  STS [R7], RZ ;  /* 0x000000ff07007388 */ /* 0x000fe80000000800 */
[----:B------:R-:W-:Y:S04]  /*0340*/  STS [R7+0x4], RZ ;  /* 0x000004ff07007388 */ /* 0x000fe80000000800 */
[----:B------:R-:W-:Y:S04]  /*0350*/  STS [R7+0x40], RZ ;  /* 0x000040ff07007388 */ /* 0x000fe80000000800 */
[----:B------:R3:W-:Y:S01]  /*0360*/  STS [R7+0x44], RZ ;  /* 0x000044ff07007388 */ /* 0x0007e20000000800 */
[----:B------:R-:W-:Y:S01]  /*0370*/  BAR.SYNC.DEFER_BLOCKING 0x0 ;  /* 0x0000000000007b1d */ /* 0x000fe20000010000 */
[----:B-1----:R-:W-:Y:S01]  /*0380*/  IADD3 R29, PT, PT, RZ, -R3, RZ ;  /* 0x80000003ff1d7210 */ /* 0x002fe20007ffe0ff */
[----:B--2---:R-:W-:-:S04]  /*0390*/  HFMA2 R2, -RZ, RZ, 0, 0 ;  /* 0x00000000ff027431 */ /* 0x004fc800000001ff */
[----:B------:R-:W-:-:S04]  /*03a0*/  IMAD R29, R29, UR11, RZ ;  /* 0x0000000b1d1d7c24 */ /* 0x000fc8000f8e02ff */
[----:B------:R-:W-:Y:S01]  /*03b0*/  IMAD.HI.U32 R3, R3, R29, R2 ;  /* 0x0000001d03037227 */ /* 0x000fe200078e0002 */
[----:B------:R-:W2:Y:S04]  /*03c0*/  LDG.E R30, desc[UR14][R4.64] ;  /* 0x0000000e041e7981 */ /* 0x000ea8000c1e1900 */
        /* <DEDUP_REMOVED lines=20> */
[----:B---3--:R-:W3:Y:S04]  /*0510*/  LDG.E R7, desc[UR14][R4.64+0x4980] ;  /* 0x0049800e04077981 */ /* 0x008ee8000c1e1900 */
[----:B------:R-:W3:Y:S04]  /*0520*/  LDG.E R8, desc[UR14][R4.64+0x4d00] ;  /* 0x004d000e04087981 */ /* 0x000ee8000c1e1900 */
[----:B------:R-:W3:Y:S04]  /*0530*/  LDG.E R31, desc[UR14][R4.64+0x5080] ;  /* 0x0050800e041f7981 */ /* 0x000ee8000c1e1900 */
[----:B------:R-:W3:Y:S04]  /*0540*/  LDG.E R32, desc[UR14][R4.64+0x5400] ;  /* 0x0054000e04207981 */ /* 0x000ee8000c1e1900 */
[----:B------:R-:W3:Y:S04]  /*0550*/  LDG.E R33, desc[UR14][R4.64+0x5780] ;  /* 0x0057800e04217981 */ /* 0x000ee8000c1e1900 */
[----:B------:R-:W3:Y:S04]  /*0560*/  LDG.E R29, desc[UR14][R4.64+0x5b00] ;  /* 0x005b000e041d7981 */ /* 0x000ee8000c1e1900 */
[----:B------:R1:W3:Y:S01]  /*0570*/  LDG.E R34, desc[UR14][R4.64+0x5e80] ;  /* 0x005e800e04227981 */ /* 0x0002e2000c1e1900 */
[----:B------:R-:W-:Y:S01]  /*0580*/  IMAD.HI.U32 R35, R3, R28, RZ ;  /* 0x0000001c03237227 */ /* 0x000fe200078e00ff */
[----:B0-----:R-:W0:Y:S04]  /*0590*/  I2F.U32.RP R36, UR8 ;  /* 0x0000000800247d06 */ /* 0x001e280008209000 */
[----:B------:R-:W-:-:S05]  /*05a0*/  IADD3 R3, PT, PT, -R35, RZ, RZ ;  /* 0x000000ff23037210 */ /* 0x000fca0007ffe1ff */
[----:B------:R-:W-:-:S05]  /*05b0*/  IMAD R2, R3, UR11, R28 ;  /* 0x0000000b03027c24 */ /* 0x000fca000f8e021c */
[----:B------:R-:W-:Y:S01]  /*05c0*/  ISETP.GE.U32.AND P0, PT, R2, UR11, PT ;  /* 0x0000000b02007c0c */ /* 0x000fe2000bf06070 */
[----:B0-----:R-:W0:Y:S01]  /*05d0*/  MUFU.RCP R36, R36 ;  /* 0x0000002400247308 */ /* 0x001e220000001000 */
[----:B------:R-:W-:-:S11]  /*05e0*/  ISETP.NE.U32.AND P2, PT, RZ, UR11, PT ;  /* 0x0000000bff007c0c */ /* 0x000fd6000bf45070 */
[----:B------:R-:W-:-:S04]  /*05f0*/  @P0 IADD3 R2, PT, PT, R2, -UR11, RZ ;  /* 0x8000000b02020c10 */ /* 0x000fc8000fffe0ff */
[----:B------:R-:W-:Y:S02]  /*0600*/  ISETP.GE.U32.AND P1, PT, R2, UR11, PT ;  /* 0x0000000b02007c0c */ /* 0x000fe4000bf26070 */
[----:B0-----:R-:W-:-:S04]  /*0610*/  IADD3 R2, PT, PT, R36, 0xffffffe, RZ ;  /* 0x0ffffffe24027810 */ /* 0x001fc80007ffe0ff */
[----:B------:R0:W0:Y:S01]  /*0620*/  F2I.FTZ.U32.TRUNC.NTZ R3, R2 ;  /* 0x0000000200037305 */ /* 0x000022000021f000 */
[----:B------:R-:W-:-:S06]  /*0630*/  @P0 IADD3 R35, PT, PT, R35, 0x1, RZ ;  /* 0x0000000123230810 */ /* 0x000fcc0007ffe0ff */
[----:B------:R-:W-:Y:S02]  /*0640*/  @P1 IADD3 R35, PT, PT, R35, 0x1, RZ ;  /* 0x0000000123231810 */ /* 0x000fe40007ffe0ff */
[----:B------:R-:W-:Y:S01]  /*0650*/  @!P2 LOP3.LUT R35, RZ, UR11, RZ, 0x33, !PT ;  /* 0x0000000bff23ac12 */ /* 0x000fe2000f8e33ff */
[----:B-1----:R-:W-:Y:S01]  /*0660*/  IMAD R4, R9, UR16, RZ ;  /* 0x0000001009047c24 */ /* 0x002fe2000f8e02ff */
[----:B0-----:R-:W-:Y:S01]  /*0670*/  MOV R2, RZ ;  /* 0x000000ff00027202 */ /* 0x001fe20000000f00 */
[----:B------:R-:W0:Y:S01]  /*0680*/  LDCU.64 UR10, c[0x0][0x3b8] ;  /* 0x00007700ff0a77ac */ /* 0x000e220008000a00 */
[----:B------:R-:W-:Y:S02]  /*0690*/  LEA R5, R35, R28, 0x2 ;  /* 0x0000001c23057211 */ /* 0x000fe400078e10ff */
[----:B------:R-:W-:-:S05]  /*06a0*/  IADD3 R35, PT, PT, RZ, -R3, RZ ;  /* 0x80000003ff237210 */ /* 0x000fca0007ffe0ff */
[----:B------:R-:W-:-:S04]  /*06b0*/  IMAD R35, R35, UR8, RZ ;  /* 0x0000000823237c24 */ /* 0x000fc8000f8e02ff */
[----:B------:R-:W-:-:S06]  /*06c0*/  IMAD.HI.U32 R3, R3, R35, R2 ;  /* 0x0000002303037227 */ /* 0x000fcc00078e0002 */
[----:B------:R-:W-:-:S05]  /*06d0*/  IMAD.HI.U32 R3, R3, R28, RZ ;  /* 0x0000001c03037227 */ /* 0x000fca00078e00ff */
[----:B------:R-:W-:-:S05]  /*06e0*/  IADD3 R35, PT, PT, -R3, RZ, RZ ;  /* 0x000000ff03237210 */ /* 0x000fca0007ffe1ff */
[----:B------:R-:W-:-:S05]  /*06f0*/  IMAD R2, R35, UR8, R28 ;  /* 0x0000000823027c24 */ /* 0x000fca000f8e021c */
[----:B------:R-:W-:Y:S02]  /*0700*/  ISETP.GE.U32.AND P0, PT, R2, UR8, PT ;  /* 0x0000000802007c0c */ /* 0x000fe4000bf06070 */
[----:B------:R-:W-:-:S11]  /*0710*/  ISETP.NE.U32.AND P2, PT, RZ, UR8, PT ;  /* 0x00000008ff007c0c */ /* 0x000fd6000bf45070 */
[----:B------:R-:W-:-:S04]  /*0720*/  @P0 IADD3 R2, PT, PT, R2, -UR8, RZ ;  /* 0x8000000802020c10 */ /* 0x000fc8000fffe0ff */
[----:B------:R-:W-:Y:S02]  /*0730*/  ISETP.GE.U32.AND P1, PT, R2, UR8, PT ;  /* 0x0000000802007c0c */ /* 0x000fe4000bf26070 */
[----:B------:R-:W-:Y:S02]  /*0740*/  @P0 IADD3 R3, PT, PT, R3, 0x1, RZ ;  /* 0x0000000103030810 */ /* 0x000fe40007ffe0ff */
[----:B------:R-:W-:-:S09]  /*0750*/  LEA R5, R5, UR5, 0x2 ;  /* 0x0000000505057c11 */ /* 0x000fd2000f8e10ff */
[----:B------:R-:W-:Y:S02]  /*0760*/  @P1 IADD3 R3, PT, PT, R3, 0x1, RZ ;  /* 0x0000000103031810 */ /* 0x000fe40007ffe0ff */
[----:B------:R-:W-:-:S04]  /*0770*/  @!P2 LOP3.LUT R3, RZ, UR8, RZ, 0x33, !PT ;  /* 0x00000008ff03ac12 */ /* 0x000fc8000f8e33ff */
[----:B------:R-:W-:-:S05]  /*0780*/  IADD3 R35, PT, PT, -R3, RZ, RZ ;  /* 0x000000ff03237210 */ /* 0x000fca0007ffe1ff */
[----:B------:R-:W-:Y:S02]  /*0790*/  IMAD R2, R35, UR8, R28 ;  /* 0x0000000823027c24 */ /* 0x000fe4000f8e021c */
[----:B------:R-:W-:-:S05]  /*07a0*/  IMAD R4, R3, R4, RZ ;  /* 0x0000000403047224 */ /* 0x000fca00078e02ff */
[----:B------:R-:W-:Y:S01]  /*07b0*/  LEA R28, R4, UR12, 0x2 ;  /* 0x0000000c041c7c11 */ /* 0x000fe2000f8e10ff */
[----:B--2---:R-:W-:Y:S04]  /*07c0*/  STS [R5+0x8], R30 ;  /* 0x0000081e05007388 */ /* 0x004fe80000000800 */
[----:B----4-:R1:W-:Y:S04]  /*07d0*/  STS [R5+0x488], R0 ;  /* 0x0004880005007388 */ /* 0x0103e80000000800 */
        /* <DEDUP_REMOVED lines=19> */
[----:B---3--:R-:W-:Y:S04]  /*0910*/  STS [R5+0x5e88], R7 ;  /* 0x005e880705007388 */ /* 0x008fe80000000800 */
[----:B------:R-:W-:Y:S04]  /*0920*/  STS [R5+0x6308], R8 ;  /* 0x0063080805007388 */ /* 0x000fe80000000800 */
[----:B------:R-:W-:Y:S04]  /*0930*/  STS [R5+0x6788], R31 ;  /* 0x0067881f05007388 */ /* 0x000fe80000000800 */
[----:B------:R-:W-:Y:S04]  /*0940*/  STS [R5+0x6c08], R32 ;  /* 0x006c082005007388 */ /* 0x000fe80000000800 */
[----:B------:R-:W-:Y:S04]  /*0950*/  STS [R5+0x7088], R33 ;  /* 0x0070882105007388 */ /* 0x000fe80000000800 */
[----:B------:R3:W-:Y:S04]  /*0960*/  STS [R5+0x7508], R29 ;  /* 0x0075081d05007388 */ /* 0x0007e80000000800 */
[----:B------:R-:W-:Y:S01]  /*0970*/  STS [R5+0x7988], R34 ;  /* 0x0079882205007388 */ /* 0x000fe20000000800 */
[----:B------:R-:W-:Y:S01]  /*0980*/  BAR.SYNC.DEFER_BLOCKING 0x0 ;  /* 0x0000000000007b1d */ /* 0x000fe20000010000 */
[----:B-1----:R-:W-:-:S05]  /*0990*/  SHF.L.U32 R0, R2, 0x1, RZ ;  /* 0x0000000102007819 */ /* 0x002fca00000006ff */
[----:B------:R-:W-:-:S05]  /*09a0*/  IMAD R0, R3, UR7, R0 ;  /* 0x0000000703007c24 */ /* 0x000fca000f8e0200 */
[----:B--2---:R-:W-:-:S05]  /*09b0*/  LEA R10, R0, UR5, 0x2 ;  /* 0x00000005000a7c11 */ /* 0x004fca000f8e10ff */
[----:B------:R-:W-:Y:S04]  /*09c0*/  LDS R12, [R10+0x4] ;  /* 0x000004000a0c7984 */ /* 0x000fe80000000800 */
[----:B------:R-:W1:Y:S04]  /*09d0*/  LDS R0, [R28+0x4] ;  /* 0x000004001c007984 */ /* 0x000e680000000800 */
[----:B------:R-:W2:Y:S04]  /*09e0*/  LDS R9, [R28+0x2c] ;  /* 0x00002c001c097984 */ /* 0x000ea80000000800 */
[----:B------:R-:W-:Y:S04]  /*09f0*/  LDS R7, [R28+0x28] ;  /* 0x000028001c077984 */ /* 0x000fe80000000800 */
[----:B------:R-:W-:Y:S04]  /*0a00*/  LDS R11, [R10] ;  /* 0x000000000a0b7984 */ /* 0x000fe80000000800 */
[----:B------:R-:W4:Y:S04]  /*0a10*/  LDS R22, [R28] ;  /* 0x000000001c167984 */ /* 0x000f280000000800 */
[----:B------:R-:W-:Y:S04]  /*0a20*/  LDS R21, [R28+0x30] ;  /* 0x000030001c157984 */ /* 0x000fe80000000800 */
[----:B------:R-:W-:Y:S04]  /*0a30*/  LDS R25, [R10+0x8] ;  /* 0x000008000a197984 */ /* 0x000fe80000000800 */
[----:B------:R-:W5:Y:S01]  /*0a40*/  LDS R17, [R28+0x8] ;  /* 0x000008001c117984 */ /* 0x000f620000000800 */
[----:B---3--:R-:W-:-:S03]  /*0a50*/  MOV R29, UR6 ;  /* 0x00000006001d7c02 */ /* 0x008fc60008000f00 */
[----:B------:R-:W-:Y:S04]  /*0a60*/  LDS R24, [R28+0x34] ;  /* 0x000034001c187984 */ /* 0x000fe80000000800 */
[----:B------:R-:W3:Y:S04]  /*0a70*/  LDS R6, [R10+0xc] ;  /* 0x00000c000a067984 */ /* 0x000ee80000000800 */
[----:B------:R-:W0:Y:S01]  /*0a80*/  LDS R5, [R28+0xc] ;  /* 0x00000c001c057984 */ /* 0x000e220000000800 */
[----:B------:R-:W-:-:S03]  /*0a90*/  LEA R29, R29, R10, 0x2 ;  /* 0x0000000a1d1d7211 */ /* 0x000fc600078e10ff */
[----:B------:R-:W-:Y:S04]  /*0aa0*/  LDS R19, [R28+0x38] ;  /* 0x000038001c137984 */ /* 0x000fe80000000800 */
[----:B------:R-:W0:Y:S04]  /*0ab0*/  LDS R20, [R10+0x10] ;  /* 0x000010000a147984 */ /* 0x000e280000000800 */
[----:B------:R-:W0:Y:S04]  /*0ac0*/  LDS R4, [R28+0x10] ;  /* 0x000010001c047984 */ /* 0x000e280000000800 */
[----:B------:R-:W-:Y:S04]  /*0ad0*/  LDS R23, [R28+0x3c] ;  /* 0x00003c001c177984 */ /* 0x000fe80000000800 */
[----:B------:R-:W0:Y:S04]  /*0ae0*/  LDS R8, [R29] ;  /* 0x000000001d087984 */ /* 0x000e280000000800 */
[----:B------:R-:W0:Y:S01]  /*0af0*/  LDS R13, [R28+0x14] ;  /* 0x000014001c0d7984 */ /* 0x000e220000000800 */
[C---:B-1----:R-:W-:Y:S01]  /*0b00*/  FMUL R15, R12.reuse, R0 ;  /* 0x000000000c0f7220 */ /* 0x042fe20000400000 */
[----:B--2---:R-:W-:-:S02]  /*0b10*/  FMUL R14, R12, R9 ;  /* 0x000000090c0e7220 */ /* 0x004fc40000400000 */
[----:B------:R-:W-:Y:S01]  /*0b20*/  LDS R18, [R28+0x40] ;  /* 0x000040001c127984 */ /* 0x000fe20000000800 */
[C---:B----4-:R-:W-:Y:S01]  /*0b30*/  FFMA R30, R11.reuse, R22, R15 ;  /* 0x000000160b1e7223 */ /* 0x050fe2000000000f */
[----:B------:R-:W-:Y:S02]  /*0b40*/  FFMA R26, R11, R7, R14 ;  /* 0x000000070b1a7223 */ /* 0x000fe4000000000e */
[----:B------:R-:W1:Y:S01]  /*0b50*/  LDS R15, [R29+0x4] ;  /* 0x000004001d0f7984 */ /* 0x000e620000000800 */
[----:B-----5:R-:W-:-:S03]  /*0b60*/  FFMA R30, R25, R17, R30 ;  /* 0x00000011191e7223 */ /* 0x020fc6000000001e */
[----:B------:R-:W2:Y:S01]  /*0b70*/  LDS R16, [R28+0x18] ;  /* 0x000018001c107984 */ /* 0x000ea20000000800 */
[----:B------:R-:W-:-:S03]  /*0b80*/  FFMA R31, R25, R21, R26 ;  /* 0x00000015191f7223 */ /* 0x000fc6000000001a */
[----:B------:R-:W-:Y:S01]  /*0b90*/  LDS R14, [R28+0x44] ;  /* 0x000044001c0e7984 */ /* 0x000fe20000000800 */
[----:B---3--:R-:W-:-:S03]  /*0ba0*/  FFMA R31, R6, R24, R31 ;  /* 0x00000018061f7223 */ /* 0x008fc6000000001f */
[----:B------:R-:W-:Y:S01]  /*0bb0*/  LDS R11, [R28+0x1c] ;  /* 0x00001c001c0b7984 */ /* 0x000fe20000000800 */
[----:B0-----:R-:W-:-:S03]  /*0bc0*/  FFMA R25, R6, R5, R30 ;  /* 0x0000000506197223 */ /* 0x001fc6000000001e */
[----:B------:R-:W0:Y:S01]  /*0bd0*/  LDS R12, [R29+0x8] ;  /* 0x000008001d0c7984 */ /* 0x000e220000000800 */
[----:B------:R-:W-:-:S03]  /*0be0*/  MOV R30, UR6 ;  /* 0x00000006001e7c02 */ /* 0x000fc60008000f00 */
[----:B------:R-:W-:Y:S01]  /*0bf0*/  LDS R10, [R28+0x48] ;  /* 0x000048001c0a7984 */ /* 0x000fe20000000800 */
[----:B------:R-:W-:-:S03]  /*0c00*/  FFMA R31, R20, R19, R31 ;  /* 0x00000013141f7223 */ /* 0x000fc6000000001f */
[----:B------:R-:W3:Y:S01]  /*0c10*/  LDS R33, [R29+0xc] ;  /* 0x00000c001d217984 */ /* 0x000ee20000000800 */
[----:B------:R-:W-:-:S03]  /*0c20*/  LEA R30, R30, R29, 0x2 ;  /* 0x0000001d1e1e7211 */ /* 0x000fc600078e10ff */
[----:B------:R-:W4:Y:S01]  /*0c30*/  LDS R27, [R28+0x20] ;  /* 0x000020001c1b7984 */ /* 0x000f220000000800 */
[----:B------:R-:W-:-:S03]  /*0c40*/  FFMA R20, R20, R4, R25 ;  /* 0x0000000414147223 */ /* 0x000fc60000000019 */
[----:B------:R5:W-:Y:S01]  /*0c50*/  LDS R35, [R29+0x10] ;  /* 0x000010001d237984 */ /* 0x000be20000000800 */
[----:B------:R-:W-:-:S03]  /*0c60*/  FFMA R34, R8, R23, R31 ;  /* 0x0000001708227223 */ /* 0x000fc6000000001f */
[----:B------:R-:W4:Y:S04]  /*0c70*/  LDS R26, [R28+0x24] ;  /* 0x000024001c1a7984 */ /* 0x000f280000000800 */
[----:B------:R-:W4:Y:S04]  /*0c80*/  LDS R6, [R28+0x4c] ;  /* 0x00004c001c067984 */ /* 0x000f280000000800 */
[----:B------:R-:W4:Y:S04]  /*0c90*/  LDS R32, [R30] ;  /* 0x000000001e207984 */ /* 0x000f280000000800 */
[----:B------:R-:W4:Y:S01]  /*0ca0*/  LDS R31, [R30+0x4] ;  /* 0x000004001e1f7984 */ /* 0x000f220000000800 */
[----:B------:R-:W-:-:S03]  /*0cb0*/  FFMA R37, R8, R13, R20 ;  /* 0x0000000d08257223 */ /* 0x000fc60000000014 */
[----:B------:R-:W4:Y:S04]  /*0cc0*/  LDS R25, [R28+0x50] ;  /* 0x000050001c197984 */ /* 0x000f280000000800 */
[----:B------:R-:W4:Y:S01]  /*0cd0*/  LDS R20, [R28+0x54] ;  /* 0x000054001c147984 */ /* 0x000f220000000800 */
[C---:B-1----:R-:W-:Y:S01]  /*0ce0*/  FFMA R34, R15.reuse, R18, R34 ;  /* 0x000000120f227223 */ /* 0x042fe20000000022 */
[----:B--2---:R-:W-:Y:S01]  /*0cf0*/  FFMA R8, R15, R16, R37 ;  /* 0x000000100f087223 */ /* 0x004fe20000000025 */
[----:B------:R-:W-:Y:S01]  /*0d00*/  UIMAD UR4, UR9, UR10, UR4 ;  /* 0x0000000a090472a4 */ /* 0x000fe2000f8e0204 */
[----:B------:R-:W-:Y:S01]  /*0d10*/  LDS R15, [R28+0x58] ;  /* 0x000058001c0f7984 */ /* 0x000fe20000000800 */
[C---:B0-----:R-:W-:Y:S01]  /*0d20*/  FFMA R34, R12.reuse, R14, R34 ;  /* 0x0000000e0c227223 */ /* 0x041fe20000000022 */
[----:B------:R-:W-:Y:S01]  /*0d30*/  FFMA R8, R12, R11, R8 ;  /* 0x0000000b0c087223 */ /* 0x000fe20000000008 */
[----:B------:R-:W-:Y:S01]  /*0d40*/  UIMAD UR5, UR8, UR11, URZ ;  /* 0x0000000b080572a4 */ /* 0x000fe2000f8e02ff */
[----:B------:R-:W-:Y:S01]  /*0d50*/  LDS R12, [R28+0x5c] ;  /* 0x00005c001c0c7984 */ /* 0x000fe20000000800 */
[----:B-----5:R-:W-:Y:S01]  /*0d60*/  IADD3 R29, PT, PT, R3, UR4, RZ ;  /* 0x00000004031d7c10 */ /* 0x020fe2000fffe0ff */
[C---:B---3--:R-:W-:Y:S01]  /*0d70*/  FFMA R34, R33.reuse, R10, R34 ;  /* 0x0000000a21227223 */ /* 0x048fe20000000022 */
[----:B----4-:R-:W-:Y:S01]  /*0d80*/  FFMA R33, R33, R27, R8 ;  /* 0x0000001b21217223 */ /* 0x010fe20000000008 */
[----:B------:R-:W-:Y:S02]  /*0d90*/  LDS R3, [R30+0xc] ;  /* 0x00000c001e037984 */ /* 0x000fe40000000800 */
[----:B------:R-:W-:Y:S01]  /*0da0*/  IMAD R29, R29, UR5, R2 ;  /* 0x000000051d1d7c24 */ /* 0x000fe2000f8e0202 */
[----:B------:R-:W0:Y:S01]  /*0db0*/  LDCU UR4, c[0x0][0x3cc] ;  /* 0x00007980ff0477ac */ /* 0x000e220008000800 */
[----:B------:R-:W1:Y:S01]  /*0dc0*/  LDS R8, [R30+0x8] ;  /* 0x000008001e087984 */ /* 0x000e620000000800 */
[C---:B------:R-:W-:Y:S01]  /*0dd0*/  FFMA R2, R35.reuse, R26, R33 ;  /* 0x0000001a23027223 */ /* 0x040fe20000000021 */
[----:B------:R-:W-:-:S03]  /*0de0*/  FFMA R37, R35, R6, R34 ;  /* 0x0000000623257223 */ /* 0x000fc60000000022 */
[----:B------:R-:W-:Y:S01]  /*0df0*/  FFMA R34, R7, R32, R2 ;  /* 0x0000002007227223 */ /* 0x000fe20000000002 */
[----:B------:R-:W-:Y:S01]  /*0e00*/  FMUL R33, R0, R31 ;  /* 0x0000001f00217220 */ /* 0x000fe20000400000 */
[----:B------:R-:W-:-:S03]  /*0e10*/  FFMA R2, R32, R25, R37 ;  /* 0x0000001920027223 */ /* 0x000fc60000000025 */
[----:B------:R-:W-:Y:S01]  /*0e20*/  FFMA R36, R22, R32, R33 ;  /* 0x0000002016247223 */ /* 0x000fe20000000021 */
[----:B------:R-:W-:Y:S01]  /*0e30*/  FFMA R34, R9, R31, R34 ;  /* 0x0000001f09227223 */ /* 0x000fe20000000022 */
[----:B------:R-:W-:Y:S01]  /*0e40*/  FFMA R33, R31, R20, R2 ;  /* 0x000000141f217223 */ /* 0x000fe20000000002 */
[----:B------:R-:W-:-:S04]  /*0e50*/  MOV R31, UR6 ;  /* 0x00000006001f7c02 */ /* 0x000fc80008000f00 */
[----:B------:R-:W-:Y:S02]  /*0e60*/  LEA R2, R31, R30, 0x2 ;  /* 0x0000001e1f027211 */ /* 0x000fe400078e10ff */
[----:B------:R-:W2:Y:S04]  /*0e70*/  LDS R31, [R30+0x10] ;  /* 0x000010001e1f7984 */ /* 0x000ea80000000800 */
[----:B------:R-:W3:Y:S01]  /*0e80*/  LDS R32, [R2] ;  /* 0x0000000002207984 */ /* 0x000ee20000000800 */
[-C--:B-1----:R-:W-:Y:S01]  /*0e90*/  FFMA R35, R21, R8.reuse, R34 ;  /* 0x0000000815237223 */ /* 0x082fe20000000022 */
[----:B------:R-:W-:Y:S02]  /*0ea0*/  FFMA R34, R8, R15, R33 ;  /* 0x0000000f08227223 */ /* 0x000fe40000000021 */
[----:B------:R-:W1:Y:S01]  /*0eb0*/  LDS R33, [R2+0x4] ;  /* 0x0000040002217984 */ /* 0x000e620000000800 */
[----:B------:R-:W-:Y:S01]  /*0ec0*/  FFMA R36, R17, R8, R36 ;  /* 0x0000000811247223 */ /* 0x000fe20000000024 */
[----:B------:R-:W-:-:S02]  /*0ed0*/  FFMA R34, R3, R12, R34 ;  /* 0x0000000c03227223 */ /* 0x000fc40000000022 */
[----:B------:R1:W-:Y:S01]  /*0ee0*/  LDS R8, [R28+0x60] ;  /* 0x000060001c087984 */ /* 0x0003e20000000800 */
[-C--:B------:R-:W-:Y:S01]  /*0ef0*/  FFMA R37, R5, R3.reuse, R36 ;  /* 0x0000000305257223 */ /* 0x080fe20000000024 */
[----:B------:R-:W-:Y:S02]  /*0f00*/  FFMA R36, R24, R3, R35 ;  /* 0x0000000318247223 */ /* 0x000fe40000000023 */
[----:B------:R-:W4:Y:S01]  /*0f10*/  LDS R3, [R2+0x8] ;  /* 0x0000080002037984 */ /* 0x000f220000000800 */
[-C--:B--2---:R-:W-:Y:S01]  /*0f20*/  FFMA R30, R4, R31.reuse, R37 ;  /* 0x0000001f041e7223 */ /* 0x084fe20000000025 */
[----:B------:R-:W-:-:S03]  /*0f30*/  FFMA R36, R19, R31, R36 ;  /* 0x0000001f13247223 */ /* 0x000fc60000000024 */
[-C--:B---3--:R-:W-:Y:S01]  /*0f40*/  FFMA R37, R13, R32.reuse, R30 ;  /* 0x000000200d257223 */ /* 0x088fe2000000001e */
[----:B------:R-:W-:Y:S02]  /*0f50*/  FFMA R35, R23, R32, R36 ;  /* 0x0000002017237223 */ /* 0x000fe40000000024 */
[----:B------:R-:W2:Y:S01]  /*0f60*/  LDS R32, [R2+0xc] ;  /* 0x00000c0002207984 */ /* 0x000ea20000000800 */
[-C--:B-1----:R-:W-:Y:S01]  /*0f70*/  FFMA R28, R16, R33.reuse, R37 ;  /* 0x00000021101c7223 */ /* 0x082fe20000000025 */
[----:B------:R-:W-:Y:S01]  /*0f80*/  FFMA R35, R18, R33, R35 ;  /* 0x0000002112237223 */ /* 0x000fe20000000023 */
[----:B------:R-:W-:-:S04]  /*0f90*/  MOV R33, UR6 ;  /* 0x0000000600217c02 */ /* 0x000fc80008000f00 */
[----:B------:R-:W-:Y:S02]  /*0fa0*/  LEA R30, R33, R2, 0x2 ;  /* 0x00000002211e7211 */ /* 0x000fe400078e10ff */
[----:B------:R-:W1:Y:S01]  /*0fb0*/  LDS R33, [R2+0x10] ;  /* 0x0000100002217984 */ /* 0x000e620000000800 */
[-C--:B----4-:R-:W-:Y:S01]  /*0fc0*/  FFMA R28, R11, R3.reuse, R28 ;  /* 0x000000030b1c7223 */ /* 0x090fe2000000001c */
[----:B------:R-:W-:Y:S02]  /*0fd0*/  FFMA R35, R14, R3, R35 ;  /* 0x000000030e237223 */ /* 0x000fe40000000023 */
[----:B------:R-:W3:Y:S01]  /*0fe0*/  LDS R3, [R30+0x4] ;  /* 0x000004001e037984 */ /* 0x000ee20000000800 */
[----:B------:R-:W-:-:S03]  /*0ff0*/  FFMA R31, R31, R8, R34 ;  /* 0x000000081f1f7223 */ /* 0x000fc60000000022 */
[----:B------:R-:W4:Y:S01]  /*1000*/  LDS R34, [R30] ;  /* 0x000000001e227984 */ /* 0x000f220000000800 */
[----:B--2---:R-:W-:-:S03]  /*1010*/  FFMA R37, R27, R32, R28 ;  /* 0x000000201b257223 */ /* 0x004fc6000000001c */
[----:B------:R-:W2:Y:S01]  /*1020*/  LDS R28, [R30+0x8] ;  /* 0x000008001e1c7984 */ /* 0x000ea20000000800 */
[----:B------:R-:W-:-:S04]  /*1030*/  FFMA R35, R10, R32, R35 ;  /* 0x000000200a237223 */ /* 0x000fc80000000023 */
[-C--:B-1----:R-:W-:Y:S01]  /*1040*/  FFMA R32, R6, R33.reuse, R35 ;  /* 0x0000002106207223 */ /* 0x082fe20000000023 */
[----:B------:R-:W-:Y:S01]  /*1050*/  FFMA R36, R26, R33, R37 ;  /* 0x000000211a247223 */ /* 0x000fe20000000025 */
[-C--:B---3--:R-:W-:Y:S02]  /*1060*/  FMUL R35, R0, R3.reuse ;  /* 0x0000000300237220 */ /* 0x088fe40000400000 */
[-C--:B----4-:R-:W-:Y:S01]  /*1070*/  FFMA R33, R25, R34.reuse, R32 ;  /* 0x0000002219217223 */ /* 0x090fe20000000020 */
[-C--:B------:R-:W-:Y:S01]  /*1080*/  FFMA R36, R7, R34.reuse, R36 ;  /* 0x0000002207247223 */ /* 0x080fe20000000024 */
[----:B------:R-:W-:Y:S02]  /*1090*/  FFMA R32, R22, R34, R35 ;  /* 0x0000002216207223 */ /* 0x000fe40000000023 */
[----:B------:R-:W1:Y:S01]  /*10a0*/  LDS R35, [R30+0xc] ;  /* 0x00000c001e237984 */ /* 0x000e620000000800 */
[-C--:B------:R-:W-:Y:S01]  /*10b0*/  FFMA R36, R9, R3.reuse, R36 ;  /* 0x0000000309247223 */ /* 0x080fe20000000024 */
[----:B------:R-:W-:-:S02]  /*10c0*/  FFMA R34, R20, R3, R33 ;  /* 0x0000000314227223 */ /* 0x000fc40000000021 */
[----:B------:R-:W3:Y:S01]  /*10d0*/  LDC.64 R2, c[0x0][0x390] ;  /* 0x0000e400ff027b82 */ /* 0x000ee20000000a00 */
[-C--:B--2---:R-:W-:Y:S01]  /*10e0*/  FFMA R32, R17, R28.reuse, R32 ;  /* 0x0000001c11207223 */ /* 0x084fe20000000020 */
[-C--:B------:R-:W-:Y:S01]  /*10f0*/  FFMA R33, R21, R28.reuse, R36 ;  /* 0x0000001c15217223 */ /* 0x080fe20000000024 */
[----:B------:R-:W-:-:S05]  /*1100*/  FFMA R37, R15, R28, R34 ;  /* 0x0000001c0f257223 */ /* 0x000fca0000000022 */
[----:B------:R-:W0:Y:S01]  /*1110*/  LDC R28, c[0x0][0x3d0] ;  /* 0x0000f400ff1c7b82 */ /* 0x000e220000000800 */
[----:B---3--:R-:W-:-:S04]  /*1120*/  IMAD.WIDE R2, R29, 0x4, R2 ;  /* 0x000000041d027825 */ /* 0x008fc800078e0202 */
[----:B0-----:R-:W-:Y:S01]  /*1130*/  FFMA R34, R31, UR4, R28 ;  /* 0x000000041f227c23 */ /* 0x001fe2000800001c */
[----:B------:R-:W-:Y:S01]  /*1140*/  MOV R31, UR6 ;  /* 0x00000006001f7c02 */ /* 0x000fe20008000f00 */
[----:B-1----:R-:W-:-:S03]  /*1150*/  FFMA R29, R5, R35, R32 ;  /* 0x00000023051d7223 */ /* 0x002fc60000000020 */
[----:B------:R-:W-:Y:S02]  /*1160*/  LEA R31, R31, R30, 0x2 ;  /* 0x0000001e1f1f7211 */ /* 0x000fe400078e10ff */
[----:B------:R-:W0:Y:S01]  /*1170*/  LDS R30, [R30+0x10] ;  /* 0x000010001e1e7984 */ /* 0x000e220000000800 */
[----:B------:R-:W-:-:S03]  /*1180*/  FFMA R32, R24, R35, R33 ;  /* 0x0000002318207223 */ /* 0x000fc60000000021 */
[----:B------:R-:W1:Y:S01]  /*1190*/  LDS R33, [R31] ;  /* 0x000000001f217984 */ /* 0x000e620000000800 */
[-C--:B0-----:R-:W-:Y:S01]  /*11a0*/  FFMA R36, R4, R30.reuse, R29 ;  /* 0x0000001e04247223 */ /* 0x081fe2000000001d */
[----:B------:R-:W-:-:S03]  /*11b0*/  FFMA R32, R19, R30, R32 ;  /* 0x0000001e13207223 */ /* 0x000fc60000000020 */
[-C--:B-1----:R-:W-:Y:S01]  /*11c0*/  FFMA R29, R13, R33.reuse, R36 ;  /* 0x000000210d1d7223 */ /* 0x082fe20000000024 */
[----:B------:R-:W-:Y:S01]  /*11d0*/  FFMA R33, R23, R33, R32 ;  /* 0x0000002117217223 */ /* 0x000fe20000000020 */
[----:B------:R-:W-:Y:S04]  /*11e0*/  STG.E desc[UR14][R2.64], R34 ;  /* 0x0000002202007986 */ /* 0x000fe8000c10190e */
[----:B------:R-:W0:Y:S04]  /*11f0*/  LDS R32, [R31+0x4] ;  /* 0x000004001f207984 */ /* 0x000e280000000800 */
[----:B------:R-:W-:Y:S01]  /*1200*/  LDS R36, [R31+0x10] ;  /* 0x000010001f247984 */ /* 0x000fe20000000800 */
[----:B0-----:R-:W-:-:S03]  /*1210*/  FFMA R34, R16, R32, R29 ;  /* 0x0000002010227223 */ /* 0x001fc6000000001d */
[----:B------:R-:W0:Y:S01]  /*1220*/  LDS R29, [R31+0x8] ;  /* 0x000008001f1d7984 */ /* 0x000e220000000800 */
[----:B------:R-:W-:Y:S01]  /*1230*/  FFMA R33, R18, R32, R33 ;  /* 0x0000002012217223 */ /* 0x000fe20000000021 */
[----:B------:R-:W-:Y:S01]  /*1240*/  FFMA R37, R12, R35, R37 ;  /* 0x000000230c257223 */ /* 0x000fe20000000025 */
[-C--:B0-----:R-:W-:Y:S02]  /*1250*/  FFMA R34, R11, R29.reuse, R34 ;  /* 0x0000001d0b227223 */ /* 0x081fe40000000022 */
[----:B------:R-:W-:Y:S02]  /*1260*/  FFMA R33, R14, R29, R33 ;  /* 0x0000001d0e217223 */ /* 0x000fe40000000021 */
[----:B------:R-:W0:Y:S02]  /*1270*/  LDS R29, [R31+0xc] ;  /* 0x00000c001f1d7984 */ /* 0x000e240000000800 */
[-C--:B0-----:R-:W-:Y:S01]  /*1280*/  FFMA R35, R27, R29.reuse, R34 ;  /* 0x0000001d1b237223 */ /* 0x081fe20000000022 */
[----:B------:R-:W-:Y:S01]  /*1290*/  FFMA R33, R10, R29, R33 ;  /* 0x0000001d0a217223 */ /* 0x000fe20000000021 */
[----:B------:R-:W-:Y:S01]  /*12a0*/  FFMA R29, R8, R30, R37 ;  /* 0x0000001e081d7223 */ /* 0x000fe20000000025 */
[----:B------:R-:W-:Y:S01]  /*12b0*/  MOV R30, UR6 ;  /* 0x00000006001e7c02 */ /* 0x000fe20008000f00 */
[-C--:B------:R-:W-:Y:S01]  /*12c0*/  FFMA R32, R26, R36.reuse, R35 ;  /* 0x000000241a207223 */ /* 0x080fe20000000023 */
[----:B------:R-:W-:-:S02]  /*12d0*/  FFMA R36, R6, R36, R33 ;  /* 0x0000002406247223 */ /* 0x000fc40000000021 */
[----:B------:R-:W-:Y:S02]  /*12e0*/  LEA R30, R30, R31, 0x2 ;  /* 0x0000001f1e1e7211 */ /* 0x000fe400078e10ff */
[----:B------:R-:W-:-:S03]  /*12f0*/  MOV R33, UR8 ;  /* 0x0000000800217c02 */ /* 0x000fc60008000f00 */
[----:B------:R-:W0:Y:S02]  /*1300*/  LDS R34, [R30] ;  /* 0x000000001e227984 */ /* 0x000e240000000800 */
[----:B------:R-:W-:Y:S02]  /*1310*/  IMAD.WIDE R2, R33, 0x4, R2 ;  /* 0x0000000421027825 */ /* 0x000fe400078e0202 */
[----:B------:R-:W1:Y:S02]  /*1320*/  LDS R33, [R30+0x4] ;  /* 0x000004001e217984 */ /* 0x000e640000000800 */
[-C--:B0-----:R-:W-:Y:S01]  /*1330*/  FFMA R32, R7, R34.reuse, R32 ;  /* 0x0000002207207223 */ /* 0x081fe20000000020 */
[----:B------:R-:W-:-:S03]  /*1340*/  FFMA R31, R25, R34, R36 ;  /* 0x00000022191f7223 */ /* 0x000fc60000000024 */
[-C--:B-1----:R-:W-:Y:S01]  /*1350*/  FFMA R32, R9, R33.reuse, R32 ;  /* 0x0000002109207223 */ /* 0x082fe20000000020 */
[-C--:B------:R-:W-:Y:S01]  /*1360*/  FFMA R36, R20, R33.reuse, R31 ;  /* 0x0000002114247223 */ /* 0x080fe2000000001f */
[----:B------:R-:W-:-:S04]  /*1370*/  FMUL R33, R0, R33 ;  /* 0x0000002100217220 */ /* 0x000fc80000400000 */
[----:B------:R-:W-:Y:S02]  /*1380*/  FFMA R34, R22, R34, R33 ;  /* 0x0000002216227223 */ /* 0x000fe40000000021 */
[----:B------:R-:W0:Y:S02]  /*1390*/  LDS R33, [R30+0x8] ;  /* 0x000008001e217984 */ /* 0x000e240000000800 */
[-C--:B0-----:R-:W-:Y:S01]  /*13a0*/  FFMA R34, R17, R33.reuse, R34 ;  /* 0x0000002111227223 */ /* 0x081fe20000000022 */
[-C--:B------:R-:W-:Y:S01]  /*13b0*/  FFMA R31, R21, R33.reuse, R32 ;  /* 0x00000021151f7223 */ /* 0x080fe20000000020 */
[----:B------:R-:W-:Y:S02]  /*13c0*/  FFMA R33, R15, R33, R36 ;  /* 0x000000210f217223 */ /* 0x000fe40000000024 */
[----:B------:R-:W0:Y:S01]  /*13d0*/  LDS R36, [R30+0xc] ;  /* 0x00000c001e247984 */ /* 0x000e220000000800 */
[----:B------:R-:W-:Y:S01]  /*13e0*/  FFMA R35, R29, UR4, R28 ;  /* 0x000000041d237c23 */ /* 0x000fe2000800001c */
[-C--:B0-----:R-:W-:Y:S01]  /*13f0*/  FFMA R32, R24, R36.reuse, R31 ;  /* 0x0000002418207223 */ /* 0x081fe2000000001f */
[----:B------:R-:W-:Y:S01]  /*1400*/  MOV R31, UR6 ;  /* 0x00000006001f7c02 */ /* 0x000fe20008000f00 */
[----:B------:R-:W-:-:S02]  /*1410*/  FFMA R29, R5, R36, R34 ;  /* 0x00000024051d7223 */ /* 0x000fc40000000022 */
[----:B------:R-:W0:Y:S01]  /*1420*/  LDS R34, [R30+0x10] ;  /* 0x000010001e227984 */ /* 0x000e220000000800 */
[----:B------:R-:W-:-:S05]  /*1430*/  LEA R31, R31, R30, 0x2 ;  /* 0x0000001e1f1f7211 */ /* 0x000fca00078e10ff */
[----:B------:R-:W1:Y:S01]  /*1440*/  LDS R37, [R31] ;  /* 0x000000001f257984 */ /* 0x000e620000000800 */
[----:B------:R-:W-:Y:S01]  /*1450*/  FFMA R33, R12, R36, R33 ;  /* 0x000000240c217223 */ /* 0x000fe20000000021 */
[-C--:B0-----:R-:W-:Y:S01]  /*1460*/  FFMA R36, R4, R34.reuse, R29 ;  /* 0x0000002204247223 */ /* 0x081fe2000000001d */
[----:B------:R-:W-:-:S03]  /*1470*/  FFMA R32, R19, R34, R32 ;  /* 0x0000002213207223 */ /* 0x000fc60000000020 */
[-C--:B-1----:R-:W-:Y:S01]  /*1480*/  FFMA R29, R13, R37.reuse, R36 ;  /* 0x000000250d1d7223 */ /* 0x082fe20000000024 */
[----:B------:R-:W-:Y:S02]  /*1490*/  FFMA R37, R23, R37, R32 ;  /* 0x0000002517257223 */ /* 0x000fe40000000020 */
[----:B------:R-:W0:Y:S02]  /*14a0*/  LDS R32, [R31+0x4] ;  /* 0x000004001f207984 */ /* 0x000e240000000800 */
[-C--:B0-----:R-:W-:Y:S02]  /*14b0*/  FFMA R36, R16, R32.reuse, R29 ;  /* 0x0000002010247223 */ /* 0x081fe4000000001d */
[----:B------:R-:W0:Y:S01]  /*14c0*/  LDS R29, [R31+0x8] ;  /* 0x000008001f1d7984 */ /* 0x000e220000000800 */
[----:B------:R-:W-:Y:S01]  /*14d0*/  FFMA R37, R18, R32, R37 ;  /* 0x0000002012257223 */ /* 0x000fe20000000025 */
[----:B------:R-:W-:Y:S01]  /*14e0*/  MOV R30, UR6 ;  /* 0x00000006001e7c02 */ /* 0x000fe20008000f00 */
[----:B0-----:R-:W-:-:S02]  /*14f0*/  FFMA R36, R11, R29, R36 ;  /* 0x0000001d0b247223 */ /* 0x001fc40000000024 */
[----:B------:R-:W-:Y:S02]  /*1500*/  FFMA R37, R14, R29, R37 ;  /* 0x0000001d0e257223 */ /* 0x000fe40000000025 */
[----:B------:R-:W0:Y:S01]  /*1510*/  LDS R29, [R31+0xc] ;  /* 0x00000c001f1d7984 */ /* 0x000e220000000800 */
[----:B------:R-:W-:-:S03]  /*1520*/  LEA R30, R30, R31, 0x2 ;  /* 0x0000001f1e1e7211 */ /* 0x000fc600078e10ff */
[----:B------:R0:W-:Y:S02]  /*1530*/  STG.E desc[UR14][R2.64], R35 ;  /* 0x0000002302007986 */ /* 0x0001e4000c10190e */
[-C--:B0-----:R-:W-:Y:S01]  /*1540*/  FFMA R35, R27, R29.reuse, R36 ;  /* 0x0000001d1b237223 */ /* 0x081fe20000000024 */
[----:B------:R-:W-:Y:S01]  /*1550*/  FFMA R37, R10, R29, R37 ;  /* 0x0000001d0a257223 */ /* 0x000fe20000000025 */
[----:B------:R-:W0:Y:S01]  /*1560*/  LDS R36, [R31+0x10] ;  /* 0x000010001f247984 */ /* 0x000e220000000800 */
[----:B------:R-:W-:Y:S01]  /*1570*/  FFMA R29, R8, R34, R33 ;  /* 0x00000022081d7223 */ /* 0x000fe20000000021 */
[----:B------:R-:W-:Y:S02]  /*1580*/  MOV R33, UR8 ;  /* 0x0000000800217c02 */ /* 0x000fe40008000f00 */
[----:B------:R-:W1:Y:S03]  /*1590*/  LDS R34, [R30] ;  /* 0x000000001e227984 */ /* 0x000e660000000800 */
[----:B------:R-:W-:-:S02]  /*15a0*/  IMAD.WIDE R2, R33, 0x4, R2 ;  /* 0x0000000421027825 */ /* 0x000fc400078e0202 */
[----:B------:R-:W2:Y:S02]  /*15b0*/  LDS R33, [R30+0x4] ;  /* 0x000004001e217984 */ /* 0x000ea40000000800 */
[-C--:B0-----:R-:W-:Y:S01]  /*15c0*/  FFMA R32, R26, R36.reuse, R35 ;  /* 0x000000241a207223 */ /* 0x081fe20000000023 */
[----:B------:R-:W-:-:S03]  /*15d0*/  FFMA R36, R6, R36, R37 ;  /* 0x0000002406247223 */ /* 0x000fc60000000025 */
[-C--:B-1----:R-:W-:Y:S01]  /*15e0*/  FFMA R32, R7, R34.reuse, R32 ;  /* 0x0000002207207223 */ /* 0x082fe20000000020 */
[----:B------:R-:W-:-:S03]  /*15f0*/  FFMA R31, R25, R34, R36 ;  /* 0x00000022191f7223 */ /* 0x000fc60000000024 */
[-C--:B--2---:R-:W-:Y:S01]  /*1600*/  FFMA R32, R9, R33.reuse, R32 ;  /* 0x0000002109207223 */ /* 0x084fe20000000020 */
        /* <DEDUP_REMOVED lines=10> */
[-C--:B------:R-:W-:Y:S01]  /*16b0*/  FFMA R31, R12, R36.reuse, R33 ;  /* 0x000000240c1f7223 */ /* 0x080fe20000000021 */
[----:B------:R-:W-:Y:S01]  /*16c0*/  MOV R33, UR6 ;  /* 0x0000000600217c02 */ /* 0x000fe20008000f00 */
[----:B------:R-:W-:-:S03]  /*16d0*/  FFMA R29, R5, R36, R34 ;  /* 0x00000024051d7223 */ /* 0x000fc60000000022 */
[----:B------:R-:W-:Y:S02]  /*16e0*/  LEA R34, R33, R30, 0x2 ;  /* 0x0000001e21227211 */ /* 0x000fe400078e10ff */
[----:B------:R-:W0:Y:S04]  /*16f0*/  LDS R33, [R30+0x10] ;  /* 0x000010001e217984 */ /* 0x000e280000000800 */
[----:B------:R-:W1:Y:S04]  /*1700*/  LDS R37, [R34] ;  /* 0x0000000022257984 */ /* 0x000e680000000800 */
[----:B------:R-:W-:Y:S01]  /*1710*/  LDS R30, [R34+0x10] ;  /* 0x00001000221e7984 */ /* 0x000fe20000000800 */
        /* <DEDUP_REMOVED lines=8> */
[----:B0-----:R-:W-:-:S03]  /*17a0*/  FFMA R36, R11, R29, R36 ;  /* 0x0000001d0b247223 */ /* 0x001fc60000000024 */
[----:B------:R-:W-:Y:S02]  /*17b0*/  FFMA R37, R14, R29, R37 ;  /* 0x0000001d0e257223 */ /* 0x000fe40000000025 */
[----:B------:R-:W0:Y:S04]  /*17c0*/  LDS R29, [R34+0xc] ;  /* 0x00000c00221d7984 */ /* 0x000e280000000800 */
[----:B------:R0:W-:Y:S02]  /*17d0*/  STG.E desc[UR14][R2.64], R35 ;  /* 0x0000002302007986 */ /* 0x0001e4000c10190e */
[-C--:B0-----:R-:W-:Y:S01]  /*17e0*/  FFMA R35, R27, R29.reuse, R36 ;  /* 0x0000001d1b237223 */ /* 0x081fe20000000024 */
[----:B------:R-:W-:Y:S01]  /*17f0*/  FFMA R37, R10, R29, R37 ;  /* 0x0000001d0a257223 */ /* 0x000fe20000000025 */
[----:B------:R-:W-:Y:S01]  /*1800*/  FFMA R29, R8, R33, R31 ;  /* 0x00000021081d7223 */ /* 0x000fe2000000001f */
[----:B------:R-:W-:-:S04]  /*1810*/  MOV R31, UR6 ;  /* 0x00000006001f7c02 */ /* 0x000fc80008000f00 */
[----:B------:R-:W-:Y:S01]  /*1820*/  LEA R31, R31, R34, 0x2 ;  /* 0x000000221f1f7211 */ /* 0x000fe200078e10ff */
[----:B------:R-:W-:-:S04]  /*1830*/  FFMA R32, R26, R30, R35 ;  /* 0x0000001e1a207223 */ /* 0x000fc80000000023 */
[----:B------:R-:W0:Y:S01]  /*1840*/  LDS R35, [R31+0x4] ;  /* 0x000004001f237984 */ /* 0x000e220000000800 */
[----:B------:R-:W-:Y:S01]  /*1850*/  MOV R33, UR8 ;  /* 0x0000000800217c02 */ /* 0x000fe20008000f00 */
[----:B------:R-:W-:-:S04]  /*1860*/  FFMA R30, R6, R30, R37 ;  /* 0x0000001e061e7223 */ /* 0x000fc80000000025 */
[----:B------:R-:W-:Y:S02]  /*1870*/  IMAD.WIDE R2, R33, 0x4, R2 ;  /* 0x0000000421027825 */ /* 0x000fe400078e0202 */
[----:B------:R-:W1:Y:S02]  /*1880*/  LDS R33, [R31] ;  /* 0x000000001f217984 */ /* 0x000e640000000800 */
[----:B0-----:R-:W-:Y:S02]  /*1890*/  FMUL R37, R0, R35 ;  /* 0x0000002300257220 */ /* 0x001fe40000400000 */
[----:B------:R-:W0:Y:S02]  /*18a0*/  LDS R0, [R31+0x8] ;  /* 0x000008001f007984 */ /* 0x000e240000000800 */
[----:B-1----:R-:W-:-:S04]  /*18b0*/  FFMA R22, R22, R33, R37 ;  /* 0x0000002116167223 */ /* 0x002fc80000000025 */
[----:B0-----:R-:W-:Y:S02]  /*18c0*/  FFMA R22, R17, R0, R22 ;  /* 0x0000000011167223 */ /* 0x001fe40000000016 */
[----:B------:R-:W0:Y:S02]  /*18d0*/  LDS R17, [R31+0xc] ;  /* 0x00000c001f117984 */ /* 0x000e240000000800 */
[----:B0-----:R-:W-:Y:S02]  /*18e0*/  FFMA R37, R5, R17, R22 ;  /* 0x0000001105257223 */ /* 0x001fe40000000016 */
[----:B------:R-:W0:Y:S02]  /*18f0*/  LDS R5, [R31+0x10] ;  /* 0x000010001f057984 */ /* 0x000e240000000800 */
[----:B0-----:R-:W-:Y:S01]  /*1900*/  FFMA R34, R4, R5, R37 ;  /* 0x0000000504227223 */ /* 0x001fe20000000025 */
[----:B------:R-:W-:-:S04]  /*1910*/  MOV R4, UR6 ;  /* 0x0000000600047c02 */ /* 0x000fc80008000f00 */
[----:B------:R-:W-:-:S05]  /*1920*/  LEA R4, R4, R31, 0x2 ;  /* 0x0000001f04047211 */ /* 0x000fca00078e10ff */
[----:B------:R-:W0:Y:S01]  /*1930*/  LDS R22, [R4] ;  /* 0x0000000004167984 */ /* 0x000e220000000800 */
[----:B------:R-:W-:-:S04]  /*1940*/  FFMA R32, R7, R33, R32 ;  /* 0x0000002107207223 */ /* 0x000fc80000000020 */
[----:B------:R-:W-:-:S04]  /*1950*/  FFMA R32, R9, R35, R32 ;  /* 0x0000002309207223 */ /* 0x000fc80000000020 */
[----:B------:R-:W-:-:S04]  /*1960*/  FFMA R32, R21, R0, R32 ;  /* 0x0000000015207223 */ /* 0x000fc80000000020 */
[----:B------:R-:W-:-:S04]  /*1970*/  FFMA R32, R24, R17, R32 ;  /* 0x0000001118207223 */ /* 0x000fc80000000020 */
[----:B------:R-:W-:Y:S01]  /*1980*/  FFMA R32, R19, R5, R32 ;  /* 0x0000000513207223 */ /* 0x000fe20000000020 */
[-C--:B0-----:R-:W-:Y:S02]  /*1990*/  FFMA R37, R13, R22.reuse, R34 ;  /* 0x000000160d257223 */ /* 0x081fe40000000022 */
[----:B------:R-:W0:Y:S01]  /*19a0*/  LDS R13, [R4+0x4] ;  /* 0x00000400040d7984 */ /* 0x000e220000000800 */
[----:B------:R-:W-:-:S03]  /*19b0*/  FFMA R31, R23, R22, R32 ;  /* 0x00000016171f7223 */ /* 0x000fc60000000020 */
[----:B------:R-:W1:Y:S01]  /*19c0*/  LDS R22, [R4+0x8] ;  /* 0x0000080004167984 */ /* 0x000e620000000800 */
[----:B0-----:R-:W-:-:S03]  /*19d0*/  FFMA R32, R16, R13, R37 ;  /* 0x0000000d10207223 */ /* 0x001fc60000000025 */
[----:B------:R-:W0:Y:S01]  /*19e0*/  LDS R16, [R4+0xc] ;  /* 0x00000c0004107984 */ /* 0x000e220000000800 */
[----:B------:R-:W-:-:S03]  /*19f0*/  FFMA R31, R18, R13, R31 ;  /* 0x0000000d121f7223 */ /* 0x000fc6000000001f */
[----:B------:R-:W2:Y:S01]  /*1a00*/  LDS R13, [R4+0x10] ;  /* 0x00001000040d7984 */ /* 0x000ea20000000800 */
[----:B-1----:R-:W-:Y:S01]  /*1a10*/  FFMA R34, R11, R22, R32 ;  /* 0x000000160b227223 */ /* 0x002fe20000000020 */
[----:B------:R-:W-:-:S04]  /*1a20*/  MOV R11, UR6 ;  /* 0x00000006000b7c02 */ /* 0x000fc80008000f00 */
[----:B------:R-:W-:Y:S01]  /*1a30*/  LEA R32, R11, R4, 0x2 ;  /* 0x000000040b207211 */ /* 0x000fe200078e10ff */
[----:B------:R-:W-:-:S04]  /*1a40*/  FFMA R31, R14, R22, R31 ;  /* 0x000000160e1f7223 */ /* 0x000fc8000000001f */
[----:B------:R-:W1:Y:S04]  /*1a50*/  LDS R22, [R32] ;  /* 0x0000000020167984 */ /* 0x000e680000000800 */
[----:B------:R-:W3:Y:S04]  /*1a60*/  LDS R11, [R32+0x4] ;  /* 0x00000400200b7984 */ /* 0x000ee80000000800 */
[----:B------:R-:W-:Y:S01]  /*1a70*/  LDS R4, [R32+0x10] ;  /* 0x0000100020047984 */ /* 0x000fe20000000800 */
[----:B0-----:R-:W-:-:S04]  /*1a80*/  FFMA R27, R27, R16, R34 ;  /* 0x000000101b1b7223 */ /* 0x001fc80000000022 */
[----:B--2---:R-:W-:Y:S02]  /*1a90*/  FFMA R34, R26, R13, R27 ;  /* 0x0000000d1a227223 */ /* 0x004fe4000000001b */
[----:B------:R-:W0:Y:S04]  /*1aa0*/  LDS R26, [R32+0x8] ;  /* 0x00000800201a7984 */ /* 0x000e280000000800 */
[----:B------:R-:W2:Y:S01]  /*1ab0*/  LDS R27, [R32+0xc] ;  /* 0x00000c00201b7984 */ /* 0x000ea20000000800 */
[----:B------:R-:W-:Y:S01]  /*1ac0*/  FFMA R31, R10, R16, R31 ;  /* 0x000000100a1f7223 */ /* 0x000fe2000000001f */
[----:B-1----:R-:W-:Y:S01]  /*1ad0*/  FFMA R34, R7, R22, R34 ;  /* 0x0000001607227223 */ /* 0x002fe20000000022 */
[----:B------:R-:W-:-:S03]  /*1ae0*/  MOV R7, UR6 ;  /* 0x0000000600077c02 */ /* 0x000fc60008000f00 */
[----:B---3--:R-:W-:Y:S01]  /*1af0*/  FFMA R16, R9, R11, R34 ;  /* 0x0000000b09107223 */ /* 0x008fe20000000022 */
[----:B------:R-:W-:-:S05]  /*1b00*/  LEA R34, R7, R32, 0x2 ;  /* 0x0000002007227211 */ /* 0x000fca00078e10ff */
[----:B------:R-:W-:Y:S04]  /*1b10*/  LDS R37, [R34+0x4] ;  /* 0x0000040022257984 */ /* 0x000fe80000000800 */
[----:B------:R-:W-:Y:S04]  /*1b20*/  LDS R9, [R34+0xc] ;  /* 0x00000c0022097984 */ /* 0x000fe80000000800 */
[----:B------:R-:W-:Y:S01]  /*1b30*/  LDS R7, [R34+0x10] ;  /* 0x0000100022077984 */ /* 0x000fe20000000800 */
[----:B0-----:R-:W-:-:S03]  /*1b40*/  FFMA R21, R21, R26, R16 ;  /* 0x0000001a15157223 */ /* 0x001fc60000000010 */
[----:B------:R-:W0:Y:S01]  /*1b50*/  LDS R16, [R34] ;  /* 0x0000000022107984 */ /* 0x000e220000000800 */
[----:B--2---:R-:W-:-:S03]  /*1b60*/  FFMA R24, R24, R27, R21 ;  /* 0x0000001b18187223 */ /* 0x004fc60000000015 */
[----:B------:R-:W1:Y:S01]  /*1b70*/  LDS R21, [R34+0x8] ;  /* 0x0000080022157984 */ /* 0x000e620000000800 */
[----:B------:R-:W-:Y:S01]  /*1b80*/  FFMA R31, R6, R13, R31 ;  /* 0x0000000d061f7223 */ /* 0x000fe2000000001f */
[----:B------:R-:W-:Y:S01]  /*1b90*/  FFMA R24, R19, R4, R24 ;  /* 0x0000000413187223 */ /* 0x000fe20000000018 */
[C---:B------:R-:W-:Y:S02]  /*1ba0*/  FFMA R33, R25.reuse, R33, R30 ;  /* 0x0000002119217223 */ /* 0x040fe4000000001e */
[----:B------:R-:W-:-:S04]  /*1bb0*/  FFMA R22, R25, R22, R31 ;  /* 0x0000001619167223 */ /* 0x000fc8000000001f */
[----:B------:R-:W-:-:S04]  /*1bc0*/  FFMA R13, R20, R11, R22 ;  /* 0x0000000b140d7223 */ /* 0x000fc80000000016 */
[----:B------:R-:W-:Y:S01]  /*1bd0*/  FFMA R26, R15, R26, R13 ;  /* 0x0000001a0f1a7223 */ /* 0x000fe2000000000d */
[----:B------:R-:W-:-:S03]  /*1be0*/  MOV R13, UR8 ;  /* 0x00000008000d7c02 */ /* 0x000fc60008000f00 */
[----:B------:R-:W-:Y:S01]  /*1bf0*/  FFMA R27, R12, R27, R26 ;  /* 0x0000001b0c1b7223 */ /* 0x000fe2000000001a */
[----:B0-----:R-:W-:Y:S01]  /*1c00*/  FFMA R23, R23, R16, R24 ;  /* 0x0000001017177223 */ /* 0x001fe20000000018 */
[----:B------:R-:W-:-:S03]  /*1c10*/  FFMA R16, R20, R35, R33 ;  /* 0x0000002314107223 */ /* 0x000fc60000000021 */
[----:B------:R-:W-:Y:S01]  /*1c20*/  FFMA R23, R18, R37, R23 ;  /* 0x0000002512177223 */ /* 0x000fe20000000017 */
[----:B------:R-:W-:-:S03]  /*1c30*/  FFMA R11, R15, R0, R16 ;  /* 0x000000000f0b7223 */ /* 0x000fc60000000010 */
[----:B-1----:R-:W-:Y:S01]  /*1c40*/  FFMA R21, R14, R21, R23 ;  /* 0x000000150e157223 */ /* 0x002fe20000000017 */
[----:B------:R-:W-:-:S03]  /*1c50*/  FFMA R17, R12, R17, R11 ;  /* 0x000000110c117223 */ /* 0x000fc6000000000b */
[----:B------:R-:W-:Y:S01]  /*1c60*/  FFMA R9, R10, R9, R21 ;  /* 0x000000090a097223 */ /* 0x000fe20000000015 */
[----:B------:R-:W-:-:S04]  /*1c70*/  IMAD.WIDE R10, R13, 0x4, R2 ;  /* 0x000000040d0a7825 */ /* 0x000fc800078e0202 */
[C---:B------:R-:W-:Y:S01]  /*1c80*/  FFMA R17, R8.reuse, R5, R17 ;  /* 0x0000000508117223 */ /* 0x040fe20000000011 */
[----:B------:R-:W-:Y:S01]  /*1c90*/  FFMA R27, R8, R4, R27 ;  /* 0x00000004081b7223 */ /* 0x000fe2000000001b */
[----:B------:R-:W-:Y:S01]  /*1ca0*/  FFMA R7, R6, R7, R9 ;  /* 0x0000000706077223 */ /* 0x000fe20000000009 */
[----:B------:R-:W-:-:S04]  /*1cb0*/  IMAD.WIDE R4, R13, 0x4, R10 ;  /* 0x000000040d047825 */ /* 0x000fc800078e020a */
        /* <DEDUP_REMOVED lines=8> */
[----:B------:R-:W-:Y:S01]  /*1d40*/  STG.E desc[UR14][R6.64], R9 ;  /* 0x0000000906007986 */ /* 0x000fe2000c10190e */
[----:B------:R-:W-:Y:S05]  /*1d50*/  EXIT ;  /* 0x000000000000794d */ /* 0x000fea0003800000 */
.L_x_18:
        /* <DEDUP_REMOVED lines=10> */
.L_x_33:


//--------------------- .text._Z28Filter5x5_Input14x14_Stride1PKfS0_Pfiiiiiiiiiiiiiff --------------------------
	.section	.text._Z28Filter5x5_Input14x14_Stride1PKfS0_Pfiiiiiiiiiiiiiff,"ax",@progbits
	.align	128
        .global         _Z28Filter5x5_Input14x14_Stride1PKfS0_Pfiiiiiiiiiiiiiff
        .type           _Z28Filter5x5_Input14x14_Stride1PKfS0_Pfiiiiiiiiiiiiiff,@function
        .size           _Z28Filter5x5_Input14x14_Stride1PKfS0_Pfiiiiiiiiiiiiiff,(.L_x_34 - _Z28Filter5x5_Input14x14_Stride1PKfS0_Pfiiiiiiiiiiiiiff)
        .other          _Z28Filter5x5_Input14x14_Stride1PKfS0_Pfiiiiiiiiiiiiiff,@"STO_CUDA_ENTRY STV_DEFAULT"
_Z28Filter5x5_Input14x14_Stride1PKfS0_Pfiiiiiiiiiiiiiff:
.text._Z28Filter5x5_Input14x14_Stride1PKfS0_Pfiiiiiiiiiiiiiff:
        /* <DEDUP_REMOVED lines=9> */
[----:B------:R-:W5:Y:S01]  /*0090*/  LDCU UR11, c[0x0][0x3a0] ;  /* 0x00007400ff0b77ac */ /* 0x000f620008000800 */
[----:B------:R-:W5:Y:S06]  /*00a0*/  LDCU UR10, c[0x0][0x39c] ;  /* 0x00007380ff0a77ac */ /* 0x000f6c0008000800 */
[----:B------:R-:W5:Y:S01]  /*00b0*/  S2UR UR9, SR_CTAID.X ;  /* 0x00000000000979c3 */ /* 0x000f620000002500 */
[----:B-1----:R-:W-:Y:S01]  /*00c0*/  USHF.L.U32 UR4, UR4, 0x4, URZ ;  /* 0x0000000404047899 */ /* 0x002fe200080006ff */
[----:B0-----:R-:W-:-:S06]  /*00d0*/  ISETP.GT.U32.AND P0, PT, R0, 0xc7, PT ;  /* 0x000000c70000780c */ /* 0x001fcc0003f04070 */
[----:B------:R-:W0:Y:S08]  /*00e0*/  LDC.64 R24, c[0x0][0x380] ;  /* 0x0000e000ff187b82 */ /* 0x000e300000000a00 */
[----:B------:R-:W1:Y:S01]  /*00f0*/  @!P0 LDC.64 R4, c[0x0][0x388] ;  /* 0x0000e200ff048b82 */ /* 0x000e620000000a00 */
[----:B----4-:R-:W-:-:S04]  /*0100*/  @!P0 IMAD R3, R2, UR4, RZ ;  /* 0x0000000402038c24 */ /* 0x010fc8000f8e02ff */
[----:B--2---:R-:W-:-:S04]  /*0110*/  @!P0 IMAD R3, R3, UR13, R0 ;  /* 0x0000000d03038c24 */ /* 0x004fc8000f8e0200 */
[----:B-1----:R-:W-:-:S05]  /*0120*/  @!P0 IMAD.WIDE R4, R3, 0x4, R4 ;  /* 0x0000000403048825 */ /* 0x002fca00078e0204 */
[----:B---3--:R-:W2:Y:S04]  /*0130*/  @!P0 LDG.E R3, desc[UR14][R4.64] ;  /* 0x0000000e04038981 */ /* 0x008ea8000c1e1900 */
[----:B------:R1:W3:Y:S01]  /*0140*/  @!P0 LDG.E R7, desc[UR14][R4.64+0x320] ;  /* 0x0003200e04078981 */ /* 0x0002e2000c1e1900 */
[----:B------:R-:W-:Y:S01]  /*0150*/  UMOV UR5, 0x400 ;  /* 0x0000040000057882 */ /* 0x000fe20000000000 */
[----:B-----5:R-:W-:Y:S02]  /*0160*/  ULEA UR6, UR6, UR16, 0x1 ;  /* 0x0000001006067291 */ /* 0x020fe4000f8e08ff */
[----:B------:R-:W-:Y:S02]  /*0170*/  UIADD3 UR7, UPT, UPT, UR5, 0x640, URZ ;  /* 0x0000064005077890 */ /* 0x000fe4000fffe0ff */
[----:B------:R-:W-:-:S02]  /*0180*/  ULEA UR5, UR8, UR5, 0x18 ;  /* 0x0000000508057291 */ /* 0x000fc4000f8ec0ff */
[----:B------:R-:W-:Y:S01]  /*0190*/  ULEA UR7, UR8, UR7, 0x18 ;  /* 0x0000000708077291 */ /* 0x000fe2000f8ec0ff */
[C---:B-1----:R-:W-:Y:S01]  /*01a0*/  IMAD R5, R0.reuse, UR6, RZ ;  /* 0x0000000600057c24 */ /* 0x042fe2000f8e02ff */
[----:B------:R-:W-:Y:S02]  /*01b0*/  UIMAD UR12, UR16, UR11, URZ ;  /* 0x0000000b100c72a4 */ /* 0x000fe4000f8e02ff */
[----:B------:R-:W-:Y:S01]  /*01c0*/  @!P0 LEA R4, R0, UR5, 0x2 ;  /* 0x0000000500048c11 */ /* 0x000fe2000f8e10ff */
[----:B------:R-:W-:Y:S01]  /*01d0*/  UIMAD UR8, UR9, UR10, UR4 ;  /* 0x0000000a090872a4 */ /* 0x000fe2000f8e0204 */
[----:B------:R-:W-:Y:S02]  /*01e0*/  LEA R5, R5, UR7, 0x2 ;  /* 0x0000000705057c11 */ /* 0x000fe4000f8e10ff */
[----:B------:R-:W-:-:S05]  /*01f0*/  MOV R9, UR12 ;  /* 0x0000000c00097c02 */ /* 0x000fca0008000f00 */
[----:B------:R-:W-:Y:S01]  /*0200*/  IMAD R9, R9, UR8, R0 ;  /* 0x0000000809097c24 */ /* 0x000fe2000f8e0200 */
[----:B------:R-:W1:Y:S03]  /*0210*/  LDCU UR12, c[0x0][0x3c0] ;  /* 0x00007800ff0c77ac */ /* 0x000e660008000800 */
[----:B0-----:R-:W-:Y:S01]  /*0220*/  IMAD.WIDE R24, R9, 0x4, R24 ;  /* 0x0000000409187825 */ /* 0x001fe200078e0218 */
[----:B-1----:R-:W0:Y:S08]  /*0230*/  I2F.U32.RP R6, UR12 ;  /* 0x0000000c00067d06 */ /* 0x002e300008209000 */
[----:B0-----:R-:W0:Y:S01]  /*0240*/  MUFU.RCP R6, R6 ;  /* 0x0000000600067308 */ /* 0x001e220000001000 */
[----:B--2---:R-:W-:Y:S04]  /*0250*/  @!P0 STS [R4], R3 ;  /* 0x0000000304008388 */ /* 0x004fe80000000800 */
[----:B---3--:R1:W-:Y:S04]  /*0260*/  @!P0 STS [R4+0x320], R7 ;  /* 0x0003200704008388 */ /* 0x0083e80000000800 */
[----:B------:R-:W-:Y:S04]  /*0270*/  STS [R5], RZ ;  /* 0x000000ff05007388 */ /* 0x000fe80000000800 */
[----:B------:R-:W-:Y:S04]  /*0280*/  STS [R5+0x4], RZ ;  /* 0x000004ff05007388 */ /* 0x000fe80000000800 */
[----:B------:R-:W-:Y:S04]  /*0290*/  STS [R5+0x40], RZ ;  /* 0x000040ff05007388 */ /* 0x000fe80000000800 */
[----:B------:R2:W-:Y:S01]  /*02a0*/  STS [R5+0x44], RZ ;  /* 0x000044ff05007388 */ /* 0x0005e20000000800 */
[----:B------:R-:W-:Y:S06]  /*02b0*/  BAR.SYNC.DEFER_BLOCKING 0x0 ;  /* 0x0000000000007b1d */ /* 0x000fec0000010000 */
        /* <DEDUP_REMOVED lines=10> */
[----:B-1----:R-:W5:Y:S04]  /*0360*/  LDG.E R4, desc[UR14][R24.64+0x2300] ;  /* 0x0023000e18047981 */ /* 0x002f68000c1e1900 */
[----:B------:R-:W5:Y:S04]  /*0370*/  LDG.E R7, desc[UR14][R24.64+0x2680] ;  /* 0x0026800e18077981 */ /* 0x000f68000c1e1900 */
[----:B--2---:R-:W2:Y:S04]  /*0380*/  LDG.E R5, desc[UR14][R24.64+0x2a00] ;  /* 0x002a000e18057981 */ /* 0x004ea8000c1e1900 */
[----:B------:R1:W2:Y:S01]  /*0390*/  LDG.E R23, desc[UR14][R24.64+0x2d80] ;  /* 0x002d800e18177981 */ /* 0x0002a2000c1e1900 */
[----:B------:R-:W1:Y:S01]  /*03a0*/  I2F.U32.RP R3, UR16 ;  /* 0x0000001000037d06 */ /* 0x000e620008209000 */
[----:B0-----:R-:W-:Y:S01]  /*03b0*/  IADD3 R10, PT, PT, R6, 0xffffffe, RZ ;  /* 0x0ffffffe060a7810 */ /* 0x001fe20007ffe0ff */
[----:B------:R-:W-:Y:S01]  /*03c0*/  UIMAD UR8, UR6, UR11, URZ ;  /* 0x0000000b060872a4 */ /* 0x000fe2000f8e02ff */
[----:B------:R-:W-:Y:S01]  /*03d0*/  ISETP.NE.U32.AND P2, PT, RZ, UR16, PT ;  /* 0x00000010ff007c0c */ /* 0x000fe2000bf45070 */
[----:B------:R-:W-:Y:S01]  /*03e0*/  IMAD R2, R2, UR13, RZ ;  /* 0x0000000d02027c24 */ /* 0x000fe2000f8e02ff */
[----:B------:R-:W-:Y:S01]  /*03f0*/  ISETP.NE.U32.AND P5, PT, RZ, UR12, PT ;  /* 0x0000000cff007c0c */ /* 0x000fe2000bfa5070 */
[----:B------:R-:W0:Y:S01]  /*0400*/  LDCU.64 UR10, c[0x0][0x3b8] ;  /* 0x00007700ff0a77ac */ /* 0x000e220008000a00 */
[----:B------:R-:W-:Y:S01]  /*0410*/  MOV R36, UR6 ;  /* 0x0000000600247c02 */ /* 0x000fe20008000f00 */
[----:B------:R1:W0:Y:S01]  /*0420*/  F2I.FTZ.U32.TRUNC.NTZ R11, R10 ;  /* 0x0000000a000b7305 */ /* 0x000222000021f000 */
[----:B------:R-:W-:-:S07]  /*0430*/  MOV R35, UR6 ;  /* 0x0000000600237c02 */ /* 0x000fce0008000f00 */
[----:B-1----:R-:W1:Y:S01]  /*0440*/  MUFU.RCP R3, R3 ;  /* 0x0000000300037308 */ /* 0x002e620000001000 */
[----:B------:R-:W-:Y:S02]  /*0450*/  MOV R10, RZ ;  /* 0x000000ff000a7202 */ /* 0x000fe40000000f00 */
[----:B0-----:R-:W-:Y:S01]  /*0460*/  IADD3 R22, PT, PT, RZ, -R11, RZ ;  /* 0x8000000bff167210 */ /* 0x001fe20007ffe0ff */
[----:B------:R-:W-:Y:S01]  /*0470*/  UIMAD UR4, UR9, UR10, UR4 ;  /* 0x0000000a090472a4 */ /* 0x000fe2000f8e0204 */
[----:B-1----:R-:W-:-:S03]  /*0480*/  IADD3 R8, PT, PT, R3, 0xffffffe, RZ ;  /* 0x0ffffffe03087810 */ /* 0x002fc60007ffe0ff */
[----:B------:R-:W-:Y:S01]  /*0490*/  IMAD R3, R22, UR12, RZ ;  /* 0x0000000c16037c24 */ /* 0x000fe2000f8e02ff */
[----:B------:R0:W1:Y:S03]  /*04a0*/  F2I.FTZ.U32.TRUNC.NTZ R9, R8 ;  /* 0x0000000800097305 */ /* 0x000066000021f000 */
[----:B------:R-:W-:-:S06]  /*04b0*/  IMAD.HI.U32 R3, R11, R3, R10 ;  /* 0x000000030b037227 */ /* 0x000fcc00078e000a */
[----:B------:R-:W-:-:S04]  /*04c0*/  IMAD.HI.U32 R3, R3, R0, RZ ;  /* 0x0000000003037227 */ /* 0x000fc800078e00ff */
[----:B0-----:R-:W-:Y:S01]  /*04d0*/  HFMA2 R8, -RZ, RZ, 0, 0 ;  /* 0x00000000ff087431 */ /* 0x001fe200000001ff */
[----:B-1----:R-:W-:-:S05]  /*04e0*/  IADD3 R25, PT, PT, RZ, -R9, RZ ;  /* 0x80000009ff197210 */ /* 0x002fca0007ffe0ff */
[----:B------:R-:W-:-:S04]  /*04f0*/  IMAD R25, R25, UR16, RZ ;  /* 0x0000001019197c24 */ /* 0x000fc8000f8e02ff */
[----:B------:R-:W-:Y:S01]  /*0500*/  IMAD.HI.U32 R9, R9, R25, R8 ;  /* 0x0000001909097227 */ /* 0x000fe200078e0008 */
[----:B------:R-:W-:-:S05]  /*0510*/  IADD3 R25, PT, PT, -R3, RZ, RZ ;  /* 0x000000ff03197210 */ /* 0x000fca0007ffe1ff */
[----:B------:R-:W-:-:S04]  /*0520*/  IMAD.HI.U32 R9, R9, R0, RZ ;  /* 0x0000000009097227 */ /* 0x000fc800078e00ff */
[----:B------:R-:W-:Y:S01]  /*0530*/  IMAD R8, R25, UR12, R0 ;  /* 0x0000000c19087c24 */ /* 0x000fe2000f8e0200 */
[----:B------:R-:W-:-:S04]  /*0540*/  IADD3 R11, PT, PT, -R9, RZ, RZ ;  /* 0x000000ff090b7210 */ /* 0x000fc80007ffe1ff */
[----:B------:R-:W-:Y:S01]  /*0550*/  ISETP.GE.U32.AND P3, PT, R8, UR12, PT ;  /* 0x0000000c08007c0c */ /* 0x000fe2000bf66070 */
[----:B------:R-:W-:-:S05]  /*0560*/  IMAD R6, R11, UR16, R0 ;  /* 0x000000100b067c24 */ /* 0x000fca000f8e0200 */
[----:B------:R-:W-:-:S07]  /*0570*/  ISETP.GE.U32.AND P0, PT, R6, UR16, PT ;  /* 0x0000001006007c0c */ /* 0x000fce000bf06070 */
[----:B------:R-:W-:Y:S02]  /*0580*/  @P3 IADD3 R8, PT, PT, R8, -UR12, RZ ;  /* 0x8000000c08083c10 */ /* 0x000fe4000fffe0ff */
[----:B------:R-:W-:Y:S02]  /*0590*/  @P3 IADD3 R3, PT, PT, R3, 0x1, RZ ;  /* 0x0000000103033810 */ /* 0x000fe40007ffe0ff */
[----:B------:R-:W-:Y:S02]  /*05a0*/  ISETP.GE.U32.AND P4, PT, R8, UR12, PT ;  /* 0x0000000c08007c0c */ /* 0x000fe4000bf86070 */
[----:B------:R-:W-:Y:S02]  /*05b0*/  @P0 IADD3 R6, PT, PT, R6, -UR16, RZ ;  /* 0x8000001006060c10 */ /* 0x000fe4000fffe0ff */
[----:B------:R-:W-:Y:S02]  /*05c0*/  @P0 IADD3 R9, PT, PT, R9, 0x1, RZ ;  /* 0x0000000109090810 */ /* 0x000fe40007ffe0ff */
[----:B------:R-:W-:-:S07]  /*05d0*/  ISETP.GE.U32.AND P1, PT, R6, UR16, PT ;  /* 0x0000001006007c0c */ /* 0x000fce000bf26070 */
[----:B------:R-:W-:Y:S02]  /*05e0*/  @P4 IADD3 R3, PT, PT, R3, 0x1, RZ ;  /* 0x0000000103034810 */ /* 0x000fe40007ffe0ff */
[----:B------:R-:W-:-:S04]  /*05f0*/  @!P5 LOP3.LUT R3, RZ, UR12, RZ, 0x33, !PT ;  /* 0x0000000cff03dc12 */ /* 0x000fc8000f8e33ff */
[----:B------:R-:W-:Y:S02]  /*0600*/  @P1 IADD3 R9, PT, PT, R9, 0x1, RZ ;  /* 0x0000000109091810 */ /* 0x000fe40007ffe0ff */
[----:B------:R-:W-:Y:S02]  /*0610*/  @!P2 LOP3.LUT R9, RZ, UR16, RZ, 0x33, !PT ;  /* 0x00000010ff09ac12 */ /* 0x000fe4000f8e33ff */
[----:B------:R-:W-:Y:S02]  /*0620*/  IADD3 R11, PT, PT, -R3, RZ, RZ ;  /* 0x000000ff030b7210 */ /* 0x000fe40007ffe1ff */
[C---:B------:R-:W-:Y:S01]  /*0630*/  LEA R6, R9.reuse, R0, 0x2 ;  /* 0x0000000009067211 */ /* 0x040fe200078e10ff */
[----:B------:R-:W-:Y:S01]  /*0640*/  IMAD R2, R9, R2, RZ ;  /* 0x0000000209027224 */ /* 0x000fe200078e02ff */
[----:B------:R-:W-:Y:S01]  /*0650*/  IADD3 R33, PT, PT, R3, UR4, RZ ;  /* 0x0000000403217c10 */ /* 0x000fe2000fffe0ff */
[----:B------:R-:W0:Y:S01]  /*0660*/  LDCU UR4, c[0x0][0x3cc] ;  /* 0x00007980ff0477ac */ /* 0x000e220008000800 */
[----:B------:R-:W-:Y:S01]  /*0670*/  LEA R8, R6, UR7, 0x2 ;  /* 0x0000000706087c11 */ /* 0x000fe2000f8e10ff */
[----:B------:R-:W-:Y:S01]  /*0680*/  IMAD R6, R11, UR12, R0 ;  /* 0x0000000c0b067c24 */ /* 0x000fe2000f8e0200 */
[----:B------:R-:W-:Y:S01]  /*0690*/  LEA R22, R2, UR5, 0x2 ;  /* 0x0000000502167c11 */ /* 0x000fe2000f8e10ff */
[----:B------:R-:W-:-:S02]  /*06a0*/  UIMAD UR5, UR12, UR11, URZ ;  /* 0x0000000b0c0572a4 */ /* 0x000fc4000f8e02ff */
[----:B------:R-:W-:-:S04]  /*06b0*/  IMAD R0, R3, UR8, R6 ;  /* 0x0000000803007c24 */ /* 0x000fc8000f8e0206 */
[----:B------:R-:W-:Y:S01]  /*06c0*/  IMAD R33, R33, UR5, R6 ;  /* 0x0000000521217c24 */ /* 0x000fe2000f8e0206 */
[----:B------:R-:W-:-:S04]  /*06d0*/  LEA R9, R0, UR7, 0x2 ;  /* 0x0000000700097c11 */ /* 0x000fc8000f8e10ff */
[----:B------:R-:W-:-:S04]  /*06e0*/  LEA R36, R36, R9, 0x2 ;  /* 0x0000000924247211 */ /* 0x000fc800078e10ff */
[----:B------:R-:W-:Y:S01]  /*06f0*/  LEA R35, R35, R36, 0x2 ;  /* 0x0000002423237211 */ /* 0x000fe200078e10ff */
        /* <DEDUP_REMOVED lines=12> */
[----:B--2---:R-:W-:Y:S04]  /*07c0*/  STS [R8+0x3608], R5 ;  /* 0x0036080508007388 */ /* 0x004fe80000000800 */
        /* <DEDUP_REMOVED lines=13> */
[----:B------:R-:W-:Y:S01]  /*08a0*/  LDS R10, [R22+0x8] ;  /* 0x00000800160a7984 */ /* 0x000fe20000000800 */
[----:B-1----:R-:W-:-:S03]  /*08b0*/  FMUL R39, R37, R19 ;  /* 0x0000001325277220 */ /* 0x002fc60000400000 */
[----:B------:R-:W-:Y:S01]  /*08c0*/  LDS R16, [R9+0xc] ;  /* 0x00000c0009107984 */ /* 0x000fe20000000800 */
[----:B--2---:R-:W-:-:S03]  /*08d0*/  FMUL R8, R37, R2 ;  /* 0x0000000225087220 */ /* 0x004fc60000400000 */
[----:B------:R-:W-:Y:S01]  /*08e0*/  LDS R27, [R22+0x20] ;  /* 0x00002000161b7984 */ /* 0x000fe20000000800 */
[----:B---3--:R-:W-:-:S03]  /*08f0*/  FMUL R32, R37, R0 ;  /* 0x0000000025207220 */ /* 0x008fc60000400000 */
[----:B------:R-:W-:Y:S04]  /*0900*/  LDS R5, [R22+0xc] ;  /* 0x00000c0016057984 */ /* 0x000fe80000000800 */
[----:B------:R-:W1:Y:S01]  /*0910*/  LDS R12, [R22+0x34] ;  /* 0x00003400160c7984 */ /* 0x000e620000000800 */
[----:B----4-:R-:W-:-:S03]  /*0920*/  FFMA R34, R20, R25, R39 ;  /* 0x0000001914227223 */ /* 0x010fc60000000027 */
[----:B------:R-:W-:Y:S01]  /*0930*/  LDS R13, [R9+0x10] ;  /* 0x00001000090d7984 */ /* 0x000fe20000000800 */
[----:B-----5:R-:W-:-:S03]  /*0940*/  FFMA R37, R20, R7, R8 ;  /* 0x0000000714257223 */ /* 0x020fc60000000008 */
[----:B------:R-:W-:Y:S01]  /*0950*/  LDS R26, [R22+0x24] ;  /* 0x00002400161a7984 */ /* 0x000fe20000000800 */
[----:B0-----:R-:W-:-:S03]  /*0960*/  FFMA R39, R20, R17, R32 ;  /* 0x0000001114277223 */ /* 0x001fc60000000020 */
[----:B------:R-:W0:Y:S04]  /*0970*/  LDS R31, [R36+0x4] ;  /* 0x00000400241f7984 */ /* 0x000e280000000800 */
[----:B------:R-:W-:Y:S01]  /*0980*/  LDS R21, [R22+0x10] ;  /* 0x0000100016157984 */ /* 0x000fe20000000800 */
[----:B------:R-:W-:-:S03]  /*0990*/  FFMA R41, R29, R15, R34 ;  /* 0x0000000f1d297223 */ /* 0x000fc60000000022 */
[----:B------:R-:W2:Y:S01]  /*09a0*/  LDS R4, [R22+0x38] ;  /* 0x0000380016047984 */ /* 0x000ea20000000800 */
[----:B------:R-:W-:-:S03]  /*09b0*/  FFMA R34, R29, R28, R37 ;  /* 0x0000001c1d227223 */ /* 0x000fc60000000025 */
[----:B------:R-:W3:Y:S04]  /*09c0*/  LDS R30, [R36] ;  /* 0x00000000241e7984 */ /* 0x000ee80000000800 */
[----:B------:R-:W4:Y:S04]  /*09d0*/  LDS R24, [R22+0x3c] ;  /* 0x00003c0016187984 */ /* 0x000f280000000800 */
[----:B------:R-:W5:Y:S04]  /*09e0*/  LDS R18, [R22+0x40] ;  /* 0x0000400016127984 */ /* 0x000f680000000800 */
[----:B------:R-:W5:Y:S04]  /*09f0*/  LDS R9, [R36+0x8] ;  /* 0x0000080024097984 */ /* 0x000f680000000800 */
[----:B------:R-:W5:Y:S01]  /*0a00*/  LDS R14, [R22+0x44] ;  /* 0x00004400160e7984 */ /* 0x000f620000000800 */
[----:B-1----:R-:W-:-:S03]  /*0a10*/  FFMA R38, R16, R12, R41 ;  /* 0x0000000c10267223 */ /* 0x002fc60000000029 */
[----:B------:R-:W1:Y:S04]  /*0a20*/  LDS R6, [R36+0xc] ;  /* 0x00000c0024067984 */ /* 0x000e680000000800 */
[----:B------:R-:W1:Y:S04]  /*0a30*/  LDS R11, [R22+0x48] ;  /* 0x00004800160b7984 */ /* 0x000e680000000800 */
[----:B------:R2:W1:Y:S01]  /*0a40*/  LDS R23, [R36+0x10] ;  /* 0x0000100024177984 */ /* 0x0004620000000800 */
[----:B0-----:R-:W-:-:S03]  /*0a50*/  FMUL R40, R0, R31 ;  /* 0x0000001f00287220 */ /* 0x001fc60000400000 */
[----:B------:R-:W0:Y:S04]  /*0a60*/  LDS R3, [R35+0x4] ;  /* 0x0000040023037984 */ /* 0x000e280000000800 */
[----:B------:R-:W0:Y:S01]  /*0a70*/  LDS R8, [R22+0x4c] ;  /* 0x00004c0016087984 */ /* 0x000e220000000800 */
[----:B--2---:R-:W-:Y:S01]  /*0a80*/  FFMA R36, R29, R10, R39 ;  /* 0x0000000a1d247223 */ /* 0x004fe20000000027 */
[C---:B------:R-:W-:Y:S01]  /*0a90*/  FFMA R29, R16.reuse, R27, R34 ;  /* 0x0000001b101d7223 */ /* 0x040fe20000000022 */
[C---:B------:R-:W-:Y:S01]  /*0aa0*/  FFMA R37, R13.reuse, R4, R38 ;  /* 0x000000040d257223 */ /* 0x040fe20000000026 */
[----:B------:R-:W2:Y:S01]  /*0ab0*/  LDS R32, [R35] ;  /* 0x0000000023207984 */ /* 0x000ea20000000800 */
[----:B------:R-:W-:Y:S01]  /*0ac0*/  FFMA R36, R16, R5, R36 ;  /* 0x0000000510247223 */ /* 0x000fe20000000024 */
[----:B------:R-:W-:Y:S01]  /*0ad0*/  FFMA R34, R13, R26, R29 ;  /* 0x0000001a0d227223 */ /* 0x000fe2000000001d */
[-C--:B---3--:R-:W-:Y:S01]  /*0ae0*/  FFMA R41, R17, R30.reuse, R40 ;  /* 0x0000001e11297223 */ /* 0x088fe20000000028 */
[----:B------:R-:W3:Y:S01]  /*0af0*/  LDS R20, [R22+0x50] ;  /* 0x0000500016147984 */ /* 0x000ee20000000800 */
[----:B------:R-:W-:Y:S01]  /*0b00*/  FFMA R36, R13, R21, R36 ;  /* 0x000000150d247223 */ /* 0x000fe20000000024 */
[-C--:B------:R-:W-:Y:S01]  /*0b10*/  FFMA R34, R25, R30.reuse, R34 ;  /* 0x0000001e19227223 */ /* 0x080fe20000000022 */
[----:B------:R-:W-:Y:S01]  /*0b20*/  MOV R40, UR6 ;  /* 0x0000000600287c02 */ /* 0x000fe20008000f00 */
[----:B------:R-:W3:Y:S01]  /*0b30*/  LDS R16, [R22+0x54] ;  /* 0x0000540016107984 */ /* 0x000ee20000000800 */
[----:B------:R-:W-:Y:S01]  /*0b40*/  FFMA R39, R7, R30, R36 ;  /* 0x0000001e07277223 */ /* 0x000fe20000000024 */
[----:B----4-:R-:W-:Y:S01]  /*0b50*/  FFMA R30, R30, R24, R37 ;  /* 0x000000181e1e7223 */ /* 0x010fe20000000025 */
[-C--:B------:R-:W-:Y:S01]  /*0b60*/  FFMA R36, R19, R31.reuse, R34 ;  /* 0x0000001f13247223 */ /* 0x080fe20000000022 */
[----:B------:R-:W4:Y:S01]  /*0b70*/  LDS R29, [R35+0x8] ;  /* 0x00000800231d7984 */ /* 0x000f220000000800 */
[----:B------:R-:W-:Y:S01]  /*0b80*/  FFMA R39, R2, R31, R39 ;  /* 0x0000001f02277223 */ /* 0x000fe20000000027 */
[----:B-----5:R-:W-:Y:S01]  /*0b90*/  FFMA R30, R31, R18, R30 ;  /* 0x000000121f1e7223 */ /* 0x020fe2000000001e */
[-C--:B------:R-:W-:Y:S01]  /*0ba0*/  FFMA R37, R15, R9.reuse, R36 ;  /* 0x000000090f257223 */ /* 0x080fe20000000024 */
[----:B------:R-:W5:Y:S01]  /*0bb0*/  LDS R13, [R22+0x58] ;  /* 0x00005800160d7984 */ /* 0x000f620000000800 */
[-C--:B------:R-:W-:Y:S01]  /*0bc0*/  FFMA R38, R10, R9.reuse, R41 ;  /* 0x000000090a267223 */ /* 0x080fe20000000029 */
[----:B------:R-:W-:Y:S01]  /*0bd0*/  FFMA R36, R28, R9, R39 ;  /* 0x000000091c247223 */ /* 0x000fe20000000027 */
[----:B------:R-:W-:Y:S01]  /*0be0*/  FFMA R31, R9, R14, R30 ;  /* 0x0000000e091f7223 */ /* 0x000fe2000000001e */
[----:B------:R-:W5:Y:S01]  /*0bf0*/  LDS R34, [R35+0xc] ;  /* 0x00000c0023227984 */ /* 0x000f620000000800 */
[-C--:B-1----:R-:W-:Y:S01]  /*0c00*/  FFMA R38, R5, R6.reuse, R38 ;  /* 0x0000000605267223 */ /* 0x082fe20000000026 */
[-C--:B------:R-:W-:Y:S01]  /*0c10*/  FFMA R39, R27, R6.reuse, R36 ;  /* 0x000000061b277223 */ /* 0x080fe20000000024 */
[----:B------:R-:W-:Y:S01]  /*0c20*/  FFMA R37, R12, R6, R37 ;  /* 0x000000060c257223 */ /* 0x000fe20000000025 */
[----:B------:R-:W1:Y:S01]  /*0c30*/  LDS R9, [R22+0x5c] ;  /* 0x00005c0016097984 */ /* 0x000e620000000800 */
[----:B------:R-:W-:Y:S01]  /*0c40*/  FFMA R30, R6, R11, R31 ;  /* 0x0000000b061e7223 */ /* 0x000fe2000000001f */
[----:B------:R-:W-:-:S02]  /*0c50*/  LEA R36, R40, R35, 0x2 ;  /* 0x0000002328247211 */ /* 0x000fc400078e10ff */
[----:B------:R3:W-:Y:S01]  /*0c60*/  LDS R6, [R22+0x60] ;  /* 0x0000600016067984 */ /* 0x0007e20000000800 */
[-C--:B------:R-:W-:Y:S01]  /*0c70*/  FFMA R40, R21, R23.reuse, R38 ;  /* 0x0000001715287223 */ /* 0x080fe20000000026 */
[-C--:B------:R-:W-:Y:S01]  /*0c80*/  FFMA R31, R4, R23.reuse, R37 ;  /* 0x00000017041f7223 */ /* 0x080fe20000000025 */
[----:B------:R-:W-:Y:S01]  /*0c90*/  FFMA R38, R26, R23, R39 ;  /* 0x000000171a267223 */ /* 0x000fe20000000027 */
[----:B------:R-:W1:Y:S01]  /*0ca0*/  LDS R35, [R35+0x10] ;  /* 0x0000100023237984 */ /* 0x000e620000000800 */
[----:B0-----:R-:W-:Y:S01]  /*0cb0*/  FMUL R42, R0, R3 ;  /* 0x00000003002a7220 */ /* 0x001fe20000400000 */
[----:B------:R-:W-:-:S03]  /*0cc0*/  FFMA R23, R23, R8, R30 ;  /* 0x0000000817177223 */ /* 0x000fc6000000001e */
[-C--:B--2---:R-:W-:Y:S01]  /*0cd0*/  FFMA R37, R17, R32.reuse, R42 ;  /* 0x0000002011257223 */ /* 0x084fe2000000002a */
[-C--:B------:R-:W-:Y:S01]  /*0ce0*/  FFMA R41, R7, R32.reuse, R40 ;  /* 0x0000002007297223 */ /* 0x080fe20000000028 */
[-C--:B------:R-:W-:Y:S01]  /*0cf0*/  FFMA R39, R24, R32.reuse, R31 ;  /* 0x0000002018277223 */ /* 0x080fe2000000001f */
[-C--:B------:R-:W-:Y:S01]  /*0d00*/  FFMA R38, R25, R32.reuse, R38 ;  /* 0x0000002019267223 */ /* 0x080fe20000000026 */
[----:B---3--:R-:W-:Y:S01]  /*0d10*/  FFMA R23, R20, R32, R23 ;  /* 0x0000002014177223 */ /* 0x008fe20000000017 */
[----:B------:R-:W-:Y:S01]  /*0d20*/  LDS R31, [R36+0x4] ;  /* 0x00000400241f7984 */ /* 0x000fe20000000800 */
[-C--:B------:R-:W-:Y:S01]  /*0d30*/  FFMA R41, R2, R3.reuse, R41 ;  /* 0x0000000302297223 */ /* 0x080fe20000000029 */
[-C--:B------:R-:W-:Y:S01]  /*0d40*/  FFMA R39, R18, R3.reuse, R39 ;  /* 0x0000000312277223 */ /* 0x080fe20000000027 */
[-C--:B------:R-:W-:Y:S01]  /*0d50*/  FFMA R30, R16, R3.reuse, R23 ;  /* 0x00000003101e7223 */ /* 0x080fe20000000017 */
[----:B------:R-:W0:Y:S01]  /*0d60*/  LDS R32, [R36] ;  /* 0x0000000024207984 */ /* 0x000e220000000800 */
[----:B------:R-:W2:Y:S01]  /*0d70*/  LDC.64 R22, c[0x0][0x390] ;  /* 0x0000e400ff167b82 */ /* 0x000ea20000000a00 */
[----:B------:R-:W-:Y:S01]  /*0d80*/  FFMA R38, R19, R3, R38 ;  /* 0x0000000313267223 */ /* 0x000fe20000000026 */
[-C--:B----4-:R-:W-:Y:S01]  /*0d90*/  FFMA R43, R10, R29.reuse, R37 ;  /* 0x0000001d0a2b7223 */ /* 0x090fe20000000025 */
[-C--:B------:R-:W-:Y:S01]  /*0da0*/  FFMA R44, R28, R29.reuse, R41 ;  /* 0x0000001d1c2c7223 */ /* 0x080fe20000000029 */
[----:B------:R-:W3:Y:S01]  /*0db0*/  LDS R37, [R36+0x8] ;  /* 0x0000080024257984 */ /* 0x000ee20000000800 */
[-C--:B------:R-:W-:Y:S01]  /*0dc0*/  FFMA R40, R14, R29.reuse, R39 ;  /* 0x0000001d0e287223 */ /* 0x080fe20000000027 */
[-C--:B-----5:R-:W-:Y:S01]  /*0dd0*/  FFMA R42, R13, R29.reuse, R30 ;  /* 0x0000001d0d2a7223 */ /* 0x0a0fe2000000001e */
[----:B------:R-:W-:Y:S01]  /*0de0*/  FFMA R41, R15, R29, R38 ;  /* 0x0000001d0f297223 */ /* 0x000fe20000000026 */
[----:B------:R-:W4:Y:S01]  /*0df0*/  LDC R3, c[0x0][0x3d0] ;  /* 0x0000f400ff037b82 */ /* 0x000f220000000800 */
[----:B------:R-:W5:Y:S01]  /*0e00*/  LDS R30, [R36+0xc] ;  /* 0x00000c00241e7984 */ /* 0x000f620000000800 */
[-C--:B------:R-:W-:Y:S01]  /*0e10*/  FFMA R38, R5, R34.reuse, R43 ;  /* 0x0000002205267223 */ /* 0x080fe2000000002b */
[-C--:B------:R-:W-:Y:S01]  /*0e20*/  FFMA R39, R27, R34.reuse, R44 ;  /* 0x000000221b277223 */ /* 0x080fe2000000002c */
[-C--:B------:R-:W-:Y:S01]  /*0e30*/  FFMA R43, R11, R34.reuse, R40 ;  /* 0x000000220b2b7223 */ /* 0x080fe20000000028 */
[----:B------:R-:W5:Y:S01]  /*0e40*/  LDS R29, [R36+0x10] ;  /* 0x00001000241d7984 */ /* 0x000f620000000800 */
[-C--:B-1----:R-:W-:Y:S01]  /*0e50*/  FFMA R45, R9, R34.reuse, R42 ;  /* 0x00000022092d7223 */ /* 0x082fe2000000002a */
[----:B------:R-:W-:Y:S01]  /*0e60*/  FFMA R41, R12, R34, R41 ;  /* 0x000000220c297223 */ /* 0x000fe20000000029 */
[----:B------:R-:W-:-:S04]  /*0e70*/  MOV R34, UR6 ;  /* 0x0000000600227c02 */ /* 0x000fc80008000f00 */
[----:B------:R-:W-:Y:S01]  /*0e80*/  LEA R34, R34, R36, 0x2 ;  /* 0x0000002422227211 */ /* 0x000fe200078e10ff */
[-C--:B------:R-:W-:Y:S01]  /*0e90*/  FFMA R40, R6, R35.reuse, R45 ;  /* 0x0000002306287223 */ /* 0x080fe2000000002d */
[-C--:B------:R-:W-:Y:S01]  /*0ea0*/  FFMA R43, R8, R35.reuse, R43 ;  /* 0x00000023082b7223 */ /* 0x080fe2000000002b */
[----:B--2---:R-:W-:Y:S02]  /*0eb0*/  IMAD.WIDE R22, R33, 0x4, R22 ;  /* 0x0000000421167825 */ /* 0x004fe400078e0216 */
[----:B------:R-:W-:Y:S02]  /*0ec0*/  LDS R36, [R34] ;  /* 0x0000000022247984 */ /* 0x000fe40000000800 */
[-C--:B------:R-:W-:Y:S02]  /*0ed0*/  FFMA R41, R4, R35.reuse, R41 ;  /* 0x0000002304297223 */ /* 0x080fe40000000029 */
[----:B------:R-:W1:Y:S01]  /*0ee0*/  LDS R33, [R34+0x4] ;  /* 0x0000040022217984 */ /* 0x000e620000000800 */
[----:B----4-:R-:W-:Y:S01]  /*0ef0*/  FFMA R45, R40, UR4, R3 ;  /* 0x00000004282d7c23 */ /* 0x010fe20008000003 */
[-C--:B------:R-:W-:Y:S01]  /*0f00*/  FFMA R40, R21, R35.reuse, R38 ;  /* 0x0000002315287223 */ /* 0x080fe20000000026 */
[----:B------:R-:W-:-:S03]  /*0f10*/  FFMA R38, R26, R35, R39 ;  /* 0x000000231a267223 */ /* 0x000fc60000000027 */
[----:B------:R2:W-:Y:S01]  /*0f20*/  STG.E desc[UR14][R22.64], R45 ;  /* 0x0000002d16007986 */ /* 0x0005e2000c10190e */
[-C--:B0-----:R-:W-:Y:S01]  /*0f30*/  FFMA R35, R7, R32.reuse, R40 ;  /* 0x0000002007237223 */ /* 0x081fe20000000028 */
[-C--:B------:R-:W-:Y:S01]  /*0f40*/  FMUL R40, R0, R31.reuse ;  /* 0x0000001f00287220 */ /* 0x080fe20000400000 */
[-C--:B------:R-:W-:Y:S01]  /*0f50*/  FFMA R43, R20, R32.reuse, R43 ;  /* 0x00000020142b7223 */ /* 0x080fe2000000002b */
[-C--:B------:R-:W-:Y:S01]  /*0f60*/  FFMA R38, R25, R32.reuse, R38 ;  /* 0x0000002019267223 */ /* 0x080fe20000000026 */
[-C--:B------:R-:W-:Y:S01]  /*0f70*/  FFMA R41, R24, R32.reuse, R41 ;  /* 0x0000002018297223 */ /* 0x080fe20000000029 */
[----:B------:R-:W-:Y:S01]  /*0f80*/  FFMA R40, R17, R32, R40 ;  /* 0x0000002011287223 */ /* 0x000fe20000000028 */
[-C--:B------:R-:W-:Y:S01]  /*0f90*/  FFMA R39, R2, R31.reuse, R35 ;  /* 0x0000001f02277223 */ /* 0x080fe20000000023 */
[-C--:B------:R-:W-:Y:S01]  /*0fa0*/  FFMA R32, R16, R31.reuse, R43 ;  /* 0x0000001f10207223 */ /* 0x080fe2000000002b */
[----:B------:R-:W0:Y:S01]  /*0fb0*/  LDS R35, [R34+0x8] ;  /* 0x0000080022237984 */ /* 0x000e220000000800 */
[----:B------:R-:W-:Y:S01]  /*0fc0*/  FFMA R38, R19, R31, R38 ;  /* 0x0000001f13267223 */ /* 0x000fe20000000026 */
[----:B---3--:R-:W-:Y:S01]  /*0fd0*/  FFMA R43, R10, R37, R40 ;  /* 0x000000250a2b7223 */ /* 0x008fe20000000028 */
[----:B------:R-:W-:Y:S01]  /*0fe0*/  FFMA R41, R18, R31, R41 ;  /* 0x0000001f12297223 */ /* 0x000fe20000000029 */
[-C--:B------:R-:W-:Y:S01]  /*0ff0*/  FFMA R42, R13, R37.reuse, R32 ;  /* 0x000000250d2a7223 */ /* 0x080fe20000000020 */
[-C--:B------:R-:W-:Y:S01]  /*1000*/  FFMA R31, R15, R37.reuse, R38 ;  /* 0x000000250f1f7223 */ /* 0x080fe20000000026 */
[-C--:B------:R-:W-:Y:S01]  /*1010*/  FFMA R40, R28, R37.reuse, R39 ;  /* 0x000000251c287223 */ /* 0x080fe20000000027 */
[----:B------:R-:W3:Y:S01]  /*1020*/  LDS R32, [R34+0xc] ;  /* 0x00000c0022207984 */ /* 0x000ee20000000800 */
[-C--:B-----5:R-:W-:Y:S01]  /*1030*/  FFMA R38, R5, R30.reuse, R43 ;  /* 0x0000001e05267223 */ /* 0x0a0fe2000000002b */
[-C--:B------:R-:W-:Y:S01]  /*1040*/  FFMA R43, R9, R30.reuse, R42 ;  /* 0x0000001e092b7223 */ /* 0x080fe2000000002a */
[----:B------:R-:W-:Y:S01]  /*1050*/  FFMA R44, R14, R37, R41 ;  /* 0x000000250e2c7223 */ /* 0x000fe20000000029 */
[-C--:B------:R-:W-:Y:S01]  /*1060*/  FFMA R39, R12, R30.reuse, R31 ;  /* 0x0000001e0c277223 */ /* 0x080fe2000000001f */
[-C--:B------:R-:W-:Y:S01]  /*1070*/  FFMA R37, R27, R30.reuse, R40 ;  /* 0x0000001e1b257223 */ /* 0x080fe20000000028 */
[----:B--2---:R-:W-:Y:S01]  /*1080*/  MOV R45, UR6 ;  /* 0x00000006002d7c02 */ /* 0x004fe20008000f00 */
[----:B------:R1:W2:Y:S01]  /*1090*/  LDS R31, [R34+0x10] ;  /* 0x00001000221f7984 */ /* 0x0002a20000000800 */
[-C--:B------:R-:W-:Y:S01]  /*10a0*/  FFMA R40, R6, R29.reuse, R43 ;  /* 0x0000001d06287223 */ /* 0x080fe2000000002b */
[----:B------:R-:W-:Y:S01]  /*10b0*/  MOV R43, UR12 ;  /* 0x0000000c002b7c02 */ /* 0x000fe20008000f00 */
[----:B------:R-:W-:Y:S01]  /*10c0*/  FFMA R41, R11, R30, R44 ;  /* 0x0000001e0b297223 */ /* 0x000fe2000000002c */
[----:B------:R-:W-:Y:S01]  /*10d0*/  LEA R30, R45, R34, 0x2 ;  /* 0x000000222d1e7211 */ /* 0x000fe200078e10ff */
[-C--:B------:R-:W-:Y:S01]  /*10e0*/  FFMA R42, R21, R29.reuse, R38 ;  /* 0x0000001d152a7223 */ /* 0x080fe20000000026 */
[----:B------:R-:W-:Y:S01]  /*10f0*/  FFMA R39, R4, R29, R39 ;  /* 0x0000001d04277223 */ /* 0x000fe20000000027 */
[----:B------:R-:W-:-:S04]  /*1100*/  IMAD.WIDE R22, R43, 0x4, R22 ;  /* 0x000000042b167825 */ /* 0x000fc800078e0216 */
[----:B------:R-:W-:Y:S01]  /*1110*/  FFMA R43, R40, UR4, R3 ;  /* 0x00000004282b7c23 */ /* 0x000fe20008000003 */
[-C--:B------:R-:W-:Y:S01]  /*1120*/  FFMA R40, R26, R29.reuse, R37 ;  /* 0x0000001d1a287223 */ /* 0x080fe20000000025 */
[----:B------:R-:W4:Y:S01]  /*1130*/  LDS R38, [R30] ;  /* 0x000000001e267984 */ /* 0x000f220000000800 */
[----:B------:R-:W-:Y:S01]  /*1140*/  FFMA R41, R8, R29, R41 ;  /* 0x0000001d08297223 */ /* 0x000fe20000000029 */
[-C--:B-1----:R-:W-:Y:S01]  /*1150*/  FMUL R34, R0, R33.reuse ;  /* 0x0000002100227220 */ /* 0x082fe20000400000 */
[-C--:B------:R-:W-:Y:S01]  /*1160*/  FFMA R29, R7, R36.reuse, R42 ;  /* 0x00000024071d7223 */ /* 0x080fe2000000002a */
[----:B------:R-:W1:Y:S01]  /*1170*/  LDS R37, [R30+0x4] ;  /* 0x000004001e257984 */ /* 0x000e620000000800 */
[-C--:B------:R-:W-:Y:S01]  /*1180*/  FFMA R40, R25, R36.reuse, R40 ;  /* 0x0000002419287223 */ /* 0x080fe20000000028 */
[-C--:B------:R-:W-:Y:S01]  /*1190*/  FFMA R39, R24, R36.reuse, R39 ;  /* 0x0000002418277223 */ /* 0x080fe20000000027 */
[-C--:B------:R-:W-:Y:S01]  /*11a0*/  FFMA R41, R20, R36.reuse, R41 ;  /* 0x0000002414297223 */ /* 0x080fe20000000029 */
[----:B------:R-:W-:Y:S01]  /*11b0*/  FFMA R45, R17, R36, R34 ;  /* 0x00000024112d7223 */ /* 0x000fe20000000022 */
[-C--:B------:R-:W-:Y:S01]  /*11c0*/  FFMA R29, R2, R33.reuse, R29 ;  /* 0x00000021021d7223 */ /* 0x080fe2000000001d */
[-C--:B------:R-:W-:Y:S01]  /*11d0*/  FFMA R40, R19, R33.reuse, R40 ;  /* 0x0000002113287223 */ /* 0x080fe20000000028 */
[-C--:B------:R-:W-:Y:S01]  /*11e0*/  FFMA R39, R18, R33.reuse, R39 ;  /* 0x0000002112277223 */ /* 0x080fe20000000027 */
[----:B------:R-:W-:Y:S01]  /*11f0*/  FFMA R34, R16, R33, R41 ;  /* 0x0000002110227223 */ /* 0x000fe20000000029 */
[----:B------:R5:W-:Y:S01]  /*1200*/  STG.E desc[UR14][R22.64], R43 ;  /* 0x0000002b16007986 */ /* 0x000be2000c10190e */
[----:B0-----:R-:W-:-:S03]  /*1210*/  FFMA R41, R15, R35, R40 ;  /* 0x000000230f297223 */ /* 0x001fc60000000028 */
[----:B------:R-:W0:Y:S01]  /*1220*/  LDS R33, [R30+0x8] ;  /* 0x000008001e217984 */ /* 0x000e220000000800 */
[-C--:B------:R-:W-:Y:S01]  /*1230*/  FFMA R40, R13, R35.reuse, R34 ;  /* 0x000000230d287223 */ /* 0x080fe20000000022 */
[-C--:B------:R-:W-:Y:S01]  /*1240*/  FFMA R36, R10, R35.reuse, R45 ;  /* 0x000000230a247223 */ /* 0x080fe2000000002d */
[-C--:B------:R-:W-:Y:S01]  /*1250*/  FFMA R44, R28, R35.reuse, R29 ;  /* 0x000000231c2c7223 */ /* 0x080fe2000000001d */
[----:B------:R-:W0:Y:S01]  /*1260*/  LDS R34, [R30+0xc] ;  /* 0x00000c001e227984 */ /* 0x000e220000000800 */
[----:B------:R-:W-:Y:S01]  /*1270*/  FFMA R42, R14, R35, R39 ;  /* 0x000000230e2a7223 */ /* 0x000fe20000000027 */
[-C--:B---3--:R-:W-:Y:S01]  /*1280*/  FFMA R36, R5, R32.reuse, R36 ;  /* 0x0000002005247223 */ /* 0x088fe20000000024 */
[-C--:B------:R-:W-:Y:S01]  /*1290*/  FFMA R35, R27, R32.reuse, R44 ;  /* 0x000000201b237223 */ /* 0x080fe2000000002c */
[----:B------:R-:W3:Y:S01]  /*12a0*/  LDS R29, [R30+0x10] ;  /* 0x000010001e1d7984 */ /* 0x000ee20000000800 */
[-C--:B-----5:R-:W-:Y:S01]  /*12b0*/  FFMA R43, R9, R32.reuse, R40 ;  /* 0x00000020092b7223 */ /* 0x0a0fe20000000028 */
[-C--:B------:R-:W-:Y:S01]  /*12c0*/  FFMA R41, R12, R32.reuse, R41 ;  /* 0x000000200c297223 */ /* 0x080fe20000000029 */
[----:B------:R-:W-:Y:S01]  /*12d0*/  FFMA R39, R11, R32, R42 ;  /* 0x000000200b277223 */ /* 0x000fe2000000002a */
[----:B------:R-:W-:Y:S01]  /*12e0*/  MOV R32, UR6 ;  /* 0x0000000600207c02 */ /* 0x000fe20008000f00 */
[-C--:B--2---:R-:W-:Y:S01]  /*12f0*/  FFMA R40, R6, R31.reuse, R43 ;  /* 0x0000001f06287223 */ /* 0x084fe2000000002b */
[----:B------:R-:W-:Y:S01]  /*1300*/  MOV R45, UR12 ;  /* 0x0000000c002d7c02 */ /* 0x000fe20008000f00 */
[-C--:B------:R-:W-:Y:S01]  /*1310*/  FFMA R41, R4, R31.reuse, R41 ;  /* 0x0000001f04297223 */ /* 0x080fe20000000029 */
[----:B------:R-:W-:Y:S01]  /*1320*/  LEA R32, R32, R30, 0x2 ;  /* 0x0000001e20207211 */ /* 0x000fe200078e10ff */
[----:B------:R-:W-:Y:S01]  /*1330*/  FFMA R43, R40, UR4, R3 ;  /* 0x00000004282b7c23 */ /* 0x000fe20008000003 */
[-C--:B------:R-:W-:Y:S01]  /*1340*/  FFMA R40, R21, R31.reuse, R36 ;  /* 0x0000001f15287223 */ /* 0x080fe20000000024 */
[-C--:B------:R-:W-:Y:S01]  /*1350*/  FFMA R36, R26, R31.reuse, R35 ;  /* 0x0000001f1a247223 */ /* 0x080fe20000000023 */
[----:B------:R-:W-:Y:S01]  /*1360*/  FFMA R39, R8, R31, R39 ;  /* 0x0000001f08277223 */ /* 0x000fe20000000027 */
[----:B------:R-:W2:Y:S01]  /*1370*/  LDS R35, [R32+0x4] ;  /* 0x0000040020237984 */ /* 0x000ea20000000800 */
[----:B------:R-:W-:-:S04]  /*1380*/  IMAD.WIDE R22, R45, 0x4, R22 ;  /* 0x000000042d167825 */ /* 0x000fc800078e0216 */
[-C--:B----4-:R-:W-:Y:S01]  /*1390*/  FFMA R31, R7, R38.reuse, R40 ;  /* 0x00000026071f7223 */ /* 0x090fe20000000028 */
[-C--:B------:R-:W-:Y:S01]  /*13a0*/  FFMA R36, R25, R38.reuse, R36 ;  /* 0x0000002619247223 */ /* 0x080fe20000000024 */
[----:B------:R-:W4:Y:S01]  /*13b0*/  LDS R30, [R32] ;  /* 0x00000000201e7984 */ /* 0x000f220000000800 */
[-C--:B------:R-:W-:Y:S01]  /*13c0*/  FFMA R41, R24, R38.reuse, R41 ;  /* 0x0000002618297223 */ /* 0x080fe20000000029 */
[-C--:B-1----:R-:W-:Y:S01]  /*13d0*/  FMUL R40, R0, R37.reuse ;  /* 0x0000002500287220 */ /* 0x082fe20000400000 */
[-C--:B------:R-:W-:Y:S01]  /*13e0*/  FFMA R39, R20, R38.reuse, R39 ;  /* 0x0000002614277223 */ /* 0x080fe20000000027 */
[-C--:B------:R-:W-:Y:S01]  /*13f0*/  FFMA R31, R2, R37.reuse, R31 ;  /* 0x00000025021f7223 */ /* 0x080fe2000000001f */
[-C--:B------:R-:W-:Y:S01]  /*1400*/  FFMA R41, R18, R37.reuse, R41 ;  /* 0x0000002512297223 */ /* 0x080fe20000000029 */
[----:B------:R-:W-:Y:S01]  /*1410*/  FFMA R45, R17, R38, R40 ;  /* 0x00000026112d7223 */ /* 0x000fe20000000028 */
[-C--:B------:R-:W-:Y:S01]  /*1420*/  FFMA R38, R19, R37.reuse, R36 ;  /* 0x0000002513267223 */ /* 0x080fe20000000024 */
[----:B------:R-:W-:Y:S01]  /*1430*/  FFMA R36, R16, R37, R39 ;  /* 0x0000002510247223 */ /* 0x000fe20000000027 */
[----:B------:R1:W-:Y:S04]  /*1440*/  STG.E desc[UR14][R22.64], R43 ;  /* 0x0000002b16007986 */ /* 0x0003e8000c10190e */
[----:B------:R-:W5:Y:S01]  /*1450*/  LDS R37, [R32+0x8] ;  /* 0x0000080020257984 */ /* 0x000f620000000800 */
[-C--:B0-----:R-:W-:Y:S01]  /*1460*/  FFMA R44, R13, R33.reuse, R36 ;  /* 0x000000210d2c7223 */ /* 0x081fe20000000024 */
[----:B------:R-:W-:-:S02]  /*1470*/  FFMA R42, R28, R33, R31 ;  /* 0x000000211c2a7223 */ /* 0x000fc4000000001f */
[----:B------:R-:W0:Y:S01]  /*1480*/  LDS R36, [R32+0xc] ;  /* 0x00000c0020247984 */ /* 0x000e220000000800 */
[-C--:B------:R-:W-:Y:S01]  /*1490*/  FFMA R45, R10, R33.reuse, R45 ;  /* 0x000000210a2d7223 */ /* 0x080fe2000000002d */
[-C--:B------:R-:W-:Y:S01]  /*14a0*/  FFMA R31, R15, R33.reuse, R38 ;  /* 0x000000210f1f7223 */ /* 0x080fe20000000026 */
[----:B------:R-:W-:Y:S01]  /*14b0*/  FFMA R40, R14, R33, R41 ;  /* 0x000000210e287223 */ /* 0x000fe20000000029 */
[-C--:B------:R-:W-:Y:S01]  /*14c0*/  FFMA R33, R9, R34.reuse, R44 ;  /* 0x0000002209217223 */ /* 0x080fe2000000002c */
[-C--:B------:R-:W-:Y:S01]  /*14d0*/  FFMA R38, R5, R34.reuse, R45 ;  /* 0x0000002205267223 */ /* 0x080fe2000000002d */
[-C--:B------:R-:W-:Y:S01]  /*14e0*/  FFMA R39, R27, R34.reuse, R42 ;  /* 0x000000221b277223 */ /* 0x080fe2000000002a */
[-C--:B------:R-:W-:Y:S01]  /*14f0*/  FFMA R41, R12, R34.reuse, R31 ;  /* 0x000000220c297223 */ /* 0x080fe2000000001f */
[----:B-1----:R-:W-:Y:S01]  /*1500*/  FFMA R43, R11, R34, R40 ;  /* 0x000000220b2b7223 */ /* 0x002fe20000000028 */
[-C--:B---3--:R-:W-:Y:S01]  /*1510*/  FFMA R34, R6, R29.reuse, R33 ;  /* 0x0000001d06227223 */ /* 0x088fe20000000021 */
[----:B------:R-:W-:Y:S01]  /*1520*/  MOV R33, UR6 ;  /* 0x0000000600217c02 */ /* 0x000fe20008000f00 */
[----:B------:R2:W1:Y:S01]  /*1530*/  LDS R31, [R32+0x10] ;  /* 0x00001000201f7984 */ /* 0x0004620000000800 */
[----:B------:R-:W-:Y:S01]  /*1540*/  MOV R45, UR12 ;  /* 0x0000000c002d7c02 */ /* 0x000fe20008000f00 */
[-C--:B------:R-:W-:Y:S01]  /*1550*/  FFMA R40, R21, R29.reuse, R38 ;  /* 0x0000001d15287223 */ /* 0x080fe20000000026 */
[----:B------:R-:W-:Y:S01]  /*1560*/  LEA R33, R33, R32, 0x2 ;  /* 0x0000002021217211 */ /* 0x000fe200078e10ff */
[-C--:B------:R-:W-:Y:S01]  /*1570*/  FFMA R38, R26, R29.reuse, R39 ;  /* 0x0000001d1a267223 */ /* 0x080fe20000000027 */
[----:B------:R-:W-:Y:S01]  /*1580*/  FFMA R43, R8, R29, R43 ;  /* 0x0000001d082b7223 */ /* 0x000fe2000000002b */
[----:B------:R-:W-:-:S04]  /*1590*/  IMAD.WIDE R22, R45, 0x4, R22 ;  /* 0x000000042d167825 */ /* 0x000fc800078e0216 */
[----:B------:R-:W-:Y:S01]  /*15a0*/  FFMA R45, R34, UR4, R3 ;  /* 0x00000004222d7c23 */ /* 0x000fe20008000003 */
[----:B------:R-:W-:Y:S01]  /*15b0*/  FFMA R41, R4, R29, R41 ;  /* 0x0000001d04297223 */ /* 0x000fe20000000029 */
[----:B------:R-:W3:Y:S01]  /*15c0*/  LDS R34, [R33] ;  /* 0x0000000021227984 */ /* 0x000ee20000000800 */
[-C--:B--2---:R-:W-:Y:S01]  /*15d0*/  FMUL R32, R0, R35.reuse ;  /* 0x0000002300207220 */ /* 0x084fe20000400000 */
[-C--:B----4-:R-:W-:Y:S02]  /*15e0*/  FFMA R29, R7, R30.reuse, R40 ;  /* 0x0000001e071d7223 */ /* 0x090fe40000000028 */
[----:B------:R-:W2:Y:S01]  /*15f0*/  LDS R39, [R33+0x4] ;  /* 0x0000040021277984 */ /* 0x000ea20000000800 */
        /* <DEDUP_REMOVED lines=9> */
[----:B-----5:R-:W-:-:S03]  /*1690*/  FFMA R44, R10, R37, R32 ;  /* 0x000000250a2c7223 */ /* 0x020fc60000000020 */
[----:B------:R-:W5:Y:S01]  /*16a0*/  LDS R35, [R33+0x8] ;  /* 0x0000080021237984 */ /* 0x000f620000000800 */
[-C--:B------:R-:W-:Y:S01]  /*16b0*/  FFMA R42, R28, R37.reuse, R29 ;  /* 0x000000251c2a7223 */ /* 0x080fe2000000001d */
[-C--:B------:R-:W-:Y:S01]  /*16c0*/  FFMA R29, R15, R37.reuse, R38 ;  /* 0x000000250f1d7223 */ /* 0x080fe20000000026 */
[-C--:B------:R-:W-:Y:S01]  /*16d0*/  FFMA R32, R13, R37.reuse, R30 ;  /* 0x000000250d207223 */ /* 0x080fe2000000001e */
[----:B------:R-:W-:Y:S01]  /*16e0*/  FFMA R40, R14, R37, R41 ;  /* 0x000000250e287223 */ /* 0x000fe20000000029 */
[----:B------:R-:W5:Y:S01]  /*16f0*/  LDS R30, [R33+0xc] ;  /* 0x00000c00211e7984 */ /* 0x000f620000000800 */
[-C--:B0-----:R-:W-:Y:S01]  /*1700*/  FFMA R41, R12, R36.reuse, R29 ;  /* 0x000000240c297223 */ /* 0x081fe2000000001d */
[-C--:B------:R-:W-:Y:S01]  /*1710*/  FFMA R38, R5, R36.reuse, R44 ;  /* 0x0000002405267223 */ /* 0x080fe2000000002c */
[-C--:B----4-:R-:W-:Y:S01]  /*1720*/  FFMA R45, R9, R36.reuse, R32 ;  /* 0x00000024092d7223 */ /* 0x090fe20000000020 */
[----:B------:R-:W0:Y:S01]  /*1730*/  LDS R29, [R33+0x10] ;  /* 0x00001000211d7984 */ /* 0x000e220000000800 */
[-C--:B------:R-:W-:Y:S01]  /*1740*/  FFMA R43, R11, R36.reuse, R40 ;  /* 0x000000240b2b7223 */ /* 0x080fe20000000028 */
[----:B------:R-:W-:Y:S01]  /*1750*/  MOV R32, UR6 ;  /* 0x0000000600207c02 */ /* 0x000fe20008000f00 */
[----:B------:R-:W-:Y:S01]  /*1760*/  FFMA R37, R27, R36, R42 ;  /* 0x000000241b257223 */ /* 0x000fe2000000002a */
[----:B------:R-:W-:Y:S01]  /*1770*/  MOV R40, UR12 ;  /* 0x0000000c00287c02 */ /* 0x000fe20008000f00 */
[----:B-1----:R-:W-:Y:S01]  /*1780*/  FFMA R36, R6, R31, R45 ;  /* 0x0000001f06247223 */ /* 0x002fe2000000002d */
[----:B------:R-:W-:Y:S01]  /*1790*/  LEA R32, R32, R33, 0x2 ;  /* 0x0000002120207211 */ /* 0x000fe200078e10ff */
[-C--:B------:R-:W-:Y:S01]  /*17a0*/  FFMA R43, R8, R31.reuse, R43 ;  /* 0x0000001f082b7223 */ /* 0x080fe2000000002b */
[----:B------:R-:W-:Y:S01]  /*17b0*/  FFMA R41, R4, R31, R41 ;  /* 0x0000001f04297223 */ /* 0x000fe20000000029 */
[----:B------:R-:W-:-:S04]  /*17c0*/  IMAD.WIDE R22, R40, 0x4, R22 ;  /* 0x0000000428167825 */ /* 0x000fc800078e0216 */
[-C--:B------:R-:W-:Y:S01]  /*17d0*/  FFMA R40, R21, R31.reuse, R38 ;  /* 0x0000001f15287223 */ /* 0x080fe20000000026 */
[----:B------:R-:W-:Y:S01]  /*17e0*/  FFMA R45, R36, UR4, R3 ;  /* 0x00000004242d7c23 */ /* 0x000fe20008000003 */
[----:B------:R-:W1:Y:S01]  /*17f0*/  LDS R33, [R32+0x4] ;  /* 0x0000040020217984 */ /* 0x000e620000000800 */
[----:B------:R-:W-:Y:S01]  /*1800*/  FFMA R38, R26, R31, R37 ;  /* 0x0000001f1a267223 */ /* 0x000fe20000000025 */
[-C--:B---3--:R-:W-:Y:S01]  /*1810*/  FFMA R37, R7, R34.reuse, R40 ;  /* 0x0000002207257223 */ /* 0x088fe20000000028 */
[-C--:B------:R-:W-:Y:S01]  /*1820*/  FFMA R43, R20, R34.reuse, R43 ;  /* 0x00000022142b7223 */ /* 0x080fe2000000002b */
[----:B------:R-:W3:Y:S01]  /*1830*/  LDS R36, [R32] ;  /* 0x0000000020247984 */ /* 0x000ee20000000800 */
[-C--:B------:R-:W-:Y:S01]  /*1840*/  FFMA R38, R25, R34.reuse, R38 ;  /* 0x0000002219267223 */ /* 0x080fe20000000026 */
[-C--:B--2---:R-:W-:Y:S01]  /*1850*/  FMUL R40, R0, R39.reuse ;  /* 0x0000002700287220 */ /* 0x084fe20000400000 */
[-C--:B------:R-:W-:Y:S01]  /*1860*/  FFMA R31, R24, R34.reuse, R41 ;  /* 0x00000022181f7223 */ /* 0x080fe20000000029 */
[-C--:B------:R-:W-:Y:S01]  /*1870*/  FFMA R41, R2, R39.reuse, R37 ;  /* 0x0000002702297223 */ /* 0x080fe20000000025 */
[-C--:B------:R-:W-:Y:S01]  /*1880*/  FFMA R38, R19, R39.reuse, R38 ;  /* 0x0000002713267223 */ /* 0x080fe20000000026 */
[----:B------:R-:W-:Y:S01]  /*1890*/  FFMA R40, R17, R34, R40 ;  /* 0x0000002211287223 */ /* 0x000fe20000000028 */
[-C--:B------:R-:W-:Y:S01]  /*18a0*/  FFMA R34, R16, R39.reuse, R43 ;  /* 0x0000002710227223 */ /* 0x080fe2000000002b */
[----:B------:R-:W2:Y:S01]  /*18b0*/  LDS R37, [R32+0x8] ;  /* 0x0000080020257984 */ /* 0x000ea20000000800 */
[----:B------:R-:W-:-:S03]  /*18c0*/  FFMA R31, R18, R39, R31 ;  /* 0x00000027121f7223 */ /* 0x000fc6000000001f */
[----:B------:R4:W-:Y:S01]  /*18d0*/  STG.E desc[UR14][R22.64], R45 ;  /* 0x0000002d16007986 */ /* 0x0009e2000c10190e */
[-C--:B-----5:R-:W-:Y:S01]  /*18e0*/  FFMA R42, R13, R35.reuse, R34 ;  /* 0x000000230d2a7223 */ /* 0x0a0fe20000000022 */
[-C--:B------:R-:W-:Y:S01]  /*18f0*/  FFMA R43, R10, R35.reuse, R40 ;  /* 0x000000230a2b7223 */ /* 0x080fe20000000028 */
[-C--:B------:R-:W-:Y:S01]  /*1900*/  FFMA R44, R14, R35.reuse, R31 ;  /* 0x000000230e2c7223 */ /* 0x080fe2000000001f */
[----:B------:R-:W5:Y:S01]  /*1910*/  LDS R34, [R32+0xc] ;  /* 0x00000c0020227984 */ /* 0x000f620000000800 */
[-C--:B------:R-:W-:Y:S01]  /*1920*/  FFMA R40, R28, R35.reuse, R41 ;  /* 0x000000231c287223 */ /* 0x080fe20000000029 */
[-C--:B------:R-:W-:Y:S01]  /*1930*/  FFMA R31, R9, R30.reuse, R42 ;  /* 0x0000001e091f7223 */ /* 0x080fe2000000002a */
[----:B------:R-:W-:Y:S01]  /*1940*/  FFMA R39, R15, R35, R38 ;  /* 0x000000230f277223 */ /* 0x000fe20000000026 */
[-C--:B------:R-:W-:Y:S01]  /*1950*/  FFMA R38, R5, R30.reuse, R43 ;  /* 0x0000001e05267223 */ /* 0x080fe2000000002b */
[-C--:B------:R-:W-:Y:S01]  /*1960*/  FFMA R35, R27, R30.reuse, R40 ;  /* 0x0000001e1b237223 */ /* 0x080fe20000000028 */
[-C--:B0-----:R-:W-:Y:S01]  /*1970*/  FFMA R40, R6, R29.reuse, R31 ;  /* 0x0000001d06287223 */ /* 0x081fe2000000001f */
[----:B----4-:R-:W-:Y:S01]  /*1980*/  MOV R45, UR6 ;  /* 0x00000006002d7c02 */ /* 0x010fe20008000f00 */
[----:B------:R1:W0:Y:S01]  /*1990*/  LDS R31, [R32+0x10] ;  /* 0x00001000201f7984 */ /* 0x0002220000000800 */
[----:B------:R-:W-:Y:S01]  /*19a0*/  MOV R43, UR12 ;  /* 0x0000000c002b7c02 */ /* 0x000fe20008000f00 */
[-C--:B------:R-:W-:Y:S01]  /*19b0*/  FFMA R39, R12, R30.reuse, R39 ;  /* 0x0000001e0c277223 */ /* 0x080fe20000000027 */
[----:B------:R-:W-:Y:S01]  /*19c0*/  FFMA R41, R11, R30, R44 ;  /* 0x0000001e0b297223 */ /* 0x000fe2000000002c */
[----:B------:R-:W-:Y:S01]  /*19d0*/  LEA R30, R45, R32, 0x2 ;  /* 0x000000202d1e7211 */ /* 0x000fe200078e10ff */
[----:B------:R-:W-:Y:S01]  /*19e0*/  FFMA R42, R21, R29, R38 ;  /* 0x0000001d152a7223 */ /* 0x000fe20000000026 */
[----:B------:R-:W-:-:S04]  /*19f0*/  IMAD.WIDE R22, R43, 0x4, R22 ;  /* 0x000000042b167825 */ /* 0x000fc800078e0216 */
[----:B------:R-:W-:Y:S01]  /*1a00*/  FFMA R43, R40, UR4, R3 ;  /* 0x00000004282b7c23 */ /* 0x000fe20008000003 */
[-C--:B------:R-:W-:Y:S01]  /*1a10*/  FFMA R40, R26, R29.reuse, R35 ;  /* 0x0000001d1a287223 */ /* 0x080fe20000000023 */
[-C--:B------:R-:W-:Y:S01]  /*1a20*/  FFMA R39, R4, R29.reuse, R39 ;  /* 0x0000001d04277223 */ /* 0x080fe20000000027 */
[----:B------:R-:W-:Y:S01]  /*1a30*/  FFMA R41, R8, R29, R41 ;  /* 0x0000001d08297223 */ /* 0x000fe20000000029 */
[----:B------:R-:W4:Y:S01]  /*1a40*/  LDS R38, [R30] ;  /* 0x000000001e267984 */ /* 0x000f220000000800 */
[-C--:B-1----:R-:W-:Y:S01]  /*1a50*/  FMUL R32, R0, R33.reuse ;  /* 0x0000002100207220 */ /* 0x082fe20000400000 */
[-C--:B---3--:R-:W-:Y:S02]  /*1a60*/  FFMA R35, R7, R36.reuse, R42 ;  /* 0x0000002407237223 */ /* 0x088fe4000000002a */
        /* <DEDUP_REMOVED lines=9> */
[-C--:B--2---:R-:W-:Y:S01]  /*1b00*/  FFMA R44, R28, R37.reuse, R35 ;  /* 0x000000251c2c7223 */ /* 0x084fe20000000023 */
[----:B------:R-:W2:Y:S01]  /*1b10*/  LDS R33, [R30+0x8] ;  /* 0x000008001e217984 */ /* 0x000ea20000000800 */
[-C--:B------:R-:W-:Y:S01]  /*1b20*/  FFMA R35, R15, R37.reuse, R40 ;  /* 0x000000250f237223 */ /* 0x080fe20000000028 */
[-C--:B------:R-:W-:Y:S01]  /*1b30*/  FFMA R42, R14, R37.reuse, R39 ;  /* 0x000000250e2a7223 */ /* 0x080fe20000000027 */
[-C--:B------:R-:W-:Y:S01]  /*1b40*/  FFMA R32, R13, R37.reuse, R32 ;  /* 0x000000250d207223 */ /* 0x080fe20000000020 */
[----:B------:R-:W3:Y:S01]  /*1b50*/  LDS R36, [R30+0xc] ;  /* 0x00000c001e247984 */ /* 0x000ee20000000800 */
[----:B------:R-:W-:Y:S01]  /*1b60*/  FFMA R45, R10, R37, R45 ;  /* 0x000000250a2d7223 */ /* 0x000fe2000000002d */
[----:B-----5:R-:W-:-:S02]  /*1b70*/  FFMA R39, R12, R34, R35 ;  /* 0x000000220c277223 */ /* 0x020fc40000000023 */
[----:B------:R5:W-:Y:S01]  /*1b80*/  STG.E desc[UR14][R22.64], R43 ;  /* 0x0000002b16007986 */ /* 0x000be2000c10190e */
[-C--:B------:R-:W-:Y:S01]  /*1b90*/  FFMA R40, R5, R34.reuse, R45 ;  /* 0x0000002205287223 */ /* 0x080fe2000000002d */
[-C--:B------:R-:W-:Y:S01]  /*1ba0*/  FFMA R37, R27, R34.reuse, R44 ;  /* 0x000000221b257223 */ /* 0x080fe2000000002c */
[-C--:B------:R-:W-:Y:S01]  /*1bb0*/  FFMA R41, R11, R34.reuse, R42 ;  /* 0x000000220b297223 */ /* 0x080fe2000000002a */
[----:B------:R-:W3:Y:S01]  /*1bc0*/  LDS R35, [R30+0x10] ;  /* 0x000010001e237984 */ /* 0x000ee20000000800 */
[----:B------:R-:W-:Y:S01]  /*1bd0*/  MOV R45, UR12 ;  /* 0x0000000c002d7c02 */ /* 0x000fe20008000f00 */
[-C--:B0-----:R-:W-:Y:S01]  /*1be0*/  FFMA R40, R21, R31.reuse, R40 ;  /* 0x0000001f15287223 */ /* 0x081fe20000000028 */
[-C--:B------:R-:W-:Y:S01]  /*1bf0*/  FFMA R39, R4, R31.reuse, R39 ;  /* 0x0000001f04277223 */ /* 0x080fe20000000027 */
[----:B------:R-:W-:Y:S01]  /*1c00*/  FFMA R41, R8, R31, R41 ;  /* 0x0000001f08297223 */ /* 0x000fe20000000029 */
[----:B-----5:R-:W-:Y:S01]  /*1c10*/  FFMA R43, R9, R34, R32 ;  /* 0x00000022092b7223 */ /* 0x020fe20000000020 */
[----:B------:R-:W-:Y:S01]  /*1c20*/  MOV R32, UR6 ;  /* 0x0000000600207c02 */ /* 0x000fe20008000f00 */
[----:B------:R-:W-:-:S04]  /*1c30*/  IMAD.WIDE R22, R45, 0x4, R22 ;  /* 0x000000042d167825 */ /* 0x000fc800078e0216 */
[-C--:B------:R-:W-:Y:S01]  /*1c40*/  FFMA R34, R6, R31.reuse, R43 ;  /* 0x0000001f06227223 */ /* 0x080fe2000000002b */
[----:B------:R-:W-:Y:S01]  /*1c50*/  LEA R32, R32, R30, 0x2 ;  /* 0x0000001e20207211 */ /* 0x000fe200078e10ff */
[-C--:B----4-:R-:W-:Y:S01]  /*1c60*/  FFMA R41, R20, R38.reuse, R41 ;  /* 0x0000002614297223 */ /* 0x090fe20000000029 */
[-C--:B------:R-:W-:Y:S01]  /*1c70*/  FFMA R39, R24, R38.reuse, R39 ;  /* 0x0000002618277223 */ /* 0x080fe20000000027 */
[----:B------:R-:W-:Y:S01]  /*1c80*/  FFMA R43, R34, UR4, R3 ;  /* 0x00000004222b7c23 */ /* 0x000fe20008000003 */
[----:B------:R-:W-:Y:S01]  /*1c90*/  FFMA R34, R26, R31, R37 ;  /* 0x0000001f1a227223 */ /* 0x000fe20000000025 */
[----:B------:R-:W0:Y:S01]  /*1ca0*/  LDS R30, [R32] ;  /* 0x00000000201e7984 */ /* 0x000e220000000800 */
[-C--:B------:R-:W-:Y:S01]  /*1cb0*/  FFMA R37, R7, R38.reuse, R40 ;  /* 0x0000002607257223 */ /* 0x080fe20000000028 */
[-C--:B-1----:R-:W-:Y:S01]  /*1cc0*/  FMUL R40, R0, R29.reuse ;  /* 0x0000001d00287220 */ /* 0x082fe20000400000 */
[-C--:B------:R-:W-:Y:S01]  /*1cd0*/  FFMA R34, R25, R38.reuse, R34 ;  /* 0x0000002619227223 */ /* 0x080fe20000000022 */
[----:B------:R-:W1:Y:S01]  /*1ce0*/  LDS R31, [R32+0x4] ;  /* 0x00000400201f7984 */ /* 0x000e620000000800 */
[-C--:B------:R-:W-:Y:S01]  /*1cf0*/  FFMA R37, R2, R29.reuse, R37 ;  /* 0x0000001d02257223 */ /* 0x080fe20000000025 */
[----:B------:R-:W-:Y:S01]  /*1d00*/  FFMA R45, R17, R38, R40 ;  /* 0x00000026112d7223 */ /* 0x000fe20000000028 */
[-C--:B------:R-:W-:Y:S01]  /*1d10*/  FFMA R38, R19, R29.reuse, R34 ;  /* 0x0000001d13267223 */ /* 0x080fe20000000022 */
[-C--:B------:R-:W-:Y:S01]  /*1d20*/  FFMA R34, R16, R29.reuse, R41 ;  /* 0x0000001d10227223 */ /* 0x080fe20000000029 */
[----:B------:R-:W-:Y:S01]  /*1d30*/  FFMA R39, R18, R29, R39 ;  /* 0x0000001d12277223 */ /* 0x000fe20000000027 */
[-C--:B--2---:R-:W-:Y:S01]  /*1d40*/  FFMA R42, R28, R33.reuse, R37 ;  /* 0x000000211c2a7223 */ /* 0x084fe20000000025 */
[-C--:B------:R-:W-:Y:S01]  /*1d50*/  FFMA R29, R15, R33.reuse, R38 ;  /* 0x000000210f1d7223 */ /* 0x080fe20000000026 */
[----:B------:R-:W2:Y:S01]  /*1d60*/  LDS R37, [R32+0x8] ;  /* 0x0000080020257984 */ /* 0x000ea20000000800 */
[-C--:B------:R-:W-:Y:S01]  /*1d70*/  FFMA R44, R10, R33.reuse, R45 ;  /* 0x000000210a2c7223 */ /* 0x080fe2000000002d */
[-C--:B------:R-:W-:Y:S01]  /*1d80*/  FFMA R40, R14, R33.reuse, R39 ;  /* 0x000000210e287223 */ /* 0x080fe20000000027 */
[----:B------:R-:W-:Y:S01]  /*1d90*/  FFMA R38, R13, R33, R34 ;  /* 0x000000210d267223 */ /* 0x000fe20000000022 */
[-C--:B---3--:R-:W-:Y:S01]  /*1da0*/  FFMA R33, R27, R36.reuse, R42 ;  /* 0x000000241b217223 */ /* 0x088fe2000000002a */
[----:B------:R-:W3:Y:S01]  /*1db0*/  LDS R34, [R32+0xc] ;  /* 0x00000c0020227984 */ /* 0x000ee20000000800 */
[-C--:B------:R-:W-:Y:S01]  /*1dc0*/  FFMA R39, R12, R36.reuse, R29 ;  /* 0x000000240c277223 */ /* 0x080fe2000000001d */
[-C--:B------:R-:W-:Y:S01]  /*1dd0*/  FFMA R41, R9, R36.reuse, R38 ;  /* 0x0000002409297223 */ /* 0x080fe20000000026 */
[-C--:B------:R-:W-:Y:S01]  /*1de0*/  FFMA R44, R5, R36.reuse, R44 ;  /* 0x00000024052c7223 */ /* 0x080fe2000000002c */
[----:B------:R-:W-:Y:S01]  /*1df0*/  FFMA R29, R11, R36, R40 ;  /* 0x000000240b1d7223 */ /* 0x000fe20000000028 */
[-C--:B------:R-:W-:Y:S01]  /*1e00*/  FFMA R38, R26, R35.reuse, R33 ;  /* 0x000000231a267223 */ /* 0x080fe20000000021 */
[-C--:B------:R-:W-:Y:S01]  /*1e10*/  FFMA R40, R6, R35.reuse, R41 ;  /* 0x0000002306287223 */ /* 0x080fe20000000029 */
[----:B------:R-:W4:Y:S01]  /*1e20*/  LDS R33, [R32+0x10] ;  /* 0x0000100020217984 */ /* 0x000f220000000800 */
[-C--:B------:R-:W-:Y:S01]  /*1e30*/  FFMA R36, R21, R35.reuse, R44 ;  /* 0x0000002315247223 */ /* 0x080fe2000000002c */
[-C--:B------:R-:W-:Y:S01]  /*1e40*/  FFMA R39, R4, R35.reuse, R39 ;  /* 0x0000002304277223 */ /* 0x080fe20000000027 */
[----:B------:R-:W-:Y:S01]  /*1e50*/  FFMA R41, R8, R35, R29 ;  /* 0x0000002308297223 */ /* 0x000fe2000000001d */
[----:B------:R5:W-:Y:S01]  /*1e60*/  STG.E desc[UR14][R22.64], R43 ;  /* 0x0000002b16007986 */ /* 0x000be2000c10190e */
[----:B------:R-:W-:-:S04]  /*1e70*/  MOV R35, UR6 ;  /* 0x0000000600237c02 */ /* 0x000fc80008000f00 */
[----:B------:R-:W-:-:S05]  /*1e80*/  LEA R35, R35, R32, 0x2 ;  /* 0x0000002023237211 */ /* 0x000fca00078e10ff */
[----:B------:R-:W4:Y:S01]  /*1e90*/  LDS R29, [R35+0x4] ;  /* 0x00000400231d7984 */ /* 0x000f220000000800 */
[----:B-----5:R-:W-:Y:S01]  /*1ea0*/  MOV R43, UR12 ;  /* 0x0000000c002b7c02 */ /* 0x020fe20008000f00 */
[-C--:B0-----:R-:W-:Y:S01]  /*1eb0*/  FFMA R45, R7, R30.reuse, R36 ;  /* 0x0000001e072d7223 */ /* 0x081fe20000000024 */
[-C--:B------:R-:W-:Y:S01]  /*1ec0*/  FFMA R38, R25, R30.reuse, R38 ;  /* 0x0000001e19267223 */ /* 0x080fe20000000026 */
[-C--:B------:R-:W-:Y:S01]  /*1ed0*/  FFMA R39, R24, R30.reuse, R39 ;  /* 0x0000001e18277223 */ /* 0x080fe20000000027 */
[----:B------:R-:W-:Y:S01]  /*1ee0*/  FFMA R41, R20, R30, R41 ;  /* 0x0000001e14297223 */ /* 0x000fe20000000029 */
[----:B------:R-:W-:-:S04]  /*1ef0*/  IMAD.WIDE R22, R43, 0x4, R22 ;  /* 0x000000042b167825 */ /* 0x000fc800078e0216 */
[----:B------:R-:W-:Y:S01]  /*1f00*/  FFMA R43, R40, UR4, R3 ;  /* 0x00000004282b7c23 */ /* 0x000fe20008000003 */
[-C--:B-1----:R-:W-:Y:S01]  /*1f10*/  FMUL R40, R0, R31.reuse ;  /* 0x0000001f00287220 */ /* 0x082fe20000400000 */
[-C--:B------:R-:W-:Y:S01]  /*1f20*/  FFMA R45, R2, R31.reuse, R45 ;  /* 0x0000001f022d7223 */ /* 0x080fe2000000002d */
[-C--:B------:R-:W-:Y:S01]  /*1f30*/  FFMA R38, R19, R31.reuse, R38 ;  /* 0x0000001f13267223 */ /* 0x080fe20000000026 */
[-C--:B------:R-:W-:Y:S01]  /*1f40*/  FFMA R39, R18, R31.reuse, R39 ;  /* 0x0000001f12277223 */ /* 0x080fe20000000027 */
[----:B------:R-:W-:Y:S01]  /*1f50*/  FFMA R40, R17, R30, R40 ;  /* 0x0000001e11287223 */ /* 0x000fe20000000028 */
[----:B------:R-:W-:Y:S01]  /*1f60*/  FFMA R32, R16, R31, R41 ;  /* 0x0000001f10207223 */ /* 0x000fe20000000029 */
[----:B------:R-:W0:Y:S01]  /*1f70*/  LDS R30, [R35] ;  /* 0x00000000231e7984 */ /* 0x000e220000000800 */
[-C--:B--2---:R-:W-:Y:S01]  /*1f80*/  FFMA R41, R15, R37.reuse, R38 ;  /* 0x000000250f297223 */ /* 0x084fe20000000026 */
[-C--:B------:R-:W-:Y:S01]  /*1f90*/  FFMA R42, R10, R37.reuse, R40 ;  /* 0x000000250a2a7223 */ /* 0x080fe20000000028 */
[-C--:B------:R-:W-:Y:S01]  /*1fa0*/  FFMA R32, R13, R37.reuse, R32 ;  /* 0x000000250d207223 */ /* 0x080fe20000000020 */
[----:B------:R-:W1:Y:S01]  /*1fb0*/  LDS R31, [R35+0x8] ;  /* 0x00000800231f7984 */ /* 0x000e620000000800 */
[-C--:B------:R-:W-:Y:S01]  /*1fc0*/  FFMA R40, R28, R37.reuse, R45 ;  /* 0x000000251c287223 */ /* 0x080fe2000000002d */
[----:B------:R-:W-:Y:S01]  /*1fd0*/  FFMA R36, R14, R37, R39 ;  /* 0x000000250e247223 */ /* 0x000fe20000000027 */
[-C--:B---3--:R-:W-:Y:S01]  /*1fe0*/  FFMA R39, R12, R34.reuse, R41 ;  /* 0x000000220c277223 */ /* 0x088fe20000000029 */
[-C--:B------:R-:W-:Y:S01]  /*1ff0*/  FFMA R41, R9, R34.reuse, R32 ;  /* 0x0000002209297223 */ /* 0x080fe20000000020 */
[----:B------:R2:W-:Y:S01]  /*2000*/  STG.E desc[UR14][R22.64], R43 ;  /* 0x0000002b16007986 */ /* 0x0005e2000c10190e */
[-C--:B------:R-:W-:Y:S01]  /*2010*/  FFMA R42, R5, R34.reuse, R42 ;  /* 0x00000022052a7223 */ /* 0x080fe2000000002a */
[-C--:B------:R-:W-:Y:S01]  /*2020*/  FFMA R37, R11, R34.reuse, R36 ;  /* 0x000000220b257223 */ /* 0x080fe20000000024 */
[----:B------:R-:W-:Y:S01]  /*2030*/  MOV R36, UR6 ;  /* 0x0000000600247c02 */ /* 0x000fe20008000f00 */
[----:B------:R-:W3:Y:S01]  /*2040*/  LDS R32, [R35+0xc] ;  /* 0x00000c0023207984 */ /* 0x000ee20000000800 */
[-C--:B----4-:R-:W-:Y:S01]  /*2050*/  FFMA R39, R4, R33.reuse, R39 ;  /* 0x0000002104277223 */ /* 0x090fe20000000027 */
[----:B------:R-:W-:Y:S01]  /*2060*/  FFMA R37, R8, R33, R37 ;  /* 0x0000002108257223 */ /* 0x000fe20000000025 */
[----:B------:R-:W-:Y:S01]  /*2070*/  LEA R36, R36, R35, 0x2 ;  /* 0x0000002324247211 */ /* 0x000fe200078e10ff */
[----:B--2---:R-:W-:Y:S01]  /*2080*/  FFMA R43, R27, R34, R40 ;  /* 0x000000221b2b7223 */ /* 0x004fe20000000028 */
[-C--:B------:R-:W-:Y:S01]  /*2090*/  FFMA R40, R21, R33.reuse, R42 ;  /* 0x0000002115287223 */ /* 0x080fe2000000002a */
[----:B------:R-:W-:-:S02]  /*20a0*/  FFMA R42, R6, R33, R41 ;  /* 0x00000021062a7223 */ /* 0x000fc40000000029 */
[----:B------:R-:W-:Y:S01]  /*20b0*/  LDS R34, [R36] ;  /* 0x0000000024227984 */ /* 0x000fe20000000800 */
[----:B------:R-:W-:Y:S01]  /*20c0*/  FFMA R38, R26, R33, R43 ;  /* 0x000000211a267223 */ /* 0x000fe2000000002b */
[----:B------:R-:W-:Y:S01]  /*20d0*/  FMUL R0, R0, R29 ;  /* 0x0000001d00007220 */ /* 0x000fe20000400000 */
[----:B------:R-:W-:Y:S01]  /*20e0*/  MOV R41, UR12 ;  /* 0x0000000c00297c02 */ /* 0x000fe20008000f00 */
[----:B------:R2:W4:Y:S01]  /*20f0*/  LDS R33, [R35+0x10] ;  /* 0x0000100023217984 */ /* 0x0005220000000800 */
[----:B------:R-:W-:-:S03]  /*2100*/  FFMA R43, R42, UR4, R3 ;  /* 0x000000042a2b7c23 */ /* 0x000fc60008000003 */
[----:B------:R-:W-:Y:S01]  /*2110*/  IMAD.WIDE R22, R41, 0x4, R22 ;  /* 0x0000000429167825 */ /* 0x000fe200078e0216 */
[----:B--2---:R-:W-:-:S04]  /*2120*/  MOV R35, UR6 ;  /* 0x0000000600237c02 */ /* 0x004fc80008000f00 */
[----:B------:R3:W-:Y:S01]  /*2130*/  STG.E desc[UR14][R22.64], R43 ;  /* 0x0000002b16007986 */ /* 0x0007e2000c10190e */
[-C--:B0-----:R-:W-:Y:S01]  /*2140*/  FFMA R45, R17, R30.reuse, R0 ;  /* 0x0000001e112d7223 */ /* 0x081fe20000000000 */
[-C--:B------:R-:W-:Y:S02]  /*2150*/  FFMA R41, R7, R30.reuse, R40 ;  /* 0x0000001e07297223 */ /* 0x080fe40000000028 */
[----:B------:R-:W0:Y:S01]  /*2160*/  LDS R17, [R36+0x4] ;  /* 0x0000040024117984 */ /* 0x000e220000000800 */
[-C--:B------:R-:W-:Y:S01]  /*2170*/  FFMA R40, R25, R30.reuse, R38 ;  /* 0x0000001e19287223 */ /* 0x080fe20000000026 */
[----:B-1----:R-:W-:Y:S01]  /*2180*/  FFMA R38, R10, R31, R45 ;  /* 0x0000001f0a267223 */ /* 0x002fe2000000002d */
[-C--:B------:R-:W-:Y:S01]  /*2190*/  FFMA R39, R24, R30.reuse, R39 ;  /* 0x0000001e18277223 */ /* 0x080fe20000000027 */
[----:B------:R-:W1:Y:S01]  /*21a0*/  LDS R0, [R36+0x8] ;  /* 0x0000080024007984 */ /* 0x000e620000000800 */
[----:B------:R-:W-:Y:S01]  /*21b0*/  FFMA R37, R20, R30, R37 ;  /* 0x0000001e14257223 */ /* 0x000fe20000000025 */
[----:B------:R-:W-:Y:S01]  /*21c0*/  LEA R30, R35, R36, 0x2 ;  /* 0x00000024231e7211 */ /* 0x000fe200078e10ff */
[-C--:B------:R-:W-:Y:S01]  /*21d0*/  FFMA R41, R2, R29.reuse, R41 ;  /* 0x0000001d02297223 */ /* 0x080fe20000000029 */
[----:B------:R-:W2:Y:S01]  /*21e0*/  LDS R10, [R36+0xc] ;  /* 0x00000c00240a7984 */ /* 0x000ea20000000800 */
[-C--:B------:R-:W-:Y:S01]  /*21f0*/  FFMA R40, R19, R29.reuse, R40 ;  /* 0x0000001d13287223 */ /* 0x080fe20000000028 */
[-C--:B------:R-:W-:Y:S01]  /*2200*/  FFMA R39, R18, R29.reuse, R39 ;  /* 0x0000001d12277223 */ /* 0x080fe20000000027 */
[----:B------:R-:W-:Y:S01]  /*2210*/  FFMA R42, R16, R29, R37 ;  /* 0x0000001d102a7223 */ /* 0x000fe20000000025 */
[----:B------:R-:W5:Y:S01]  /*2220*/  LDS R35, [R36+0x10] ;  /* 0x0000100024237984 */ /* 0x000f620000000800 */
[-C--:B---3--:R-:W-:Y:S01]  /*2230*/  FFMA R43, R5, R32.reuse, R38 ;  /* 0x00000020052b7223 */ /* 0x088fe20000000026 */
[-C--:B------:R-:W-:Y:S01]  /*2240*/  FFMA R37, R15, R31.reuse, R40 ;  /* 0x0000001f0f257223 */ /* 0x080fe20000000028 */
[-C--:B------:R-:W-:Y:S01]  /*2250*/  FFMA R40, R13, R31.reuse, R42 ;  /* 0x0000001f0d287223 */ /* 0x080fe2000000002a */
[----:B------:R-:W3:Y:S01]  /*2260*/  LDS R29, [R30] ;  /* 0x000000001e1d7984 */ /* 0x000ee20000000800 */
[-C--:B------:R-:W-:Y:S01]  /*2270*/  FFMA R44, R28, R31.reuse, R41 ;  /* 0x0000001f1c2c7223 */ /* 0x080fe20000000029 */
[----:B------:R-:W-:Y:S01]  /*2280*/  FFMA R38, R14, R31, R39 ;  /* 0x0000001f0e267223 */ /* 0x000fe20000000027 */
[-C--:B------:R-:W-:Y:S01]  /*2290*/  FFMA R37, R12, R32.reuse, R37 ;  /* 0x000000200c257223 */ /* 0x080fe20000000025 */
[----:B------:R-:W3:Y:S01]  /*22a0*/  LDS R5, [R30+0x4] ;  /* 0x000004001e057984 */ /* 0x000ee20000000800 */
[----:B------:R-:W-:-:S03]  /*22b0*/  FFMA R31, R27, R32, R44 ;  /* 0x000000201b1f7223 */ /* 0x000fc6000000002c */
[----:B------:R-:W3:Y:S01]  /*22c0*/  LDS R36, [R30+0x8] ;  /* 0x000008001e247984 */ /* 0x000ee20000000800 */
[-C--:B----4-:R-:W-:Y:S01]  /*22d0*/  FFMA R42, R21, R33.reuse, R43 ;  /* 0x00000021152a7223 */ /* 0x090fe2000000002b */
[-C--:B------:R-:W-:Y:S01]  /*22e0*/  FFMA R44, R26, R33.reuse, R31 ;  /* 0x000000211a2c7223 */ /* 0x080fe2000000001f */
[----:B------:R-:W-:Y:S01]  /*22f0*/  FFMA R37, R4, R33, R37 ;  /* 0x0000002104257223 */ /* 0x000fe20000000025 */
[----:B------:R-:W-:Y:S01]  /*2300*/  MOV R31, UR12 ;  /* 0x0000000c001f7c02 */ /* 0x000fe20008000f00 */
[-C--:B------:R-:W-:Y:S01]  /*2310*/  FFMA R21, R7, R34.reuse, R42 ;  /* 0x0000002207157223 */ /* 0x080fe2000000002a */
[-C--:B------:R-:W-:Y:S01]  /*2320*/  FFMA R44, R25, R34.reuse, R44 ;  /* 0x00000022192c7223 */ /* 0x080fe2000000002c */
[----:B------:R-:W4:Y:S01]  /*2330*/  LDS R42, [R30+0xc] ;  /* 0x00000c001e2a7984 */ /* 0x000f220000000800 */
[----:B------:R-:W-:Y:S01]  /*2340*/  FFMA R37, R24, R34, R37 ;  /* 0x0000002218257223 */ /* 0x000fe20000000025 */
[----:B------:R-:W-:-:S04]  /*2350*/  IMAD.WIDE R22, R31, 0x4, R22 ;  /* 0x000000041f167825 */ /* 0x000fc800078e0216 */
[-C--:B------:R-:W-:Y:S01]  /*2360*/  FFMA R31, R11, R32.reuse, R38 ;  /* 0x000000200b1f7223 */ /* 0x080fe20000000026 */
[----:B------:R-:W4:Y:S03]  /*2370*/  LDS R7, [R30+0x10] ;  /* 0x000010001e077984 */ /* 0x000f260000000800 */
[----:B------:R-:W-:Y:S01]  /*2380*/  FFMA R31, R8, R33, R31 ;  /* 0x00000021081f7223 */ /* 0x000fe2000000001f */
[-C--:B0-----:R-:W-:Y:S01]  /*2390*/  FFMA R39, R2, R17.reuse, R21 ;  /* 0x0000001102277223 */ /* 0x081fe20000000015 */
[-C--:B------:R-:W-:Y:S01]  /*23a0*/  FFMA R44, R19, R17.reuse, R44 ;  /* 0x00000011132c7223 */ /* 0x080fe2000000002c */
[----:B------:R-:W-:Y:S01]  /*23b0*/  FFMA R37, R18, R17, R37 ;  /* 0x0000001112257223 */ /* 0x000fe20000000025 */
[----:B------:R-:W-:Y:S01]  /*23c0*/  FFMA R21, R9, R32, R40 ;  /* 0x0000002009157223 */ /* 0x000fe20000000028 */
[-C--:B-1----:R-:W-:Y:S01]  /*23d0*/  FFMA R32, R28, R0.reuse, R39 ;  /* 0x000000001c207223 */ /* 0x082fe20000000027 */
[-C--:B------:R-:W-:Y:S01]  /*23e0*/  FFMA R39, R15, R0.reuse, R44 ;  /* 0x000000000f277223 */ /* 0x080fe2000000002c */
[----:B------:R-:W-:Y:S01]  /*23f0*/  FFMA R28, R14, R0, R37 ;  /* 0x000000000e1c7223 */ /* 0x000fe20000000025 */
[----:B------:R-:W-:Y:S01]  /*2400*/  FFMA R2, R6, R33, R21 ;  /* 0x0000002106027223 */ /* 0x000fe20000000015 */
[-C--:B--2---:R-:W-:Y:S01]  /*2410*/  FFMA R27, R27, R10.reuse, R32 ;  /* 0x0000000a1b1b7223 */ /* 0x084fe20000000020 */
[-C--:B------:R-:W-:Y:S01]  /*2420*/  FFMA R39, R12, R10.reuse, R39 ;  /* 0x0000000a0c277223 */ /* 0x080fe20000000027 */
[----:B------:R-:W-:Y:S01]  /*2430*/  FFMA R21, R11, R10, R28 ;  /* 0x0000000a0b157223 */ /* 0x000fe2000000001c */
[----:B------:R-:W-:Y:S01]  /*2440*/  FFMA R31, R20, R34, R31 ;  /* 0x00000022141f7223 */ /* 0x000fe2000000001f */
[-C--:B-----5:R-:W-:Y:S01]  /*2450*/  FFMA R28, R26, R35.reuse, R27 ;  /* 0x000000231a1c7223 */ /* 0x0a0fe2000000001b */
[-C--:B------:R-:W-:Y:S01]  /*2460*/  FFMA R39, R4, R35.reuse, R39 ;  /* 0x0000002304277223 */ /* 0x080fe20000000027 */
[----:B------:R-:W-:Y:S01]  /*2470*/  FFMA R21, R8, R35, R21 ;  /* 0x0000002308157223 */ /* 0x000fe20000000015 */
[----:B------:R-:W-:Y:S01]  /*2480*/  FFMA R26, R16, R17, R31 ;  /* 0x00000011101a7223 */ /* 0x000fe2000000001f */
[-C--:B---3--:R-:W-:Y:S01]  /*2490*/  FFMA R28, R25, R29.reuse, R28 ;  /* 0x0000001d191c7223 */ /* 0x088fe2000000001c */
[-C--:B------:R-:W-:Y:S01]  /*24a0*/  FFMA R39, R24, R29.reuse, R39 ;  /* 0x0000001d18277223 */ /* 0x080fe20000000027 */
[----:B------:R-:W-:Y:S01]  /*24b0*/  FFMA R21, R20, R29, R21 ;  /* 0x0000001d14157223 */ /* 0x000fe20000000015 */
[----:B------:R-:W-:Y:S01]  /*24c0*/  FFMA R26, R13, R0, R26 ;  /* 0x000000000d1a7223 */ /* 0x000fe2000000001a */
[-C--:B------:R-:W-:Y:S01]  /*24d0*/  FFMA R28, R19, R5.reuse, R28 ;  /* 0x00000005131c7223 */ /* 0x080fe2000000001c */
[-C--:B------:R-:W-:Y:S01]  /*24e0*/  FFMA R39, R18, R5.reuse, R39 ;  /* 0x0000000512277223 */ /* 0x080fe20000000027 */
[----:B------:R-:W-:Y:S01]  /*24f0*/  MOV R19, UR12 ;  /* 0x0000000c00137c02 */ /* 0x000fe20008000f00 */
[----:B------:R-:W-:Y:S01]  /*2500*/  FFMA R16, R16, R5, R21 ;  /* 0x0000000510107223 */ /* 0x000fe20000000015 */
[----:B------:R-:W-:Y:S01]  /*2510*/  FFMA R5, R9, R10, R26 ;  /* 0x0000000a09057223 */ /* 0x000fe2000000001a */
[-C--:B------:R-:W-:Y:S01]  /*2520*/  FFMA R17, R15, R36.reuse, R28 ;  /* 0x000000240f117223 */ /* 0x080fe2000000001c */
[-C--:B------:R-:W-:Y:S01]  /*2530*/  FFMA R10, R14, R36.reuse, R39 ;  /* 0x000000240e0a7223 */ /* 0x080fe20000000027 */
[----:B------:R-:W-:Y:S01]  /*2540*/  FFMA R16, R13, R36, R16 ;  /* 0x000000240d107223 */ /* 0x000fe20000000010 */
[----:B------:R-:W-:Y:S01]  /*2550*/  IMAD.WIDE R14, R19, 0x4, R22 ;  /* 0x00000004130e7825 */ /* 0x000fe200078e0216 */
[----:B------:R-:W-:-:S03]  /*2560*/  MOV R13, UR12 ;  /* 0x0000000c000d7c02 */ /* 0x000fc60008000f00 */
[----:B------:R-:W-:Y:S01]  /*2570*/  FFMA R0, R6, R35, R5 ;  /* 0x0000002306007223 */ /* 0x000fe20000000005 */
[----:B------:R-:W-:Y:S01]  /*2580*/  MOV R21, UR12 ;  /* 0x0000000c00157c02 */ /* 0x000fe20008000f00 */
[-C--:B----4-:R-:W-:Y:S01]  /*2590*/  FFMA R5, R11, R42.reuse, R10 ;  /* 0x0000002a0b057223 */ /* 0x090fe2000000000a */
[----:B------:R-:W-:Y:S01]  /*25a0*/  FFMA R17, R12, R42, R17 ;  /* 0x0000002a0c117223 */ /* 0x000fe20000000011 */
[----:B------:R-:W-:-:S04]  /*25b0*/  IMAD.WIDE R10, R13, 0x4, R14 ;  /* 0x000000040d0a7825 */ /* 0x000fc800078e020e */
[----:B------:R-:W-:Y:S01]  /*25c0*/  FFMA R9, R9, R42, R16 ;  /* 0x0000002a09097223 */ /* 0x000fe20000000010 */
[-C--:B------:R-:W-:Y:S01]  /*25d0*/  FFMA R8, R8, R7.reuse, R5 ;  /* 0x0000000708087223 */ /* 0x080fe20000000005 */
[-C--:B------:R-:W-:Y:S02]  /*25e0*/  FFMA R12, R4, R7.reuse, R17 ;  /* 0x00000007040c7223 */ /* 0x080fe40000000011 */
[----:B------:R-:W-:Y:S01]  /*25f0*/  FFMA R6, R6, R7, R9 ;  /* 0x0000000706067223 */ /* 0x000fe20000000009 */
[----:B------:R-:W-:-:S04]  /*2600*/  IMAD.WIDE R4, R13, 0x4, R10 ;  /* 0x000000040d047825 */ /* 0x000fc800078e020a */
        /* <DEDUP_REMOVED lines=12> */
.L_x_19:
        /* <DEDUP_REMOVED lines=11> */
.L_x_34:


//--------------------- .text._Z28Filter3x3_Input14x14_Stride2PKfS0_Pfiiiiiiiiiiiiiff --------------------------
	.section	.text._Z28Filter3x3_Input14x14_Stride2PKfS0_Pfiiiiiiiiiiiiiff,"ax",@progbits
	.align	128
        .global         _Z28Filter3x3_Input14x14_Stride2PKfS0_Pfiiiiiiiiiiiiiff
        .type           _Z28Filter3x3_Input14x14_Stride2PKfS0_Pfiiiiiiiiiiiiiff,@function
        .size           _Z28Filter3x3_Input14x14_Stride2PKfS0_Pfiiiiiiiiiiiiiff,(.L_x_35 - _Z28Filter3x3_Input14x14_Stride2PKfS0_Pfiiiiiiiiiiiiiff)
        .other          _Z28Filter3x3_Input14x14_Stride2PKfS0_Pfiiiiiiiiiiiiiff,@"STO_CUDA_ENTRY STV_DEFAULT"
_Z28Filter3x3_Input14x14_Stride2PKfS0_Pfiiiiiiiiiiiiiff:
.text._Z28Filter3x3_Input14x14_Stride2PKfS0_Pfiiiiiiiiiiiiiff:
[----:B------:R-:W-:Y:S01]  /*0000*/  LDC R1, c[0x0][0x37c] ;  /* 0x0000df00ff017b82 */ /* 0x000fe20000000800 */
[----:B------:R-:W0:Y:S07]  /*0010*/  S2R R28, SR_TID.X ;  /* 0x00000000001c7919 */ /* 0x000e2e0000002100 */
[----:B------:R-:W1:Y:S01]  /*0020*/  S2UR UR4, SR_CTAID.Y ;  /* 0x00000000000479c3 */ /* 0x000e620000002600 */
[----:B------:R-:W2:Y:S01]  /*0030*/  LDCU UR12, c[0x0][0x3ac] ;  /* 0x00007580ff0c77ac */ /* 0x000ea20008000800 */
[----:B------:R-:W3:Y:S06]  /*0040*/  LDCU.64 UR10, c[0x0][0x358] ;  /* 0x00006b00ff0a77ac */ /* 0x000eec0008000a00 */
[----:B------:R-:W4:Y:S01]  /*0050*/  LDC R15, c[0x0][0x3b0] ;  /* 0x0000ec00ff0f7b82 */ /* 0x000f220000000800 */
[----:B------:R-:W5:Y:S07]  /*0060*/  LDCU UR9, c[0x0][0x39c] ;  /* 0x00007380ff0977ac */ /* 0x000f6e0008000800 */
[----:B------:R-:W3:Y:S01]  /*0070*/  LDC.64 R8, c[0x0][0x388] ;  /* 0x0000e200ff087b82 */ /* 0x000ee20000000a00 */
[----:B-1----:R-:W-:-:S07]  /*0080*/  USHF.L.U32 UR4, UR4, 0x5, URZ ;  /* 0x0000000504047899 */ /* 0x002fce00080006ff */
[----:B------:R-:W1:Y:S01]  /*0090*/  LDC R10, c[0x0][0x3c4] ;  /* 0x0000f100ff0a7b82 */ /* 0x000e620000000800 */
[----:B--2---:R-:W-:Y:S01]  /*00a0*/  UIMAD UR5, UR4, UR12, URZ ;  /* 0x0000000c040572a4 */ /* 0x004fe2000f8e02ff */
[----:B0-----:R-:W-:-:S06]  /*00b0*/  ISETP.GT.U32.AND P0, PT, R28, 0x3f, PT ;  /* 0x0000003f1c00780c */ /* 0x001fcc0003f04070 */
[----:B------:R-:W0:Y:S01]  /*00c0*/  S2UR UR7, SR_CgaCtaId ;  /* 0x00000000000779c3 */ /* 0x000e220000008800 */
[----:B----4-:R-:W-:-:S04]  /*00d0*/  IMAD R3, R15, UR5, R28 ;  /* 0x000000050f037c24 */ /* 0x010fc8000f8e021c */
[----:B---3--:R-:W-:-:S03]  /*00e0*/  IMAD.WIDE R8, R3, 0x4, R8 ;  /* 0x0000000403087825 */ /* 0x008fc600078e0208 */
[----:B------:R-:W5:Y:S02]  /*00f0*/  S2UR UR8, SR_CTAID.X ;  /* 0x00000000000879c3 */ /* 0x000f640000002500 */
[----:B------:R-:W2:Y:S04]  /*0100*/  LDG.E R0, desc[UR10][R8.64] ;  /* 0x0000000a08007981 */ /* 0x000ea8000c1e1900 */
[----:B------:R3:W4:Y:S02]  /*0110*/  @!P0 LDG.E R6, desc[UR10][R8.64+0x380] ;  /* 0x0003800a08068981 */ /* 0x000724000c1e1900 */
[----:B------:R-:W1:Y:S01]  /*0120*/  LDC.64 R2, c[0x0][0x3a0] ;  /* 0x0000e800ff027b82 */ /* 0x000e620000000a00 */
[----:B------:R-:W-:Y:S02]  /*0130*/  UMOV UR5, 0x400 ;  /* 0x0000040000057882 */ /* 0x000fe40000000000 */
[----:B------:R-:W-:-:S04]  /*0140*/  UIADD3 UR6, UPT, UPT, UR5, 0x480, URZ ;  /* 0x0000048005067890 */ /* 0x000fc8000fffe0ff */
[----:B0-----:R-:W-:Y:S01]  /*0150*/  ULEA UR6, UR7, UR6, 0x18 ;  /* 0x0000000607067291 */ /* 0x001fe2000f8ec0ff */
[----:B------:R-:W0:Y:S01]  /*0160*/  LDC.64 R4, c[0x0][0x380] ;  /* 0x0000e000ff047b82 */ /* 0x000e220000000a00 */
[----:B------:R-:W-:-:S06]  /*0170*/  ULEA UR5, UR7, UR5, 0x18 ;  /* 0x0000000507057291 */ /* 0x000fcc000f8ec0ff */
[----:B---3--:R-:W-:Y:S01]  /*0180*/  LEA R9, R28, UR5, 0x2 ;  /* 0x000000051c097c11 */ /* 0x008fe2000f8e10ff */
[----:B-----5:R-:W-:Y:S01]  /*0190*/  UIMAD UR7, UR8, UR9, UR4 ;  /* 0x00000009080772a4 */ /* 0x020fe2000f8e0204 */
[----:B-1----:R-:W-:Y:S01]  /*01a0*/  LEA R7, R10, R3, 0x1 ;  /* 0x000000030a077211 */ /* 0x002fe200078e08ff */
[----:B------:R-:W-:-:S04]  /*01b0*/  IMAD R11, R3, R2, RZ ;  /* 0x00000002030b7224 */ /* 0x000fc800078e02ff */
[C---:B------:R-:W-:Y:S02]  /*01c0*/  IMAD R8, R7.reuse, R28, RZ ;  /* 0x0000001c07087224 */ /* 0x040fe400078e02ff */
[----:B------:R-:W-:Y:S02]  /*01d0*/  IMAD R13, R7, R2, RZ ;  /* 0x00000002070d7224 */ /* 0x000fe400078e02ff */
[----:B------:R-:W-:Y:S01]  /*01e0*/  IMAD R11, R11, UR7, R28 ;  /* 0x000000070b0b7c24 */ /* 0x000fe2000f8e021c */
[----:B------:R-:W-:-:S03]  /*01f0*/  LEA R8, R8, UR6, 0x2 ;  /* 0x0000000608087c11 */ /* 0x000fc6000f8e10ff */
[----:B0-----:R-:W-:Y:S01]  /*0200*/  IMAD.WIDE R4, R11, 0x4, R4 ;  /* 0x000000040b047825 */ /* 0x001fe200078e0204 */
[----:B------:R-:W-:Y:S01]  /*0210*/  LEA R2, R13, R8, 0x6 ;  /* 0x000000080d027211 */ /* 0x000fe200078e30ff */
[----:B------:R-:W0:Y:S08]  /*0220*/  I2F.U32.RP R10, R3 ;  /* 0x00000003000a7306 */ /* 0x000e300000209000 */
[----:B0-----:R-:W0:Y:S01]  /*0230*/  MUFU.RCP R10, R10 ;  /* 0x0000000a000a7308 */ /* 0x001e220000001000 */
[----:B--2---:R-:W-:Y:S04]  /*0240*/  STS [R9], R0 ;  /* 0x0000000009007388 */ /* 0x004fe80000000800 */
[----:B----4-:R1:W-:Y:S04]  /*0250*/  @!P0 STS [R9+0x380], R6 ;  /* 0x0003800609008388 */ /* 0x0103e80000000800 */
[----:B------:R-:W-:Y:S04]  /*0260*/  STS [R8], RZ ;  /* 0x000000ff08007388 */ /* 0x000fe80000000800 */
[----:B------:R-:W-:Y:S04]  /*0270*/  STS [R2], RZ ;  /* 0x000000ff02007388 */ /* 0x000fe80000000800 */
[----:B------:R0:W-:Y:S04]  /*0280*/  STS [R8+0x3c], RZ ;  /* 0x00003cff08007388 */ /* 0x0001e80000000800 */
        /* <DEDUP_REMOVED lines=8> */
[----:B-1----:R-:W5:Y:S04]  /*0310*/  LDG.E R6, desc[UR10][R4.64+0x1880] ;  /* 0x0018800a04067981 */ /* 0x002f68000c1e1900 */
[----:B------:R-:W5:Y:S01]  /*0320*/  LDG.E R0, desc[UR10][R4.64+0x1500] ;  /* 0x0015000a04007981 */ /* 0x000f62000c1e1900 */
[----:B0-----:R-:W-:-:S03]  /*0330*/  IADD3 R8, PT, PT, R10, 0xffffffe, RZ ;  /* 0x0ffffffe0a087810 */ /* 0x001fc60007ffe0ff */
[----:B------:R-:W5:Y:S01]  /*0340*/  LDG.E R23, desc[UR10][R4.64+0x1f80] ;  /* 0x001f800a04177981 */ /* 0x000f62000c1e1900 */
[----:B------:R0:W1:Y:S03]  /*0350*/  F2I.FTZ.U32.TRUNC.NTZ R9, R8 ;  /* 0x0000000800097305 */ /* 0x000066000021f000 */
[----:B--2---:R-:W2:Y:S01]  /*0360*/  LDG.E R2, desc[UR10][R4.64+0x1c00] ;  /* 0x001c000a04027981 */ /* 0x004ea2000c1e1900 */
[----:B------:R-:W-:-:S03]  /*0370*/  ISETP.NE.U32.AND P2, PT, R3, RZ, PT ;  /* 0x000000ff0300720c */ /* 0x000fc60003f45070 */
[----:B------:R-:W2:Y:S01]  /*0380*/  LDG.E R25, desc[UR10][R4.64+0x2300] ;  /* 0x0023000a04197981 */ /* 0x000ea2000c1e1900 */
[----:B0-----:R-:W-:-:S03]  /*0390*/  HFMA2 R8, -RZ, RZ, 0, 0 ;  /* 0x00000000ff087431 */ /* 0x001fc600000001ff */
[----:B------:R-:W2:Y:S01]  /*03a0*/  LDG.E R27, desc[UR10][R4.64+0x2680] ;  /* 0x0026800a041b7981 */ /* 0x000ea2000c1e1900 */
[----:B-1----:R-:W-:-:S03]  /*03b0*/  IADD3 R22, PT, PT, RZ, -R9, RZ ;  /* 0x80000009ff167210 */ /* 0x002fc60007ffe0ff */
[----:B------:R-:W2:Y:S02]  /*03c0*/  LDG.E R26, desc[UR10][R4.64+0x2d80] ;  /* 0x002d800a041a7981 */ /* 0x000ea4000c1e1900 */
[----:B------:R-:W-:Y:S02]  /*03d0*/  IMAD R11, R22, R3, RZ ;  /* 0x00000003160b7224 */ /* 0x000fe400078e02ff */
[----:B------:R-:W2:Y:S02]  /*03e0*/  LDG.E R21, desc[UR10][R4.64+0x3100] ;  /* 0x0031000a04157981 */ /* 0x000ea4000c1e1900 */
[----:B------:R-:W-:Y:S02]  /*03f0*/  IMAD.HI.U32 R9, R9, R11, R8 ;  /* 0x0000000b09097227 */ /* 0x000fe400078e0008 */
[----:B------:R-:W2:Y:S04]  /*0400*/  LDG.E R19, desc[UR10][R4.64+0x3480] ;  /* 0x0034800a04137981 */ /* 0x000ea8000c1e1900 */
[----:B------:R-:W2:Y:S01]  /*0410*/  LDG.E R17, desc[UR10][R4.64+0x3800] ;  /* 0x0038000a04117981 */ /* 0x000ea2000c1e1900 */
[----:B------:R-:W-:-:S03]  /*0420*/  IMAD.HI.U32 R9, R9, R28, RZ ;  /* 0x0000001c09097227 */ /* 0x000fc600078e00ff */
[----:B------:R-:W2:Y:S02]  /*0430*/  LDG.E R24, desc[UR10][R4.64+0x3f00] ;  /* 0x003f000a04187981 */ /* 0x000ea4000c1e1900 */
[----:B------:R-:W-:Y:S02]  /*0440*/  IADD3 R10, PT, PT, -R9, RZ, RZ ;  /* 0x000000ff090a7210 */ /* 0x000fe40007ffe1ff */
[----:B------:R-:W2:Y:S03]  /*0450*/  LDG.E R22, desc[UR10][R4.64+0x4280] ;  /* 0x0042800a04167981 */ /* 0x000ea6000c1e1900 */
[----:B------:R-:W-:Y:S02]  /*0460*/  IMAD R8, R3, R10, R28 ;  /* 0x0000000a03087224 */ /* 0x000fe400078e021c */
[----:B------:R-:W2:Y:S03]  /*0470*/  LDG.E R10, desc[UR10][R4.64+0x3b80] ;  /* 0x003b800a040a7981 */ /* 0x000ea6000c1e1900 */
[----:B------:R-:W-:-:S13]  /*0480*/  ISETP.GE.U32.AND P0, PT, R8, R3, PT ;  /* 0x000000030800720c */ /* 0x000fda0003f06070 */
[----:B------:R-:W-:-:S04]  /*0490*/  @P0 IADD3 R8, PT, PT, R8, -R3, RZ ;  /* 0x8000000308080210 */ /* 0x000fc80007ffe0ff */
[----:B------:R-:W-:Y:S02]  /*04a0*/  ISETP.GE.U32.AND P1, PT, R8, R3, PT ;  /* 0x000000030800720c */ /* 0x000fe40003f26070 */
[----:B------:R-:W-:Y:S01]  /*04b0*/  @P0 IADD3 R9, PT, PT, R9, 0x1, RZ ;  /* 0x0000000109090810 */ /* 0x000fe20007ffe0ff */
[----:B------:R-:W2:Y:S10]  /*04c0*/  LDG.E R8, desc[UR10][R4.64+0x2a00] ;  /* 0x002a000a04087981 */ /* 0x000eb4000c1e1900 */
[----:B------:R-:W-:-:S02]  /*04d0*/  @P1 IADD3 R9, PT, PT, R9, 0x1, RZ ;  /* 0x0000000109091810 */ /* 0x000fc40007ffe0ff */
[----:B------:R-:W-:-:S04]  /*04e0*/  @!P2 LOP3.LUT R9, RZ, R3, RZ, 0x33, !PT ;  /* 0x00000003ff09a212 */ /* 0x000fc800078e33ff */
[----:B------:R-:W-:Y:S02]  /*04f0*/  LEA R11, R9, R28, 0x1 ;  /* 0x0000001c090b7211 */ /* 0x000fe400078e08ff */
[----:B------:R-:W2:Y:S02]  /*0500*/  LDG.E R9, desc[UR10][R4.64+0x5b00] ;  /* 0x005b000a04097981 */ /* 0x000ea4000c1e1900 */
[----:B------:R-:W-:-:S05]  /*0510*/  LEA R11, R11, UR6, 0x2 ;  /* 0x000000060b0b7c11 */ /* 0x000fca000f8e10ff */
[----:B---3--:R-:W-:Y:S04]  /*0520*/  STS [R11+0x4], R20 ;  /* 0x000004140b007388 */ /* 0x008fe80000000800 */
[----:B----4-:R0:W-:Y:S04]  /*0530*/  STS [R11+0x404], R18 ;  /* 0x000404120b007388 */ /* 0x0101e80000000800 */
[----:B-----5:R-:W-:Y:S04]  /*0540*/  STS [R11+0x804], R16 ;  /* 0x000804100b007388 */ /* 0x020fe80000000800 */
[----:B------:R-:W-:Y:S04]  /*0550*/  STS [R11+0xc04], R14 ;  /* 0x000c040e0b007388 */ /* 0x000fe80000000800 */
[----:B------:R-:W-:Y:S04]  /*0560*/  STS [R11+0x1004], R29 ;  /* 0x0010041d0b007388 */ /* 0x000fe80000000800 */
[----:B------:R1:W-:Y:S04]  /*0570*/  STS [R11+0x1404], R12 ;  /* 0x0014040c0b007388 */ /* 0x0003e80000000800 */
[----:B------:R3:W-:Y:S04]  /*0580*/  STS [R11+0x1c04], R6 ;  /* 0x001c04060b007388 */ /* 0x0007e80000000800 */
[----:B0-----:R-:W4:Y:S04]  /*0590*/  LDG.E R18, desc[UR10][R4.64+0x4980] ;  /* 0x0049800a04127981 */ /* 0x001f28000c1e1900 */
[----:B-1----:R-:W5:Y:S04]  /*05a0*/  LDG.E R12, desc[UR10][R4.64+0x4600] ;  /* 0x0046000a040c7981 */ /* 0x002f68000c1e1900 */
[----:B------:R-:W5:Y:S04]  /*05b0*/  LDG.E R20, desc[UR10][R4.64+0x4d00] ;  /* 0x004d000a04147981 */ /* 0x000f68000c1e1900 */
[----:B---3--:R-:W3:Y:S04]  /*05c0*/  LDG.E R6, desc[UR10][R4.64+0x5080] ;  /* 0x0050800a04067981 */ /* 0x008ee8000c1e1900 */
[----:B------:R-:W3:Y:S04]  /*05d0*/  LDG.E R16, desc[UR10][R4.64+0x5400] ;  /* 0x0054000a04107981 */ /* 0x000ee8000c1e1900 */
[----:B------:R-:W3:Y:S04]  /*05e0*/  LDG.E R14, desc[UR10][R4.64+0x5780] ;  /* 0x0057800a040e7981 */ /* 0x000ee8000c1e1900 */
[----:B------:R0:W3:Y:S04]  /*05f0*/  LDG.E R29, desc[UR10][R4.64+0x5e80] ;  /* 0x005e800a041d7981 */ /* 0x0000e8000c1e1900 */
[----:B------:R1:W-:Y:S02]  /*0600*/  STS [R11+0x1804], R0 ;  /* 0x001804000b007388 */ /* 0x0003e40000000800 */
[----:B-1----:R-:W1:Y:S02]  /*0610*/  LDC R0, c[0x0][0x3c0] ;  /* 0x0000f000ff007b82 */ /* 0x002e640000000800 */
[----:B-1----:R-:W1:Y:S08]  /*0620*/  I2F.U32.RP R3, R0 ;  /* 0x0000000000037306 */ /* 0x002e700000209000 */
[----:B-1----:R-:W1:Y:S02]  /*0630*/  MUFU.RCP R3, R3 ;  /* 0x0000000300037308 */ /* 0x002e640000001000 */
[----:B-1----:R-:W-:-:S06]  /*0640*/  IADD3 R3, PT, PT, R3, 0xffffffe, RZ ;  /* 0x0ffffffe03037810 */ /* 0x002fcc0007ffe0ff */
[----:B------:R-:W1:Y:S01]  /*0650*/  F2I.FTZ.U32.TRUNC.NTZ R3, R3 ;  /* 0x0000000300037305 */ /* 0x000e62000021f000 */
[----:B------:R1:W-:Y:S04]  /*0660*/  STS [R11+0x2404], R23 ;  /* 0x002404170b007388 */ /* 0x0003e80000000800 */
[----:B--2---:R2:W-:Y:S01]  /*0670*/  STS [R11+0x2004], R2 ;  /* 0x002004020b007388 */ /* 0x0045e20000000800 */
[----:B-1----:R-:W-:Y:S02]  /*0680*/  IADD3 R23, PT, PT, RZ, -R3, RZ ;  /* 0x80000003ff177210 */ /* 0x002fe40007ffe0ff */
[----:B--2---:R-:W-:-:S03]  /*0690*/  MOV R2, RZ ;  /* 0x000000ff00027202 */ /* 0x004fc60000000f00 */
[----:B0-----:R-:W-:-:S04]  /*06a0*/  IMAD R5, R23, R0, RZ ;  /* 0x0000000017057224 */ /* 0x001fc800078e02ff */
        /* <DEDUP_REMOVED lines=17> */
[----:B------:R-:W-:Y:S04]  /*07c0*/  STS [R11+0x3c04], R19 ;  /* 0x003c04130b007388 */ /* 0x000fe80000000800 */
[----:B------:R-:W-:Y:S04]  /*07d0*/  STS [R11+0x4004], R17 ;  /* 0x004004110b007388 */ /* 0x000fe80000000800 */
[----:B------:R-:W-:Y:S04]  /*07e0*/  STS [R11+0x4404], R10 ;  /* 0x0044040a0b007388 */ /* 0x000fe80000000800 */
[----:B------:R-:W-:Y:S04]  /*07f0*/  STS [R11+0x4804], R24 ;  /* 0x004804180b007388 */ /* 0x000fe80000000800 */
[----:B------:R0:W-:Y:S04]  /*0800*/  STS [R11+0x4c04], R22 ;  /* 0x004c04160b007388 */ /* 0x0001e80000000800 */
[----:B------:R-:W-:Y:S01]  /*0810*/  STS [R11+0x6804], R9 ;  /* 0x006804090b007388 */ /* 0x000fe20000000800 */
[----:B------:R-:W-:-:S02]  /*0820*/  IMAD R28, R0, R3, R28 ;  /* 0x00000003001c7224 */ /* 0x000fc400078e021c */
[----:B------:R-:W-:-:S03]  /*0830*/  IMAD R15, R15, UR12, RZ ;  /* 0x0000000c0f0f7c24 */ /* 0x000fc6000f8e02ff */
[----:B------:R-:W-:Y:S01]  /*0840*/  SHF.L.U32 R3, R28, 0x1, RZ ;  /* 0x000000011c037819 */ /* 0x000fe200000006ff */
[----:B------:R-:W-:-:S04]  /*0850*/  IMAD R15, R2, R15, RZ ;  /* 0x0000000f020f7224 */ /* 0x000fc800078e02ff */
[----:B------:R-:W-:Y:S01]  /*0860*/  IMAD R3, R13, R2, R3 ;  /* 0x000000020d037224 */ /* 0x000fe200078e0203 */
[----:B0-----:R-:W-:-:S04]  /*0870*/  LEA R22, R15, UR5, 0x2 ;  /* 0x000000050f167c11 */ /* 0x001fc8000f8e10ff */
[----:B------:R-:W-:Y:S01]  /*0880*/  LEA R4, R3, UR6, 0x2 ;  /* 0x0000000603047c11 */ /* 0x000fe2000f8e10ff */
[----:B------:R-:W0:Y:S03]  /*0890*/  LDCU.64 UR6, c[0x0][0x3b8] ;  /* 0x00007700ff0677ac */ /* 0x000e260008000a00 */
[C---:B------:R-:W-:Y:S01]  /*08a0*/  LEA R26, R7.reuse, R4, 0x2 ;  /* 0x00000004071a7211 */ /* 0x040fe200078e10ff */
[----:B----4-:R-:W-:Y:S04]  /*08b0*/  STS [R11+0x5404], R18 ;  /* 0x005404120b007388 */ /* 0x010fe80000000800 */
[----:B-----5:R-:W-:Y:S04]  /*08c0*/  STS [R11+0x5004], R12 ;  /* 0x0050040c0b007388 */ /* 0x020fe80000000800 */
[----:B------:R-:W-:Y:S04]  /*08d0*/  STS [R11+0x5804], R20 ;  /* 0x005804140b007388 */ /* 0x000fe80000000800 */
[----:B---3--:R-:W-:Y:S04]  /*08e0*/  STS [R11+0x5c04], R6 ;  /* 0x005c04060b007388 */ /* 0x008fe80000000800 */
[----:B------:R-:W-:Y:S04]  /*08f0*/  STS [R11+0x6004], R16 ;  /* 0x006004100b007388 */ /* 0x000fe80000000800 */
[----:B------:R-:W-:Y:S04]  /*0900*/  STS [R11+0x6404], R14 ;  /* 0x0064040e0b007388 */ /* 0x000fe80000000800 */
[----:B------:R1:W-:Y:S01]  /*0910*/  STS [R11+0x6c04], R29 ;  /* 0x006c041d0b007388 */ /* 0x0003e20000000800 */
[----:B------:R-:W-:Y:S01]  /*0920*/  BAR.SYNC.DEFER_BLOCKING 0x0 ;  /* 0x0000000000007b1d */ /* 0x000fe20000010000 */
[----:B-1----:R-:W-:-:S05]  /*0930*/  LEA R29, R7, R26, 0x2 ;  /* 0x0000001a071d7211 */ /* 0x002fca00078e10ff */
[----:B------:R-:W-:Y:S04]  /*0940*/  LDS R10, [R22+0x10] ;  /* 0x00001000160a7984 */ /* 0x000fe80000000800 */
[----:B------:R-:W1:Y:S04]  /*0950*/  LDS R27, [R4+0x4] ;  /* 0x00000400041b7984 */ /* 0x000e680000000800 */
[----:B------:R-:W-:Y:S04]  /*0960*/  LDS R8, [R22+0xc] ;  /* 0x00000c0016087984 */ /* 0x000fe80000000800 */
[----:B------:R-:W2:Y:S04]  /*0970*/  LDS R23, [R4] ;  /* 0x0000000004177984 */ /* 0x000ea80000000800 */
[----:B------:R-:W-:Y:S04]  /*0980*/  LDS R15, [R22+0x14] ;  /* 0x00001400160f7984 */ /* 0x000fe80000000800 */
[----:B------:R-:W3:Y:S04]  /*0990*/  LDS R20, [R4+0x8] ;  /* 0x0000080004147984 */ /* 0x000ee80000000800 */
[----:B------:R-:W-:Y:S04]  /*09a0*/  LDS R14, [R22+0x4] ;  /* 0x00000400160e7984 */ /* 0x000fe80000000800 */
[----:B------:R-:W4:Y:S04]  /*09b0*/  LDS R16, [R26+0x4] ;  /* 0x000004001a107984 */ /* 0x000f280000000800 */
[----:B------:R-:W-:Y:S04]  /*09c0*/  LDS R13, [R22+0x18] ;  /* 0x00001800160d7984 */ /* 0x000fe80000000800 */
[----:B------:R-:W5:Y:S04]  /*09d0*/  LDS R19, [R26] ;  /* 0x000000001a137984 */ /* 0x000f680000000800 */
[----:B------:R-:W0:Y:S04]  /*09e0*/  LDS R6, [R22] ;  /* 0x0000000016067984 */ /* 0x000e280000000800 */
[----:B------:R-:W-:Y:S04]  /*09f0*/  LDS R12, [R22+0x8] ;  /* 0x00000800160c7984 */ /* 0x000fe80000000800 */
[----:B------:R0:W0:Y:S04]  /*0a00*/  LDS R25, [R26+0x8] ;  /* 0x000008001a197984 */ /* 0x0000280000000800 */
[----:B------:R-:W0:Y:S01]  /*0a10*/  LDS R21, [R29] ;  /* 0x000000001d157984 */ /* 0x000e220000000800 */
[----:B------:R-:W-:-:S03]  /*0a20*/  LEA R18, R7, R29, 0x2 ;  /* 0x0000001d07127211 */ /* 0x000fc600078e10ff */
[----:B------:R-:W0:Y:S04]  /*0a30*/  LDS R11, [R22+0x1c] ;  /* 0x00001c00160b7984 */ /* 0x000e280000000800 */
[----:B------:R-:W0:Y:S04]  /*0a40*/  LDS R5, [R29+0x4] ;  /* 0x000004001d057984 */ /* 0x000e280000000800 */
[----:B------:R0:W0:Y:S04]  /*0a50*/  LDS R4, [R29+0x8] ;  /* 0x000008001d047984 */ /* 0x0000280000000800 */
[----:B------:R-:W0:Y:S04]  /*0a60*/  LDS R17, [R18+0x4] ;  /* 0x0000040012117984 */ /* 0x000e280000000800 */
[----:B------:R-:W0:Y:S01]  /*0a70*/  LDS R3, [R18] ;  /* 0x0000000012037984 */ /* 0x000e220000000800 */
[----:B-1----:R-:W-:-:S03]  /*0a80*/  FMUL R24, R27, R10 ;  /* 0x0000000a1b187220 */ /* 0x002fc60000400000 */
[----:B------:R1:W1:Y:S01]  /*0a90*/  LDS R9, [R22+0x20] ;  /* 0x0000200016097984 */ /* 0x0002620000000800 */
[----:B--2---:R-:W-:-:S04]  /*0aa0*/  FFMA R23, R23, R8, R24 ;  /* 0x0000000817177223 */ /* 0x004fc80000000018 */
[----:B---3--:R-:W-:Y:S01]  /*0ab0*/  FFMA R20, R20, R15, R23 ;  /* 0x0000000f14147223 */ /* 0x008fe20000000017 */
[----:B----4-:R-:W-:-:S03]  /*0ac0*/  FMUL R23, R16, R14 ;  /* 0x0000000e10177220 */ /* 0x010fc60000400000 */
[C---:B-----5:R-:W-:Y:S01]  /*0ad0*/  FFMA R27, R19.reuse, R13, R20 ;  /* 0x0000000d131b7223 */ /* 0x060fe20000000014 */
[----:B0-----:R-:W-:Y:S01]  /*0ae0*/  FFMA R20, R19, R6, R23 ;  /* 0x0000000613147223 */ /* 0x001fe20000000017 */
[----:B------:R-:W-:Y:S01]  /*0af0*/  UIMAD UR4, UR8, UR6, UR4 ;  /* 0x00000006080472a4 */ /* 0x000fe2000f8e0204 */
[----:B------:R-:W-:Y:S01]  /*0b00*/  LEA R26, R7, R18, 0x2 ;  /* 0x00000012071a7211 */ /* 0x000fe200078e10ff */
[----:B------:R-:W0:Y:S01]  /*0b10*/  LDS R19, [R18+0x8] ;  /* 0x0000080012137984 */ /* 0x000e220000000800 */
[----:B------:R-:W-:-:S03]  /*0b20*/  FFMA R29, R25, R12, R20 ;  /* 0x0000000c191d7223 */ /* 0x000fc60000000014 */
[----:B------:R-:W2:Y:S01]  /*0b30*/  LDS R23, [R26] ;  /* 0x000000001a177984 */ /* 0x000ea20000000800 */
[----:B------:R-:W-:Y:S01]  /*0b40*/  FFMA R29, R8, R21, R29 ;  /* 0x00000015081d7223 */ /* 0x000fe2000000001d */
[----:B------:R-:W-:Y:S01]  /*0b50*/  IADD3 R21, PT, PT, R2, UR4, RZ ;  /* 0x0000000402157c10 */ /* 0x000fe2000fffe0ff */
[----:B------:R-:W-:Y:S02]  /*0b60*/  IMAD R2, R0, UR7, RZ ;  /* 0x0000000700027c24 */ /* 0x000fe4000f8e02ff */
[----:B------:R-:W-:Y:S01]  /*0b70*/  FFMA R16, R16, R11, R27 ;  /* 0x0000000b10107223 */ /* 0x000fe2000000001b */
[----:B-1----:R-:W-:Y:S01]  /*0b80*/  LEA R22, R7, R26, 0x2 ;  /* 0x0000001a07167211 */ /* 0x002fe200078e10ff */
[----:B------:R-:W1:Y:S01]  /*0b90*/  LDCU UR4, c[0x0][0x3cc] ;  /* 0x00007980ff0477ac */ /* 0x000e620008000800 */
[----:B------:R-:W-:Y:S01]  /*0ba0*/  FFMA R20, R10, R5, R29 ;  /* 0x000000050a147223 */ /* 0x000fe2000000001d */
[----:B------:R-:W-:Y:S02]  /*0bb0*/  IMAD R27, R21, R2, R28 ;  /* 0x00000002151b7224 */ /* 0x000fe400078e021c */
[----:B------:R-:W3:Y:S01]  /*0bc0*/  LDS R21, [R26+0x4] ;  /* 0x000004001a157984 */ /* 0x000ee20000000800 */
[----:B------:R-:W-:-:S03]  /*0bd0*/  FFMA R4, R15, R4, R20 ;  /* 0x000000040f047223 */ /* 0x000fc60000000014 */
[----:B------:R4:W5:Y:S01]  /*0be0*/  LDS R20, [R26+0x8] ;  /* 0x000008001a147984 */ /* 0x0009620000000800 */
[----:B------:R-:W-:-:S03]  /*0bf0*/  FMUL R5, R14, R17 ;  /* 0x000000110e057220 */ /* 0x000fc60000400000 */
[----:B------:R-:W-:Y:S01]  /*0c00*/  LDS R18, [R22] ;  /* 0x0000000016127984 */ /* 0x000fe20000000800 */
[----:B------:R-:W-:-:S03]  /*0c10*/  FFMA R29, R6, R3, R5 ;  /* 0x00000003061d7223 */ /* 0x000fc60000000005 */
[----:B------:R-:W5:Y:S01]  /*0c20*/  LDS R5, [R22+0x4] ;  /* 0x0000040016057984 */ /* 0x000f620000000800 */
[----:B------:R-:W-:Y:S01]  /*0c30*/  FFMA R24, R13, R3, R4 ;  /* 0x000000030d187223 */ /* 0x000fe20000000004 */
[----:B------:R-:W-:Y:S01]  /*0c40*/  FFMA R25, R25, R9, R16 ;  /* 0x0000000919197223 */ /* 0x000fe20000000010 */
[----:B------:R-:W1:Y:S01]  /*0c50*/  LDC.64 R2, c[0x0][0x390] ;  /* 0x0000e400ff027b82 */ /* 0x000e620000000a00 */
[----:B----4-:R-:W-:Y:S01]  /*0c60*/  LEA R26, R7, R22, 0x2 ;  /* 0x00000016071a7211 */ /* 0x010fe200078e10ff */
[----:B------:R-:W4:Y:S06]  /*0c70*/  LDS R4, [R22+0x8] ;  /* 0x0000080016047984 */ /* 0x000f2c0000000800 */
[----:B------:R-:W5:Y:S01]  /*0c80*/  LDC R16, c[0x0][0x3d0] ;  /* 0x0000f400ff107b82 */ /* 0x000f620000000800 */
[----:B0-----:R-:W-:Y:S01]  /*0c90*/  FFMA R29, R12, R19, R29 ;  /* 0x000000130c1d7223 */ /* 0x001fe2000000001d */
[----:B------:R-:W-:Y:S01]  /*0ca0*/  FFMA R24, R11, R17, R24 ;  /* 0x000000110b187223 */ /* 0x000fe20000000018 */
[----:B------:R-:W-:Y:S01]  /*0cb0*/  LEA R28, R7, R26, 0x2 ;  /* 0x0000001a071c7211 */ /* 0x000fe200078e10ff */
[----:B------:R-:W0:Y:S01]  /*0cc0*/  LDS R17, [R26] ;  /* 0x000000001a117984 */ /* 0x000e220000000800 */
[----:B--2---:R-:W-:-:S03]  /*0cd0*/  FFMA R23, R8, R23, R29 ;  /* 0x0000001708177223 */ /* 0x004fc6000000001d */
[----:B------:R-:W-:Y:S01]  /*0ce0*/  LDS R22, [R26+0x8] ;  /* 0x000008001a167984 */ /* 0x000fe20000000800 */
[----:B-1----:R-:W-:-:S04]  /*0cf0*/  IMAD.WIDE R2, R27, 0x4, R2 ;  /* 0x000000041b027825 */ /* 0x002fc800078e0202 */
[----:B---3--:R-:W-:Y:S01]  /*0d00*/  FFMA R21, R10, R21, R23 ;  /* 0x000000150a157223 */ /* 0x008fe20000000017 */
[----:B-----5:R-:W-:Y:S01]  /*0d10*/  FFMA R27, R25, UR4, R16 ;  /* 0x00000004191b7c23 */ /* 0x020fe20008000010 */
[----:B------:R-:W-:Y:S02]  /*0d20*/  FFMA R25, R9, R19, R24 ;  /* 0x0000001309197223 */ /* 0x000fe40000000018 */
[----:B------:R-:W-:Y:S01]  /*0d30*/  FFMA R24, R15, R20, R21 ;  /* 0x000000140f187223 */ /* 0x000fe20000000015 */
[----:B------:R-:W1:Y:S04]  /*0d40*/  LDS R19, [R26+0x4] ;  /* 0x000004001a137984 */ /* 0x000e680000000800 */
[----:B------:R-:W2:Y:S01]  /*0d50*/  LDS R20, [R28+0x4] ;  /* 0x000004001c147984 */ /* 0x000ea20000000800 */
[----:B------:R-:W-:Y:S01]  /*0d60*/  FMUL R29, R14, R5 ;  /* 0x000000050e1d7220 */ /* 0x000fe20000400000 */
[----:B------:R-:W-:-:S02]  /*0d70*/  FFMA R23, R13, R18, R24 ;  /* 0x000000120d177223 */ /* 0x000fc40000000018 */
[----:B------:R-:W3:Y:S01]  /*0d80*/  LDS R21, [R28] ;  /* 0x000000001c157984 */ /* 0x000ee20000000800 */
[----:B------:R-:W-:-:S03]  /*0d90*/  LEA R24, R7, R28, 0x2 ;  /* 0x0000001c07187211 */ /* 0x000fc600078e10ff */
[----:B------:R5:W-:Y:S01]  /*0da0*/  STG.E desc[UR10][R2.64], R27 ;  /* 0x0000001b02007986 */ /* 0x000be2000c10190a */
[----:B------:R-:W-:-:S03]  /*0db0*/  FFMA R5, R11, R5, R23 ;  /* 0x000000050b057223 */ /* 0x000fc60000000017 */
[----:B------:R-:W-:Y:S01]  /*0dc0*/  LDS R23, [R24] ;  /* 0x0000000018177984 */ /* 0x000fe20000000800 */
[----:B-----5:R-:W-:-:S03]  /*0dd0*/  FFMA R27, R6, R18, R29 ;  /* 0x00000012061b7223 */ /* 0x020fc6000000001d */
[----:B------:R5:W3:Y:S01]  /*0de0*/  LDS R18, [R28+0x8] ;  /* 0x000008001c127984 */ /* 0x000ae20000000800 */
[----:B----4-:R-:W-:Y:S01]  /*0df0*/  FFMA R27, R12, R4, R27 ;  /* 0x000000040c1b7223 */ /* 0x010fe2000000001b */
[----:B------:R-:W-:-:S04]  /*0e00*/  IMAD.WIDE R2, R0, 0x4, R2 ;  /* 0x0000000400027825 */ /* 0x000fc800078e0202 */
[----:B------:R-:W-:Y:S01]  /*0e10*/  FFMA R25, R25, UR4, R16 ;  /* 0x0000000419197c23 */ /* 0x000fe20008000010 */
[----:B0-----:R-:W-:Y:S01]  /*0e20*/  FFMA R17, R8, R17, R27 ;  /* 0x0000001108117223 */ /* 0x001fe2000000001b */
[----:B-----5:R-:W-:Y:S01]  /*0e30*/  LEA R28, R7, R24, 0x2 ;  /* 0x00000018071c7211 */ /* 0x020fe200078e10ff */
[----:B------:R-:W-:Y:S02]  /*0e40*/  FFMA R29, R9, R4, R5 ;  /* 0x00000004091d7223 */ /* 0x000fe40000000005 */
[----:B------:R-:W-:Y:S01]  /*0e50*/  STG.E desc[UR10][R2.64], R25 ;  /* 0x0000001902007986 */ /* 0x000fe2000c10190a */
[----:B------:R-:W-:-:S04]  /*0e60*/  IMAD.WIDE R4, R0, 0x4, R2 ;  /* 0x0000000400047825 */ /* 0x000fc800078e0202 */
[----:B-1----:R-:W-:Y:S01]  /*0e70*/  FFMA R26, R10, R19, R17 ;  /* 0x000000130a1a7223 */ /* 0x002fe20000000011 */
[----:B------:R-:W-:Y:S01]  /*0e80*/  LDS R2, [R28+0x4] ;  /* 0x000004001c027984 */ /* 0x000fe20000000800 */
[----:B--2---:R-:W-:-:S03]  /*0e90*/  FMUL R17, R14, R20 ;  /* 0x000000140e117220 */ /* 0x004fc60000400000 */
[----:B------:R-:W0:Y:S01]  /*0ea0*/  LDS R19, [R24+0x4] ;  /* 0x0000040018137984 */ /* 0x000e220000000800 */
[----:B---3--:R-:W-:-:S03]  /*0eb0*/  FFMA R27, R6, R21, R17 ;  /* 0x00000015061b7223 */ /* 0x008fc60000000011 */
[----:B------:R-:W1:Y:S01]  /*0ec0*/  LDS R25, [R24+0x8] ;  /* 0x0000080018197984 */ /* 0x000e620000000800 */
[----:B------:R-:W-:-:S03]  /*0ed0*/  FFMA R22, R15, R22, R26 ;  /* 0x000000160f167223 */ /* 0x000fc6000000001a */
[----:B------:R-:W2:Y:S01]  /*0ee0*/  LDS R17, [R28] ;  /* 0x000000001c117984 */ /* 0x000ea20000000800 */
[----:B------:R-:W-:-:S03]  /*0ef0*/  LEA R26, R7, R28, 0x2 ;  /* 0x0000001c071a7211 */ /* 0x000fc600078e10ff */
[----:B------:R-:W3:Y:S01]  /*0f00*/  LDS R3, [R28+0x8] ;  /* 0x000008001c037984 */ /* 0x000ee20000000800 */
[----:B------:R-:W-:-:S03]  /*0f10*/  FFMA R22, R13, R21, R22 ;  /* 0x000000150d167223 */ /* 0x000fc60000000016 */
[----:B------:R-:W-:Y:S01]  /*0f20*/  LDS R21, [R26+0x4] ;  /* 0x000004001a157984 */ /* 0x000fe20000000800 */
[----:B------:R-:W-:-:S04]  /*0f30*/  FFMA R27, R12, R18, R27 ;  /* 0x000000120c1b7223 */ /* 0x000fc8000000001b */
[----:B------:R-:W-:Y:S02]  /*0f40*/  FFMA R27, R8, R23, R27 ;  /* 0x00000017081b7223 */ /* 0x000fe4000000001b */
[----:B------:R-:W4:Y:S02]  /*0f50*/  LDS R23, [R26] ;  /* 0x000000001a177984 */ /* 0x000f240000000800 */
[----:B0-----:R-:W-:Y:S01]  /*0f60*/  FFMA R19, R10, R19, R27 ;  /* 0x000000130a137223 */ /* 0x001fe2000000001b */
[----:B------:R-:W-:-:S03]  /*0f70*/  FMUL R27, R14, R2 ;  /* 0x000000020e1b7220 */ /* 0x000fc60000400000 */
[----:B-1----:R-:W-:Y:S01]  /*0f80*/  FFMA R24, R15, R25, R19 ;  /* 0x000000190f187223 */ /* 0x002fe20000000013 */
[----:B--2---:R-:W-:Y:S01]  /*0f90*/  FFMA R27, R6, R17, R27 ;  /* 0x00000011061b7223 */ /* 0x004fe2000000001b */
[----:B------:R-:W-:Y:S01]  /*0fa0*/  LEA R25, R7, R26, 0x2 ;  /* 0x0000001a07197211 */ /* 0x000fe200078e10ff */
[----:B------:R-:W-:Y:S01]  /*0fb0*/  FFMA R29, R29, UR4, R16 ;  /* 0x000000041d1d7c23 */ /* 0x000fe20008000010 */
[----:B------:R-:W-:Y:S01]  /*0fc0*/  LDS R26, [R26+0x8] ;  /* 0x000008001a1a7984 */ /* 0x000fe20000000800 */
[----:B---3--:R-:W-:-:S03]  /*0fd0*/  FFMA R27, R12, R3, R27 ;  /* 0x000000030c1b7223 */ /* 0x008fc6000000001b */
[----:B------:R-:W0:Y:S01]  /*0fe0*/  LDS R19, [R25+0x4] ;  /* 0x0000040019137984 */ /* 0x000e220000000800 */
[----:B----4-:R-:W-:-:S04]  /*0ff0*/  FFMA R23, R8, R23, R27 ;  /* 0x0000001708177223 */ /* 0x010fc8000000001b */
[----:B------:R-:W-:Y:S02]  /*1000*/  FFMA R28, R10, R21, R23 ;  /* 0x000000150a1c7223 */ /* 0x000fe40000000017 */
[----:B------:R-:W1:Y:S01]  /*1010*/  LDS R21, [R25] ;  /* 0x0000000019157984 */ /* 0x000e620000000800 */
[----:B0-----:R-:W-:-:S04]  /*1020*/  FMUL R23, R14, R19 ;  /* 0x000000130e177220 */ /* 0x001fc80000400000 */
[----:B-1----:R-:W-:Y:S02]  /*1030*/  FFMA R27, R6, R21, R23 ;  /* 0x00000015061b7223 */ /* 0x002fe40000000017 */
[----:B------:R-:W0:Y:S01]  /*1040*/  LDS R6, [R25+0x8] ;  /* 0x0000080019067984 */ /* 0x000e220000000800 */
[----:B------:R-:W-:-:S03]  /*1050*/  LEA R23, R7, R25, 0x2 ;  /* 0x0000001907177211 */ /* 0x000fc600078e10ff */
[----:B------:R1:W-:Y:S04]  /*1060*/  STG.E desc[UR10][R4.64], R29 ;  /* 0x0000001d04007986 */ /* 0x0003e8000c10190a */
[----:B------:R-:W-:Y:S01]  /*1070*/  LDS R14, [R23+0x8] ;  /* 0x00000800170e7984 */ /* 0x000fe20000000800 */
[----:B0-----:R-:W-:-:S03]  /*1080*/  FFMA R27, R12, R6, R27 ;  /* 0x000000060c1b7223 */ /* 0x001fc6000000001b */
[----:B------:R-:W0:Y:S01]  /*1090*/  LDS R12, [R23] ;  /* 0x00000000170c7984 */ /* 0x000e220000000800 */
[----:B-1----:R-:W-:Y:S01]  /*10a0*/  LEA R29, R7, R23, 0x2 ;  /* 0x00000017071d7211 */ /* 0x002fe200078e10ff */
[----:B0-----:R-:W-:Y:S02]  /*10b0*/  FFMA R27, R8, R12, R27 ;  /* 0x0000000c081b7223 */ /* 0x001fe4000000001b */
[----:B------:R-:W0:Y:S04]  /*10c0*/  LDS R8, [R23+0x4] ;  /* 0x0000040017087984 */ /* 0x000e280000000800 */
[----:B------:R-:W1:Y:S01]  /*10d0*/  LDS R12, [R29] ;  /* 0x000000001d0c7984 */ /* 0x000e620000000800 */
[----:B------:R-:W-:-:S04]  /*10e0*/  IMAD.WIDE R4, R0, 0x4, R4 ;  /* 0x0000000400047825 */ /* 0x000fc800078e0204 */
[C---:B------:R-:W-:Y:S01]  /*10f0*/  FFMA R28, R15.reuse, R26, R28 ;  /* 0x0000001a0f1c7223 */ /* 0x040fe2000000001c */
[----:B0-----:R-:W-:Y:S02]  /*1100*/  FFMA R7, R10, R8, R27 ;  /* 0x000000080a077223 */ /* 0x001fe4000000001b */
[----:B------:R-:W0:Y:S04]  /*1110*/  LDS R8, [R29+0x4] ;  /* 0x000004001d087984 */ /* 0x000e280000000800 */
[----:B------:R-:W2:Y:S01]  /*1120*/  LDS R10, [R29+0x8] ;  /* 0x000008001d0a7984 */ /* 0x000ea20000000800 */
[----:B------:R-:W-:Y:S01]  /*1130*/  FFMA R7, R15, R14, R7 ;  /* 0x0000000e0f077223 */ /* 0x000fe20000000007 */
[C---:B------:R-:W-:Y:S01]  /*1140*/  FFMA R17, R13.reuse, R17, R24 ;  /* 0x000000110d117223 */ /* 0x040fe20000000018 */
[----:B------:R-:W-:-:S02]  /*1150*/  FFMA R28, R13, R21, R28 ;  /* 0x000000150d1c7223 */ /* 0x000fc4000000001c */
[----:B-1----:R-:W-:Y:S01]  /*1160*/  FFMA R15, R13, R12, R7 ;  /* 0x0000000c0d0f7223 */ /* 0x002fe20000000007 */
[----:B------:R-:W-:-:S04]  /*1170*/  IMAD.WIDE R12, R0, 0x4, R4 ;  /* 0x00000004000c7825 */ /* 0x000fc800078e0204 */
[C---:B------:R-:W-:Y:S01]  /*1180*/  FFMA R22, R11.reuse, R20, R22 ;  /* 0x000000140b167223 */ /* 0x040fe20000000016 */
[C---:B------:R-:W-:Y:S01]  /*1190*/  FFMA R2, R11.reuse, R2, R17 ;  /* 0x000000020b027223 */ /* 0x040fe20000000011 */
[----:B------:R-:W-:Y:S02]  /*11a0*/  FFMA R19, R11, R19, R28 ;  /* 0x000000130b137223 */ /* 0x000fe4000000001c */
[C---:B------:R-:W-:Y:S02]  /*11b0*/  FFMA R7, R9.reuse, R18, R22 ;  /* 0x0000001209077223 */ /* 0x040fe40000000016 */
[----:B------:R-:W-:-:S04]  /*11c0*/  FFMA R19, R9, R6, R19 ;  /* 0x0000000609137223 */ /* 0x000fc80000000013 */
[----:B------:R-:W-:Y:S01]  /*11d0*/  FFMA R19, R19, UR4, R16 ;  /* 0x0000000413137c23 */ /* 0x000fe20008000010 */
[----:B0-----:R-:W-:Y:S01]  /*11e0*/  FFMA R15, R11, R8, R15 ;  /* 0x000000080b0f7223 */ /* 0x001fe2000000000f */
[----:B------:R-:W-:Y:S01]  /*11f0*/  FFMA R11, R9, R3, R2 ;  /* 0x00000003090b7223 */ /* 0x000fe20000000002 */
[----:B------:R-:W-:-:S04]  /*1200*/  IMAD.WIDE R2, R0, 0x4, R12 ;  /* 0x0000000400027825 */ /* 0x000fc800078e020c */
[----:B--2---:R-:W-:Y:S01]  /*1210*/  FFMA R15, R9, R10, R15 ;  /* 0x0000000a090f7223 */ /* 0x004fe2000000000f */
[--C-:B------:R-:W-:Y:S01]  /*1220*/  FFMA R9, R7, UR4, R16.reuse ;  /* 0x0000000407097c23 */ /* 0x100fe20008000010 */
[--C-:B------:R-:W-:Y:S02]  /*1230*/  FFMA R11, R11, UR4, R16.reuse ;  /* 0x000000040b0b7c23 */ /* 0x100fe40008000010 */
[----:B------:R-:W-:Y:S01]  /*1240*/  FFMA R15, R15, UR4, R16 ;  /* 0x000000040f0f7c23 */ /* 0x000fe20008000010 */
[----:B------:R-:W-:Y:S01]  /*1250*/  IMAD.WIDE R6, R0, 0x4, R2 ;  /* 0x0000000400067825 */ /* 0x000fe200078e0202 */
[----:B------:R-:W-:Y:S04]  /*1260*/  STG.E desc[UR10][R4.64], R9 ;  /* 0x0000000904007986 */ /* 0x000fe8000c10190a */
[----:B------:R-:W-:Y:S04]  /*1270*/  STG.E desc[UR10][R12.64], R11 ;  /* 0x0000000b0c007986 */ /* 0x000fe8000c10190a */
[----:B------:R-:W-:Y:S04]  /*1280*/  STG.E desc[UR10][R2.64], R19 ;  /* 0x0000001302007986 */ /* 0x000fe8000c10190a */
[----:B------:R-:W-:Y:S01]  /*1290*/  STG.E desc[UR10][R6.64], R15 ;  /* 0x0000000f06007986 */ /* 0x000fe2000c10190a */
[----:B------:R-:W-:Y:S05]  /*12a0*/  EXIT ;  /* 0x000000000000794d */ /* 0x000fea0003800000 */
.L_x_20:
        /* <DEDUP_REMOVED lines=13> */
.L_x_35:


//--------------------- .text._Z28Filter3x3_Input14x14_Stride1PKfS0_Pfiiiiiiiiiiiiiff --------------------------
	.section	.text._Z28Filter3x3_Input14x14_Stride1PKfS0_Pfiiiiiiiiiiiiiff,"ax",@progbits
	.align	128
        .global         _Z28Filter3x3_Input14x14_Stride1PKfS0_Pfiiiiiiiiiiiiiff
        .type           _Z28Filter3x3_Input14x14_Stride1PKfS0_Pfiiiiiiiiiiiiiff,@function
        .size           _Z28Filter3x3_Input14x14_Stride1PKfS0_Pfiiiiiiiiiiiiiff,(.L_x_36 - _Z28Filter3x3_Input14x14_Stride1PKfS0_Pfiiiiiiiiiiiiiff)
        .other          _Z28Filter3x3_Input14x14_Stride1PKfS0_Pfiiiiiiiiiiiiiff,@"STO_CUDA_ENTRY STV_DEFAULT"
_Z28Filter3x3_Input14x14_Stride1PKfS0_Pfiiiiiiiiiiiiiff:
.text._Z28Filter3x3_Input14x14_Stride1PKfS0_Pfiiiiiiiiiiiiiff:
[----:B------:R-:W-:Y:S01]  /*0000*/  LDC R1, c[0x0][0x37c] ;  /* 0x0000df00ff017b82 */ /* 0x000fe20000000800 */
[----:B------:R-:W0:Y:S07]  /*0010*/  S2R R0, SR_TID.X ;  /* 0x0000000000007919 */ /* 0x000e2e0000002100 */
[----:B------:R-:W1:Y:S01]  /*0020*/  S2UR UR4, SR_CTAID.Y ;  /* 0x00000000000479c3 */ /* 0x000e620000002600 */
[----:B------:R-:W2:Y:S01]  /*0030*/  LDCU UR12, c[0x0][0x3b0] ;  /* 0x00007600ff0c77ac */ /* 0x000ea20008000800 */
[----:B------:R-:W3:Y:S06]  /*0040*/  LDCU.64 UR10, c[0x0][0x358] ;  /* 0x00006b00ff0a77ac */ /* 0x000eec0008000a00 */
[----:B------:R-:W4:Y:S08]  /*0050*/  LDC R6, c[0x0][0x3ac] ;  /* 0x0000eb00ff067b82 */ /* 0x000f300000000800 */
[----:B------:R-:W5:Y:S01]  /*0060*/  S2UR UR7, SR_CgaCtaId ;  /* 0x00000000000779c3 */ /* 0x000f620000008800 */
[----:B------:R-:W5:Y:S01]  /*0070*/  LDCU UR6, c[0x0][0x39c] ;  /* 0x00007380ff0677ac */ /* 0x000f620008000800 */
[----:B------:R-:W5:Y:S06]  /*0080*/  LDCU UR13, c[0x0][0x3a0] ;  /* 0x00007400ff0d77ac */ /* 0x000f6c0008000800 */
[----:B------:R-:W5:Y:S01]  /*0090*/  LDC R13, c[0x0][0x3a4] ;  /* 0x0000e900ff0d7b82 */ /* 0x000f620000000800 */
[----:B-1----:R-:W-:Y:S01]  /*00a0*/  USHF.L.U32 UR4, UR4, 0x4, URZ ;  /* 0x0000000404047899 */ /* 0x002fe200080006ff */
[----:B0-----:R-:W-:-:S06]  /*00b0*/  ISETP.GT.U32.AND P0, PT, R0, 0x8f, PT ;  /* 0x0000008f0000780c */ /* 0x001fcc0003f04070 */
[----:B------:R-:W0:Y:S01]  /*00c0*/  LDC R4, c[0x0][0x3c4] ;  /* 0x0000f100ff047b82 */ /* 0x000e220000000800 */
[----:B------:R-:W-:-:S07]  /*00d0*/  UMOV UR5, 0x400 ;  /* 0x0000040000057882 */ /* 0x000fce0000000000 */
[----:B------:R-:W1:Y:S01]  /*00e0*/  S2UR UR8, SR_CTAID.X ;  /* 0x00000000000879c3 */ /* 0x000e620000002500 */
[----:B----4-:R-:W-:-:S07]  /*00f0*/  @!P0 IMAD R5, R6, UR4, RZ ;  /* 0x0000000406058c24 */ /* 0x010fce000f8e02ff */
[----:B------:R-:W4:Y:S01]  /*0100*/  @!P0 LDC.64 R2, c[0x0][0x388] ;  /* 0x0000e200ff028b82 */ /* 0x000f220000000a00 */
[----:B--2---:R-:W-:-:S07]  /*0110*/  @!P0 IMAD R5, R5, UR12, R0 ;  /* 0x0000000c05058c24 */ /* 0x004fce000f8e0200 */
[----:B------:R-:W2:Y:S08]  /*0120*/  LDC.64 R8, c[0x0][0x380] ;  /* 0x0000e000ff087b82 */ /* 0x000eb00000000a00 */
[----:B------:R-:W2:Y:S01]  /*0130*/  LDC R7, c[0x0][0x3c0] ;  /* 0x0000f000ff077b82 */ /* 0x000ea20000000800 */
[----:B----4-:R-:W-:-:S06]  /*0140*/  @!P0 IMAD.WIDE R2, R5, 0x4, R2 ;  /* 0x0000000405028825 */ /* 0x010fcc00078e0202 */
[----:B---3--:R3:W4:Y:S01]  /*0150*/  @!P0 LDG.E R2, desc[UR10][R2.64] ;  /* 0x0000000a02028981 */ /* 0x008722000c1e1900 */
[----:B-----5:R-:W-:Y:S01]  /*0160*/  ULEA UR9, UR7, UR5, 0x18 ;  /* 0x0000000507097291 */ /* 0x020fe2000f8ec0ff */
[----:B0-----:R-:W-:Y:S01]  /*0170*/  LEA R11, R4, R13, 0x1 ;  /* 0x0000000d040b7211 */ /* 0x001fe200078e08ff */
[----:B------:R-:W-:Y:S01]  /*0180*/  UIADD3 UR5, UPT, UPT, UR5, 0x240, URZ ;  /* 0x0000024005057890 */ /* 0x000fe2000fffe0ff */
[----:B------:R-:W-:Y:S01]  /*0190*/  IMAD R5, R13, UR13, RZ ;  /* 0x0000000d0d057c24 */ /* 0x000fe2000f8e02ff */
[----:B-1----:R-:W-:Y:S02]  /*01a0*/  UIMAD UR6, UR8, UR6, UR4 ;  /* 0x00000006080672a4 */ /* 0x002fe4000f8e0204 */
[----:B------:R-:W-:Y:S01]  /*01b0*/  ULEA UR5, UR7, UR5, 0x18 ;  /* 0x0000000507057291 */ /* 0x000fe2000f8ec0ff */
[----:B------:R-:W-:Y:S01]  /*01c0*/  IMAD R4, R11, R0, RZ ;  /* 0x000000000b047224 */ /* 0x000fe200078e02ff */
[----:B---3--:R-:W-:Y:S02]  /*01d0*/  @!P0 LEA R3, R0, UR9, 0x2 ;  /* 0x0000000900038c11 */ /* 0x008fe4000f8e10ff */
[----:B------:R-:W-:-:S02]  /*01e0*/  IMAD R5, R5, UR6, R0 ;  /* 0x0000000605057c24 */ /* 0x000fc4000f8e0200 */
[----:B------:R-:W-:Y:S02]  /*01f0*/  LEA R4, R4, UR5, 0x2 ;  /* 0x0000000504047c11 */ /* 0x000fe4000f8e10ff */
[----:B--2---:R-:W-:Y:S01]  /*0200*/  IMAD.WIDE R8, R5, 0x4, R8 ;  /* 0x0000000405087825 */ /* 0x004fe200078e0208 */
[----:B------:R-:W0:Y:S01]  /*0210*/  I2F.U32.RP R26, R13 ;  /* 0x0000000d001a7306 */ /* 0x000e220000209000 */
[----:B------:R-:W-:Y:S01]  /*0220*/  ISETP.NE.U32.AND P3, PT, R13, RZ, PT ;  /* 0x000000ff0d00720c */ /* 0x000fe20003f65070 */
[----:B------:R-:W1:Y:S06]  /*0230*/  LDCU.64 UR6, c[0x0][0x3b8] ;  /* 0x00007700ff0677ac */ /* 0x000e6c0008000a00 */
[----:B------:R-:W2:Y:S08]  /*0240*/  I2F.U32.RP R27, R7 ;  /* 0x00000007001b7306 */ /* 0x000eb00000209000 */
[----:B0-----:R-:W0:Y:S08]  /*0250*/  MUFU.RCP R26, R26 ;  /* 0x0000001a001a7308 */ /* 0x001e300000001000 */
[----:B--2---:R-:W2:Y:S01]  /*0260*/  MUFU.RCP R27, R27 ;  /* 0x0000001b001b7308 */ /* 0x004ea20000001000 */
[----:B----4-:R0:W-:Y:S04]  /*0270*/  @!P0 STS [R3], R2 ;  /* 0x0000000203008388 */ /* 0x0101e80000000800 */
[----:B------:R-:W-:Y:S04]  /*0280*/  STS [R4], RZ ;  /* 0x000000ff04007388 */ /* 0x000fe80000000800 */
        /* <DEDUP_REMOVED lines=15> */
[----:B------:R1:W5:Y:S01]  /*0380*/  LDG.E R25, desc[UR10][R8.64+0x2d80] ;  /* 0x002d800a08197981 */ /* 0x000362000c1e1900 */
[----:B0-----:R-:W-:Y:S01]  /*0390*/  IADD3 R2, PT, PT, R26, 0xffffffe, RZ ;  /* 0x0ffffffe1a027810 */ /* 0x001fe20007ffe0ff */
[----:B------:R-:W-:Y:S01]  /*03a0*/  IMAD R6, R6, UR12, RZ ;  /* 0x0000000c06067c24 */ /* 0x000fe2000f8e02ff */
[----:B--2---:R-:W-:Y:S01]  /*03b0*/  IADD3 R4, PT, PT, R27, 0xffffffe, RZ ;  /* 0x0ffffffe1b047810 */ /* 0x004fe20007ffe0ff */
[----:B-1----:R-:W-:Y:S01]  /*03c0*/  UIMAD UR4, UR8, UR6, UR4 ;  /* 0x00000006080472a4 */ /* 0x002fe2000f8e0204 */
[----:B------:R0:W1:Y:S08]  /*03d0*/  F2I.FTZ.U32.TRUNC.NTZ R3, R2 ;  /* 0x0000000200037305 */ /* 0x000070000021f000 */
[----:B------:R2:W2:Y:S01]  /*03e0*/  F2I.FTZ.U32.TRUNC.NTZ R5, R4 ;  /* 0x0000000400057305 */ /* 0x0004a2000021f000 */
[----:B0-----:R-:W-:Y:S01]  /*03f0*/  HFMA2 R2, -RZ, RZ, 0, 0 ;  /* 0x00000000ff027431 */ /* 0x001fe200000001ff */
[----:B-1----:R-:W-:-:S02]  /*0400*/  IADD3 R28, PT, PT, RZ, -R3, RZ ;  /* 0x80000003ff1c7210 */ /* 0x002fc40007ffe0ff */
[----:B--2---:R-:W-:Y:S02]  /*0410*/  MOV R4, RZ ;  /* 0x000000ff00047202 */ /* 0x004fe40000000f00 */
[----:B------:R-:W-:Y:S02]  /*0420*/  MOV R8, R28 ;  /* 0x0000001c00087202 */ /* 0x000fe40000000f00 */
[----:B------:R-:W-:-:S03]  /*0430*/  IADD3 R26, PT, PT, RZ, -R5, RZ ;  /* 0x80000005ff1a7210 */ /* 0x000fc60007ffe0ff */
[----:B------:R-:W-:-:S04]  /*0440*/  IMAD R9, R8, R13, RZ ;  /* 0x0000000d08097224 */ /* 0x000fc800078e02ff */
[----:B------:R-:W-:-:S04]  /*0450*/  IMAD.HI.U32 R3, R3, R9, R2 ;  /* 0x0000000903037227 */ /* 0x000fc800078e0002 */
[----:B------:R-:W-:Y:S02]  /*0460*/  IMAD R9, R26, R7, RZ ;  /* 0x000000071a097224 */ /* 0x000fe400078e02ff */
[----:B------:R-:W-:-:S04]  /*0470*/  IMAD.HI.U32 R3, R3, R0, RZ ;  /* 0x0000000003037227 */ /* 0x000fc800078e00ff */
[----:B------:R-:W-:Y:S01]  /*0480*/  IMAD.HI.U32 R5, R5, R9, R4 ;  /* 0x0000000905057227 */ /* 0x000fe200078e0004 */
[----:B------:R-:W-:-:S05]  /*0490*/  IADD3 R8, PT, PT, -R3, RZ, RZ ;  /* 0x000000ff03087210 */ /* 0x000fca0007ffe1ff */
[----:B------:R-:W-:Y:S02]  /*04a0*/  IMAD R8, R13, R8, R0 ;  /* 0x000000080d087224 */ /* 0x000fe400078e0200 */
[----:B------:R-:W-:-:S03]  /*04b0*/  IMAD.HI.U32 R2, R5, R0, RZ ;  /* 0x0000000005027227 */ /* 0x000fc600078e00ff */
[----:B------:R-:W-:Y:S02]  /*04c0*/  ISETP.GE.U32.AND P1, PT, R8, R13, PT ;  /* 0x0000000d0800720c */ /* 0x000fe40003f26070 */
[----:B------:R-:W-:-:S05]  /*04d0*/  IADD3 R4, PT, PT, -R2, RZ, RZ ;  /* 0x000000ff02047210 */ /* 0x000fca0007ffe1ff */
[----:B------:R-:W-:-:S05]  /*04e0*/  IMAD R4, R7, R4, R0 ;  /* 0x0000000407047224 */ /* 0x000fca00078e0200 */
[----:B------:R-:W-:Y:S02]  /*04f0*/  ISETP.GE.U32.AND P0, PT, R4, R7, PT ;  /* 0x000000070400720c */ /* 0x000fe40003f06070 */
[-C--:B------:R-:W-:Y:S02]  /*0500*/  @P1 IADD3 R8, PT, PT, R8, -R13.reuse, RZ ;  /* 0x8000000d08081210 */ /* 0x080fe40007ffe0ff */
[----:B------:R-:W-:Y:S02]  /*0510*/  @P1 IADD3 R3, PT, PT, R3, 0x1, RZ ;  /* 0x0000000103031810 */ /* 0x000fe40007ffe0ff */
[----:B------:R-:W-:-:S07]  /*0520*/  ISETP.GE.U32.AND P2, PT, R8, R13, PT ;  /* 0x0000000d0800720c */ /* 0x000fce0003f46070 */
[-C--:B------:R-:W-:Y:S02]  /*0530*/  @P0 IADD3 R4, PT, PT, R4, -R7.reuse, RZ ;  /* 0x8000000704040210 */ /* 0x080fe40007ffe0ff */
[----:B------:R-:W-:Y:S02]  /*0540*/  @P0 IADD3 R2, PT, PT, R2, 0x1, RZ ;  /* 0x0000000102020810 */ /* 0x000fe40007ffe0ff */
[----:B------:R-:W-:Y:S02]  /*0550*/  ISETP.GE.U32.AND P1, PT, R4, R7, PT ;  /* 0x000000070400720c */ /* 0x000fe40003f26070 */
[----:B------:R-:W-:Y:S02]  /*0560*/  @P2 IADD3 R3, PT, PT, R3, 0x1, RZ ;  /* 0x0000000103032810 */ /* 0x000fe40007ffe0ff */
[----:B------:R-:W-:Y:S02]  /*0570*/  @!P3 LOP3.LUT R3, RZ, R13, RZ, 0x33, !PT ;  /* 0x0000000dff03b212 */ /* 0x000fe400078e33ff */
[----:B------:R-:W-:-:S02]  /*0580*/  ISETP.NE.U32.AND P2, PT, R7, RZ, PT ;  /* 0x000000ff0700720c */ /* 0x000fc40003f45070 */
[C---:B------:R-:W-:Y:S01]  /*0590*/  LEA R4, R3.reuse, R0, 0x1 ;  /* 0x0000000003047211 */ /* 0x040fe200078e08ff */
[C---:B------:R-:W-:Y:S01]  /*05a0*/  IMAD R6, R3.reuse, R6, RZ ;  /* 0x0000000603067224 */ /* 0x040fe200078e02ff */
[----:B------:R-:W-:Y:S01]  /*05b0*/  IADD3 R8, PT, PT, -R3, RZ, RZ ;  /* 0x000000ff03087210 */ /* 0x000fe20007ffe1ff */
[----:B------:R-:W-:Y:S01]  /*05c0*/  IMAD R3, R11, UR13, RZ ;  /* 0x0000000d0b037c24 */ /* 0x000fe2000f8e02ff */
[----:B------:R-:W-:Y:S02]  /*05d0*/  LEA R5, R4, UR5, 0x2 ;  /* 0x0000000504057c11 */ /* 0x000fe4000f8e10ff */
[----:B------:R-:W-:Y:S01]  /*05e0*/  @P1 IADD3 R2, PT, PT, R2, 0x1, RZ ;  /* 0x0000000102021810 */ /* 0x000fe20007ffe0ff */
[----:B------:R-:W-:-:S04]  /*05f0*/  IMAD R13, R13, R8, R0 ;  /* 0x000000080d0d7224 */ /* 0x000fc800078e0200 */
[----:B------:R-:W-:-:S05]  /*0600*/  @!P2 LOP3.LUT R2, RZ, R7, RZ, 0x33, !PT ;  /* 0x00000007ff02a212 */ /* 0x000fca00078e33ff */
[----:B------:R-:W-:Y:S01]  /*0610*/  IMAD R3, R2, R3, R13 ;  /* 0x0000000302037224 */ /* 0x000fe200078e020d */
[----:B---3--:R-:W-:Y:S04]  /*0620*/  STS [R5+0x4], R17 ;  /* 0x0000041105007388 */ /* 0x008fe80000000800 */
[----:B----4-:R0:W-:Y:S04]  /*0630*/  STS [R5+0x404], R24 ;  /* 0x0004041805007388 */ /* 0x0101e80000000800 */
[----:B-----5:R-:W-:Y:S04]  /*0640*/  STS [R5+0x804], R23 ;  /* 0x0008041705007388 */ /* 0x020fe80000000800 */
[----:B------:R1:W-:Y:S01]  /*0650*/  STS [R5+0xc04], R22 ;  /* 0x000c041605007388 */ /* 0x0003e20000000800 */
[----:B0-----:R-:W-:-:S03]  /*0660*/  LEA R24, R6, UR9, 0x2 ;  /* 0x0000000906187c11 */ /* 0x001fc6000f8e10ff */
[----:B------:R-:W-:Y:S04]  /*0670*/  STS [R5+0x1004], R21 ;  /* 0x0010041505007388 */ /* 0x000fe80000000800 */
[----:B------:R-:W-:Y:S01]  /*0680*/  STS [R5+0x1404], R20 ;  /* 0x0014041405007388 */ /* 0x000fe20000000800 */
[----:B-1----:R-:W-:-:S03]  /*0690*/  LEA R22, R3, UR5, 0x2 ;  /* 0x0000000503167c11 */ /* 0x002fc6000f8e10ff */
[----:B------:R-:W-:Y:S01]  /*06a0*/  STS [R5+0x1804], R15 ;  /* 0x0018040f05007388 */ /* 0x000fe20000000800 */
[----:B------:R-:W-:-:S03]  /*06b0*/  LEA R28, R11, R22, 0x2 ;  /* 0x000000160b1c7211 */ /* 0x000fc600078e10ff */
[----:B------:R0:W-:Y:S01]  /*06c0*/  STS [R5+0x1c04], R19 ;  /* 0x001c041305007388 */ /* 0x0001e20000000800 */
[----:B------:R-:W-:-:S03]  /*06d0*/  LEA R26, R11, R28, 0x2 ;  /* 0x0000001c0b1a7211 */ /* 0x000fc600078e10ff */
[----:B------:R-:W-:Y:S04]  /*06e0*/  STS [R5+0x2004], R18 ;  /* 0x0020041205007388 */ /* 0x000fe80000000800 */
[----:B------:R-:W-:Y:S01]  /*06f0*/  STS [R5+0x2404], R10 ;  /* 0x0024040a05007388 */ /* 0x000fe20000000800 */
[----:B0-----:R-:W-:-:S03]  /*0700*/  IADD3 R19, PT, PT, -R2, RZ, RZ ;  /* 0x000000ff02137210 */ /* 0x001fc60007ffe1ff */
[----:B------:R-:W-:Y:S01]  /*0710*/  STS [R5+0x2804], R16 ;  /* 0x0028041005007388 */ /* 0x000fe20000000800 */
[----:B------:R-:W-:Y:S01]  /*0720*/  IADD3 R2, PT, PT, R2, UR4, RZ ;  /* 0x0000000402027c10 */ /* 0x000fe2000fffe0ff */
[----:B------:R-:W0:Y:S01]  /*0730*/  LDCU UR4, c[0x0][0x3cc] ;  /* 0x00007980ff0477ac */ /* 0x000e220008000800 */
[C---:B------:R-:W-:Y:S01]  /*0740*/  IMAD R19, R7.reuse, R19, R0 ;  /* 0x0000001307137224 */ /* 0x040fe200078e0200 */
[----:B------:R-:W-:Y:S01]  /*0750*/  STS [R5+0x2c04], R12 ;  /* 0x002c040c05007388 */ /* 0x000fe20000000800 */
[----:B------:R-:W-:-:S03]  /*0760*/  IMAD R0, R7, UR7, RZ ;  /* 0x0000000707007c24 */ /* 0x000fc6000f8e02ff */
[----:B------:R-:W-:Y:S01]  /*0770*/  STS [R5+0x3004], R14 ;  /* 0x0030040e05007388 */ /* 0x000fe20000000800 */
[----:B------:R-:W-:-:S03]  /*0780*/  IMAD R19, R2, R0, R19 ;  /* 0x0000000002137224 */ /* 0x000fc600078e0213 */
[----:B------:R-:W-:Y:S01]  /*0790*/  STS [R5+0x3404], R25 ;  /* 0x0034041905007388 */ /* 0x000fe20000000800 */
[----:B------:R-:W-:Y:S06]  /*07a0*/  BAR.SYNC.DEFER_BLOCKING 0x0 ;  /* 0x0000000000007b1d */ /* 0x000fec0000010000 */
[----:B------:R-:W-:Y:S04]  /*07b0*/  LDS R15, [R24+0x10] ;  /* 0x00001000180f7984 */ /* 0x000fe80000000800 */
[----:B------:R-:W1:Y:S04]  /*07c0*/  LDS R4, [R22+0x4] ;  /* 0x0000040016047984 */ /* 0x000e680000000800 */
[----:B------:R-:W2:Y:S04]  /*07d0*/  LDS R9, [R24+0x4] ;  /* 0x0000040018097984 */ /* 0x000ea80000000800 */
[----:B------:R-:W-:Y:S04]  /*07e0*/  LDS R8, [R24+0xc] ;  /* 0x00000c0018087984 */ /* 0x000fe80000000800 */
[----:B------:R-:W3:Y:S04]  /*07f0*/  LDS R21, [R22] ;  /* 0x0000000016157984 */ /* 0x000ee80000000800 */
[----:B------:R-:W4:Y:S04]  /*0800*/  LDS R6, [R24] ;  /* 0x0000000018067984 */ /* 0x000f280000000800 */
[----:B------:R-:W-:Y:S04]  /*0810*/  LDS R12, [R24+0x14] ;  /* 0x00001400180c7984 */ /* 0x000fe80000000800 */
[----:B------:R4:W5:Y:S04]  /*0820*/  LDS R18, [R22+0x8] ;  /* 0x0000080016127984 */ /* 0x0009680000000800 */
[----:B------:R-:W0:Y:S04]  /*0830*/  LDS R13, [R24+0x8] ;  /* 0x00000800180d7984 */ /* 0x000e280000000800 */
[----:B------:R-:W0:Y:S04]  /*0840*/  LDS R23, [R28] ;  /* 0x000000001c177984 */ /* 0x000e280000000800 */
[----:B------:R-:W0:Y:S04]  /*0850*/  LDS R16, [R24+0x18] ;  /* 0x0000180018107984 */ /* 0x000e280000000800 */
[----:B------:R-:W0:Y:S01]  /*0860*/  LDS R20, [R28+0x4] ;  /* 0x000004001c147984 */ /* 0x000e220000000800 */
[----:B-1----:R-:W-:-:S03]  /*0870*/  FMUL R0, R4, R15 ;  /* 0x0000000f04007220 */ /* 0x002fc60000400000 */
[----:B------:R-:W1:Y:S01]  /*0880*/  LDS R14, [R24+0x1c] ;  /* 0x00001c00180e7984 */ /* 0x000e620000000800 */
[----:B--2---:R-:W-:Y:S02]  /*0890*/  FMUL R27, R4, R9 ;  /* 0x00000009041b7220 */ /* 0x004fe40000400000 */
[----:B------:R-:W2:Y:S01]  /*08a0*/  LDC.64 R4, c[0x0][0x390] ;  /* 0x0000e400ff047b82 */ /* 0x000ea20000000a00 */
[----:B------:R5:W-:Y:S04]  /*08b0*/  LDS R10, [R24+0x20] ;  /* 0x00002000180a7984 */ /* 0x000be80000000800 */
[----:B------:R2:W1:Y:S01]  /*08c0*/  LDS R17, [R28+0x8] ;  /* 0x000008001c117984 */ /* 0x0004620000000800 */
[C---:B---3--:R-:W-:Y:S02]  /*08d0*/  FFMA R25, R21.reuse, R8, R0 ;  /* 0x0000000815197223 */ /* 0x048fe40000000000 */
[----:B------:R-:W3:Y:S01]  /*08e0*/  LDC R0, c[0x0][0x3d0] ;  /* 0x0000f400ff007b82 */ /* 0x000ee20000000800 */
[----:B------:R-:W3:Y:S01]  /*08f0*/  LDS R3, [R26] ;  /* 0x000000001a037984 */ /* 0x000ee20000000800 */
[----:B----4-:R-:W-:-:S03]  /*0900*/  FFMA R22, R21, R6, R27 ;  /* 0x0000000615167223 */ /* 0x010fc6000000001b */
[----:B------:R-:W4:Y:S04]  /*0910*/  LDS R2, [R26+0x4] ;  /* 0x000004001a027984 */ /* 0x000f280000000800 */
[----:B------:R1:W4:Y:S01]  /*0920*/  LDS R21, [R26+0x8] ;  /* 0x000008001a157984 */ /* 0x0003220000000800 */
[C---:B-----5:R-:W-:Y:S01]  /*0930*/  FFMA R24, R18.reuse, R12, R25 ;  /* 0x0000000c12187223 */ /* 0x060fe20000000019 */
[----:B0-----:R-:W-:Y:S01]  /*0940*/  FFMA R25, R18, R13, R22 ;  /* 0x0000000d12197223 */ /* 0x001fe20000000016 */
[----:B------:R-:W-:Y:S01]  /*0950*/  LEA R22, R11, R26, 0x2 ;  /* 0x0000001a0b167211 */ /* 0x000fe200078e10ff */
[----:B--2---:R-:W-:-:S04]  /*0960*/  IMAD.WIDE R4, R19, 0x4, R4 ;  /* 0x0000000413047825 */ /* 0x004fc800078e0204 */
[----:B------:R-:W-:Y:S02]  /*0970*/  FFMA R28, R8, R23, R25 ;  /* 0x00000017081c7223 */ /* 0x000fe40000000019 */
[----:B------:R-:W0:Y:S01]  /*0980*/  LDS R25, [R22] ;  /* 0x0000000016197984 */ /* 0x000e220000000800 */
[----:B------:R-:W-:-:S03]  /*0990*/  FFMA R27, R23, R16, R24 ;  /* 0x00000010171b7223 */ /* 0x000fc60000000018 */
[----:B------:R-:W2:Y:S01]  /*09a0*/  LDS R18, [R22+0x4] ;  /* 0x0000040016127984 */ /* 0x000ea20000000800 */
[----:B------:R-:W-:-:S03]  /*09b0*/  FMUL R29, R9, R20 ;  /* 0x00000014091d7220 */ /* 0x000fc60000400000 */
[----:B------:R5:W2:Y:S01]  /*09c0*/  LDS R19, [R22+0x8] ;  /* 0x0000080016137984 */ /* 0x000aa20000000800 */
[----:B-1----:R-:W-:Y:S01]  /*09d0*/  FFMA R26, R20, R14, R27 ;  /* 0x0000000e141a7223 */ /* 0x002fe2000000001b */
[----:B------:R-:W-:Y:S01]  /*09e0*/  FFMA R24, R6, R23, R29 ;  /* 0x0000001706187223 */ /* 0x000fe2000000001d */
[----:B------:R-:W-:Y:S02]  /*09f0*/  FFMA R23, R15, R20, R28 ;  /* 0x000000140f177223 */ /* 0x000fe4000000001c */
[----:B------:R-:W-:Y:S01]  /*0a00*/  FFMA R27, R17, R10, R26 ;  /* 0x0000000a111b7223 */ /* 0x000fe2000000001a */
[----:B------:R-:W-:Y:S01]  /*0a10*/  LEA R26, R11, R22, 0x2 ;  /* 0x000000160b1a7211 */ /* 0x000fe200078e10ff */
[-C--:B------:R-:W-:Y:S02]  /*0a20*/  FFMA R23, R12, R17.reuse, R23 ;  /* 0x000000110c177223 */ /* 0x080fe40000000017 */
[----:B---3--:R-:W-:Y:S01]  /*0a30*/  FFMA R29, R27, UR4, R0 ;  /* 0x000000041b1d7c23 */ /* 0x008fe20008000000 */
[----:B------:R-:W-:Y:S01]  /*0a40*/  FFMA R27, R13, R17, R24 ;  /* 0x000000110d1b7223 */ /* 0x000fe20000000018 */
[-C--:B------:R-:W-:Y:S01]  /*0a50*/  FFMA R23, R16, R3.reuse, R23 ;  /* 0x0000000310177223 */ /* 0x080fe20000000017 */
[----:B------:R-:W1:Y:S02]  /*0a60*/  LDS R20, [R26+0x4] ;  /* 0x000004001a147984 */ /* 0x000e640000000800 */
[----:B------:R-:W-:Y:S01]  /*0a70*/  FFMA R24, R8, R3, R27 ;  /* 0x0000000308187223 */ /* 0x000fe2000000001b */
[-C--:B----4-:R-:W-:Y:S01]  /*0a80*/  FMUL R27, R9, R2.reuse ;  /* 0x00000002091b7220 */ /* 0x090fe20000400000 */
[----:B------:R-:W3:Y:S01]  /*0a90*/  LDS R17, [R26] ;  /* 0x000000001a117984 */ /* 0x000ee20000000800 */
[----:B------:R-:W-:-:S02]  /*0aa0*/  FFMA R23, R14, R2, R23 ;  /* 0x000000020e177223 */ /* 0x000fc40000000017 */
[----:B-----5:R-:W-:Y:S01]  /*0ab0*/  FFMA R22, R6, R3, R27 ;  /* 0x0000000306167223 */ /* 0x020fe2000000001b */
[----:B------:R-:W-:Y:S01]  /*0ac0*/  FFMA R27, R15, R2, R24 ;  /* 0x000000020f1b7223 */ /* 0x000fe20000000018 */
[----:B------:R-:W-:Y:S01]  /*0ad0*/  FFMA R24, R10, R21, R23 ;  /* 0x000000150a187223 */ /* 0x000fe20000000017 */
[----:B------:R4:W-:Y:S01]  /*0ae0*/  STG.E desc[UR10][R4.64], R29 ;  /* 0x0000001d04007986 */ /* 0x0009e2000c10190a */
[----:B------:R-:W-:-:S04]  /*0af0*/  IMAD.WIDE R2, R7, 0x4, R4 ;  /* 0x0000000407027825 */ /* 0x000fc800078e0204 */
[----:B------:R-:W-:Y:S01]  /*0b00*/  FFMA R27, R12, R21, R27 ;  /* 0x000000150c1b7223 */ /* 0x000fe2000000001b */
[----:B------:R-:W5:Y:S03]  /*0b10*/  LDS R23, [R26+0x8] ;  /* 0x000008001a177984 */ /* 0x000f660000000800 */
[----:B0-----:R-:W-:-:S04]  /*0b20*/  FFMA R27, R16, R25, R27 ;  /* 0x00000019101b7223 */ /* 0x001fc8000000001b */
[----:B--2---:R-:W-:Y:S01]  /*0b30*/  FFMA R27, R14, R18, R27 ;  /* 0x000000120e1b7223 */ /* 0x004fe2000000001b */
[----:B----4-:R-:W-:Y:S01]  /*0b40*/  FFMA R29, R24, UR4, R0 ;  /* 0x00000004181d7c23 */ /* 0x010fe20008000000 */
[----:B------:R-:W-:Y:S01]  /*0b50*/  FFMA R5, R13, R21, R22 ;  /* 0x000000150d057223 */ /* 0x000fe20000000016 */
[----:B------:R-:W-:Y:S01]  /*0b60*/  LEA R24, R11, R26, 0x2 ;  /* 0x0000001a0b187211 */ /* 0x000fe200078e10ff */
[-C--:B------:R-:W-:Y:S01]  /*0b70*/  FMUL R21, R9, R18.reuse ;  /* 0x0000001209157220 */ /* 0x080fe20000400000 */
[----:B------:R-:W-:Y:S01]  /*0b80*/  FFMA R27, R10, R19, R27 ;  /* 0x000000130a1b7223 */ /* 0x000fe2000000001b */
[-C--:B------:R-:W-:Y:S01]  /*0b90*/  FFMA R22, R8, R25.reuse, R5 ;  /* 0x0000001908167223 */ /* 0x080fe20000000005 */
[----:B------:R0:W-:Y:S01]  /*0ba0*/  STG.E desc[UR10][R2.64], R29 ;  /* 0x0000001d02007986 */ /* 0x0001e2000c10190a */
[----:B------:R-:W-:Y:S02]  /*0bb0*/  FFMA R28, R6, R25, R21 ;  /* 0x00000019061c7223 */ /* 0x000fe40000000015 */
[----:B------:R-:W-:Y:S01]  /*0bc0*/  FFMA R25, R15, R18, R22 ;  /* 0x000000120f197223 */ /* 0x000fe20000000016 */
[----:B------:R-:W2:Y:S01]  /*0bd0*/  LDS R5, [R24] ;  /* 0x0000000018057984 */ /* 0x000ea20000000800 */
[----:B------:R-:W-:-:S02]  /*0be0*/  LEA R22, R11, R24, 0x2 ;  /* 0x000000180b167211 */ /* 0x000fc400078e10ff */
[-C--:B------:R-:W-:Y:S01]  /*0bf0*/  FFMA R25, R12, R19.reuse, R25 ;  /* 0x000000130c197223 */ /* 0x080fe20000000019 */
[----:B------:R-:W4:Y:S04]  /*0c00*/  LDS R4, [R24+0x4] ;  /* 0x0000040018047984 */ /* 0x000f280000000800 */
[----:B------:R5:W4:Y:S01]  /*0c10*/  LDS R21, [R24+0x8] ;  /* 0x0000080018157984 */ /* 0x000b220000000800 */
[----:B0-----:R-:W-:Y:S01]  /*0c20*/  FFMA R29, R27, UR4, R0 ;  /* 0x000000041b1d7c23 */ /* 0x001fe20008000000 */
[----:B------:R-:W-:Y:S01]  /*0c30*/  FFMA R27, R13, R19, R28 ;  /* 0x000000130d1b7223 */ /* 0x000fe2000000001c */
[-C--:B-1----:R-:W-:Y:S01]  /*0c40*/  FMUL R26, R9, R20.reuse ;  /* 0x00000014091a7220 */ /* 0x082fe20000400000 */
[----:B------:R-:W0:Y:S01]  /*0c50*/  LDS R19, [R22] ;  /* 0x0000000016137984 */ /* 0x000e220000000800 */
[-C--:B---3--:R-:W-:Y:S01]  /*0c60*/  FFMA R25, R16, R17.reuse, R25 ;  /* 0x0000001110197223 */ /* 0x088fe20000000019 */
[-C--:B------:R-:W-:Y:S01]  /*0c70*/  FFMA R28, R8, R17.reuse, R27 ;  /* 0x00000011081c7223 */ /* 0x080fe2000000001b */
[----:B------:R-:W-:Y:S01]  /*0c80*/  FFMA R26, R6, R17, R26 ;  /* 0x00000011061a7223 */ /* 0x000fe2000000001a */
[----:B------:R-:W1:Y:S01]  /*0c90*/  LDS R18, [R22+0x4] ;  /* 0x0000040016127984 */ /* 0x000e620000000800 */
[----:B------:R-:W-:Y:S01]  /*0ca0*/  FFMA R27, R14, R20, R25 ;  /* 0x000000140e1b7223 */ /* 0x000fe20000000019 */
[----:B------:R-:W-:-:S04]  /*0cb0*/  IMAD.WIDE R2, R7, 0x4, R2 ;  /* 0x0000000407027825 */ /* 0x000fc800078e0202 */
[----:B------:R-:W-:Y:S01]  /*0cc0*/  FFMA R25, R15, R20, R28 ;  /* 0x000000140f197223 */ /* 0x000fe2000000001c */
[----:B------:R-:W3:Y:S01]  /*0cd0*/  LDS R17, [R22+0x8] ;  /* 0x0000080016117984 */ /* 0x000ee20000000800 */
[----:B-----5:R-:W-:Y:S01]  /*0ce0*/  LEA R24, R11, R22, 0x2 ;  /* 0x000000160b187211 */ /* 0x020fe200078e10ff */
[-C--:B------:R-:W-:Y:S01]  /*0cf0*/  FFMA R27, R10, R23.reuse, R27 ;  /* 0x000000170a1b7223 */ /* 0x080fe2000000001b */
[-C--:B------:R-:W-:Y:S01]  /*0d00*/  FFMA R25, R12, R23.reuse, R25 ;  /* 0x000000170c197223 */ /* 0x080fe20000000019 */
[----:B------:R5:W-:Y:S04]  /*0d10*/  STG.E desc[UR10][R2.64], R29 ;  /* 0x0000001d02007986 */ /* 0x000be8000c10190a */
[----:B------:R-:W3:Y:S01]  /*0d20*/  LDS R20, [R24+0x4] ;  /* 0x0000040018147984 */ /* 0x000ee20000000800 */
[----:B-----5:R-:W-:Y:S01]  /*0d30*/  FFMA R29, R27, UR4, R0 ;  /* 0x000000041b1d7c23 */ /* 0x020fe20008000000 */
[----:B------:R-:W-:Y:S01]  /*0d40*/  FFMA R27, R13, R23, R26 ;  /* 0x000000170d1b7223 */ /* 0x000fe2000000001a */
[----:B------:R-:W-:Y:S01]  /*0d50*/  IMAD.WIDE R2, R7, 0x4, R2 ;  /* 0x0000000407027825 */ /* 0x000fe200078e0202 */
[----:B------:R-:W5:Y:S03]  /*0d60*/  LDS R23, [R24] ;  /* 0x0000000018177984 */ /* 0x000f660000000800 */
[-C--:B--2---:R-:W-:Y:S01]  /*0d70*/  FFMA R25, R16, R5.reuse, R25 ;  /* 0x0000000510197223 */ /* 0x084fe20000000019 */
[----:B------:R-:W-:Y:S01]  /*0d80*/  FFMA R26, R8, R5, R27 ;  /* 0x00000005081a7223 */ /* 0x000fe2000000001b */
[----:B------:R2:W-:Y:S01]  /*0d90*/  STG.E desc[UR10][R2.64], R29 ;  /* 0x0000001d02007986 */ /* 0x0005e2000c10190a */
[-C--:B----4-:R-:W-:Y:S01]  /*0da0*/  FMUL R27, R9, R4.reuse ;  /* 0x00000004091b7220 */ /* 0x090fe20000400000 */
[----:B------:R-:W-:-:S03]  /*0db0*/  FFMA R25, R14, R4, R25 ;  /* 0x000000040e197223 */ /* 0x000fc60000000019 */
[----:B------:R-:W-:Y:S01]  /*0dc0*/  FFMA R22, R6, R5, R27 ;  /* 0x0000000506167223 */ /* 0x000fe2000000001b */
[----:B------:R-:W-:Y:S01]  /*0dd0*/  FFMA R27, R15, R4, R26 ;  /* 0x000000040f1b7223 */ /* 0x000fe2000000001a */
[-C--:B------:R-:W-:Y:S01]  /*0de0*/  FFMA R26, R10, R21.reuse, R25 ;  /* 0x000000150a1a7223 */ /* 0x080fe20000000019 */
[----:B------:R-:W-:Y:S01]  /*0df0*/  IMAD.WIDE R4, R7, 0x4, R2 ;  /* 0x0000000407047825 */ /* 0x000fe200078e0202 */
[----:B------:R4:W5:Y:S03]  /*0e00*/  LDS R25, [R24+0x8] ;  /* 0x0000080018197984 */ /* 0x0009660000000800 */
[-C--:B------:R-:W-:Y:S01]  /*0e10*/  FFMA R27, R12, R21.reuse, R27 ;  /* 0x000000150c1b7223 */ /* 0x080fe2000000001b */
[----:B------:R-:W-:Y:S01]  /*0e20*/  FFMA R21, R13, R21, R22 ;  /* 0x000000150d157223 */ /* 0x000fe20000000016 */
[----:B--2---:R-:W-:Y:S01]  /*0e30*/  FFMA R29, R26, UR4, R0 ;  /* 0x000000041a1d7c23 */ /* 0x004fe20008000000 */
[----:B------:R-:W-:Y:S01]  /*0e40*/  LEA R26, R11, R24, 0x2 ;  /* 0x000000180b1a7211 */ /* 0x000fe200078e10ff */
[-C--:B0-----:R-:W-:Y:S01]  /*0e50*/  FFMA R27, R16, R19.reuse, R27 ;  /* 0x00000013101b7223 */ /* 0x081fe2000000001b */
[----:B------:R-:W-:Y:S01]  /*0e60*/  FFMA R2, R8, R19, R21 ;  /* 0x0000001308027223 */ /* 0x000fe20000000015 */
[-C--:B-1----:R-:W-:Y:S01]  /*0e70*/  FMUL R3, R9, R18.reuse ;  /* 0x0000001209037220 */ /* 0x082fe20000400000 */
[----:B------:R0:W-:Y:S01]  /*0e80*/  STG.E desc[UR10][R4.64], R29 ;  /* 0x0000001d04007986 */ /* 0x0001e2000c10190a */
[----:B------:R-:W-:-:S02]  /*0e90*/  FFMA R27, R14, R18, R27 ;  /* 0x000000120e1b7223 */ /* 0x000fc4000000001b */
[----:B----4-:R-:W-:Y:S01]  /*0ea0*/  FFMA R24, R6, R19, R3 ;  /* 0x0000001306187223 */ /* 0x010fe20000000003 */
[----:B------:R-:W1:Y:S01]  /*0eb0*/  LDS R21, [R26] ;  /* 0x000000001a157984 */ /* 0x000e620000000800 */
[-C--:B---3--:R-:W-:Y:S01]  /*0ec0*/  FFMA R19, R10, R17.reuse, R27 ;  /* 0x000000110a137223 */ /* 0x088fe2000000001b */
[----:B------:R-:W-:Y:S01]  /*0ed0*/  FFMA R27, R15, R18, R2 ;  /* 0x000000120f1b7223 */ /* 0x000fe20000000002 */
[----:B------:R-:W-:Y:S01]  /*0ee0*/  IMAD.WIDE R2, R7, 0x4, R4 ;  /* 0x0000000407027825 */ /* 0x000fe200078e0204 */
[----:B------:R-:W2:Y:S03]  /*0ef0*/  LDS R22, [R26+0x4] ;  /* 0x000004001a167984 */ /* 0x000ea60000000800 */
[----:B------:R-:W-:Y:S01]  /*0f00*/  FFMA R28, R19, UR4, R0 ;  /* 0x00000004131c7c23 */ /* 0x000fe20008000000 */
[----:B0-----:R-:W-:Y:S01]  /*0f10*/  LEA R4, R11, R26, 0x2 ;  /* 0x0000001a0b047211 */ /* 0x001fe200078e10ff */
[----:B------:R0:W3:Y:S01]  /*0f20*/  LDS R19, [R26+0x8] ;  /* 0x000008001a137984 */ /* 0x0000e20000000800 */
[-C--:B------:R-:W-:Y:S01]  /*0f30*/  FFMA R5, R13, R17.reuse, R24 ;  /* 0x000000110d057223 */ /* 0x080fe20000000018 */
[----:B------:R-:W-:Y:S01]  /*0f40*/  FFMA R17, R12, R17, R27 ;  /* 0x000000110c117223 */ /* 0x000fe2000000001b */
[-C--:B------:R-:W-:Y:S01]  /*0f50*/  FMUL R29, R9, R20.reuse ;  /* 0x00000014091d7220 */ /* 0x080fe20000400000 */
[----:B------:R-:W-:Y:S02]  /*0f60*/  LDS R24, [R4+0x4] ;  /* 0x0000040004187984 */ /* 0x000fe40000000800 */
[-C--:B-----5:R-:W-:Y:S01]  /*0f70*/  FFMA R17, R16, R23.reuse, R17 ;  /* 0x0000001710117223 */ /* 0x0a0fe20000000011 */
[-C--:B------:R-:W-:Y:S01]  /*0f80*/  FFMA R5, R8, R23.reuse, R5 ;  /* 0x0000001708057223 */ /* 0x080fe20000000005 */
[----:B------:R-:W4:Y:S01]  /*0f90*/  LDS R27, [R4] ;  /* 0x00000000041b7984 */ /* 0x000f220000000800 */
[----:B------:R-:W-:Y:S01]  /*0fa0*/  FFMA R18, R6, R23, R29 ;  /* 0x0000001706127223 */ /* 0x000fe2000000001d */
[----:B------:R-:W-:Y:S01]  /*0fb0*/  FFMA R23, R14, R20, R17 ;  /* 0x000000140e177223 */ /* 0x000fe20000000011 */
[----:B0-----:R-:W-:Y:S01]  /*0fc0*/  LEA R26, R11, R4, 0x2 ;  /* 0x000000040b1a7211 */ /* 0x001fe200078e10ff */
[----:B------:R-:W0:Y:S01]  /*0fd0*/  LDS R17, [R4+0x8] ;  /* 0x0000080004117984 */ /* 0x000e220000000800 */
[----:B------:R-:W-:-:S03]  /*0fe0*/  FFMA R5, R15, R20, R5 ;  /* 0x000000140f057223 */ /* 0x000fc60000000005 */
[----:B------:R5:W-:Y:S01]  /*0ff0*/  STG.E desc[UR10][R2.64], R28 ;  /* 0x0000001c02007986 */ /* 0x000be2000c10190a */
[-C--:B------:R-:W-:Y:S01]  /*1000*/  FFMA R23, R10, R25.reuse, R23 ;  /* 0x000000190a177223 */ /* 0x080fe20000000017 */
[----:B------:R-:W-:-:S03]  /*1010*/  FFMA R5, R12, R25, R5 ;  /* 0x000000190c057223 */ /* 0x000fc60000000005 */
[----:B------:R-:W-:Y:S01]  /*1020*/  FFMA R29, R23, UR4, R0 ;  /* 0x00000004171d7c23 */ /* 0x000fe20008000000 */
[----:B------:R-:W-:Y:S02]  /*1030*/  FFMA R23, R13, R25, R18 ;  /* 0x000000190d177223 */ /* 0x000fe40000000012 */
[----:B------:R-:W-:Y:S01]  /*1040*/  LDS R18, [R26+0x4] ;  /* 0x000004001a127984 */ /* 0x000fe20000000800 */
[----:B-----5:R-:W-:-:S04]  /*1050*/  IMAD.WIDE R2, R7, 0x4, R2 ;  /* 0x0000000407027825 */ /* 0x020fc800078e0202 */
[-C--:B-1----:R-:W-:Y:S01]  /*1060*/  FFMA R28, R8, R21.reuse, R23 ;  /* 0x00000015081c7223 */ /* 0x082fe20000000017 */
[-C--:B------:R-:W-:Y:S01]  /*1070*/  FFMA R5, R16, R21.reuse, R5 ;  /* 0x0000001510057223 */ /* 0x080fe20000000005 */
[----:B------:R-:W1:Y:S01]  /*1080*/  LDS R23, [R26] ;  /* 0x000000001a177984 */ /* 0x000e620000000800 */
[-C--:B--2---:R-:W-:Y:S02]  /*1090*/  FMUL R25, R9, R22.reuse ;  /* 0x0000001609197220 */ /* 0x084fe40000400000 */
[-C--:B------:R-:W-:Y:S01]  /*10a0*/  FFMA R5, R14, R22.reuse, R5 ;  /* 0x000000160e057223 */ /* 0x080fe20000000005 */
[----:B------:R2:W-:Y:S01]  /*10b0*/  STG.E desc[UR10][R2.64], R29 ;  /* 0x0000001d02007986 */ /* 0x0005e2000c10190a */
[----:B------:R-:W-:Y:S01]  /*10c0*/  FFMA R20, R6, R21, R25 ;  /* 0x0000001506147223 */ /* 0x000fe20000000019 */
[----:B------:R-:W-:Y:S01]  /*10d0*/  FFMA R21, R15, R22, R28 ;  /* 0x000000160f157223 */ /* 0x000fe2000000001c */
[----:B---3--:R-:W-:Y:S01]  /*10e0*/  FFMA R25, R10, R19, R5 ;  /* 0x000000130a197223 */ /* 0x008fe20000000005 */
[----:B------:R-:W-:Y:S01]  /*10f0*/  IMAD.WIDE R4, R7, 0x4, R2 ;  /* 0x0000000407047825 */ /* 0x000fe200078e0202 */
[----:B------:R-:W-:-:S03]  /*1100*/  LEA R28, R11, R26, 0x2 ;  /* 0x0000001a0b1c7211 */ /* 0x000fc600078e10ff */
[-C--:B------:R-:W-:Y:S01]  /*1110*/  FFMA R21, R12, R19.reuse, R21 ;  /* 0x000000130c157223 */ /* 0x080fe20000000015 */
[----:B------:R-:W-:Y:S01]  /*1120*/  FFMA R19, R13, R19, R20 ;  /* 0x000000130d137223 */ /* 0x000fe20000000014 */
[----:B------:R-:W-:Y:S02]  /*1130*/  FFMA R25, R25, UR4, R0 ;  /* 0x0000000419197c23 */ /* 0x000fe40008000000 */
[-C--:B----4-:R-:W-:Y:S01]  /*1140*/  FFMA R21, R16, R27.reuse, R21 ;  /* 0x0000001b10157223 */ /* 0x090fe20000000015 */
[-C--:B--2---:R-:W-:Y:S01]  /*1150*/  FMUL R3, R9, R24.reuse ;  /* 0x0000001809037220 */ /* 0x084fe20000400000 */
[-C--:B------:R-:W-:Y:S01]  /*1160*/  FFMA R2, R8, R27.reuse, R19 ;  /* 0x0000001b08027223 */ /* 0x080fe20000000013 */
[----:B------:R-:W-:Y:S02]  /*1170*/  LDS R20, [R28+0x4] ;  /* 0x000004001c147984 */ /* 0x000fe40000000800 */
[----:B------:R-:W-:Y:S01]  /*1180*/  FFMA R22, R6, R27, R3 ;  /* 0x0000001b06167223 */ /* 0x000fe20000000003 */
[-C--:B------:R-:W-:Y:S01]  /*1190*/  FFMA R3, R14, R24.reuse, R21 ;  /* 0x000000180e037223 */ /* 0x080fe20000000015 */
[----:B------:R-:W-:Y:S01]  /*11a0*/  FFMA R21, R15, R24, R2 ;  /* 0x000000180f157223 */ /* 0x000fe20000000002 */
[----:B------:R2:W3:Y:S01]  /*11b0*/  LDS R19, [R26+0x8] ;  /* 0x000008001a137984 */ /* 0x0004e20000000800 */
[----:B------:R-:W-:Y:S01]  /*11c0*/  LEA R24, R11, R28, 0x2 ;  /* 0x0000001c0b187211 */ /* 0x000fe200078e10ff */
[-C--:B0-----:R-:W-:Y:S01]  /*11d0*/  FFMA R27, R10, R17.reuse, R3 ;  /* 0x000000110a1b7223 */ /* 0x081fe20000000003 */
[----:B------:R-:W-:Y:S01]  /*11e0*/  FFMA R29, R12, R17, R21 ;  /* 0x000000110c1d7223 */ /* 0x000fe20000000015 */
[----:B------:R0:W-:Y:S01]  /*11f0*/  STG.E desc[UR10][R4.64], R25 ;  /* 0x0000001904007986 */ /* 0x0001e2000c10190a */
[----:B------:R-:W-:-:S04]  /*1200*/  IMAD.WIDE R2, R7, 0x4, R4 ;  /* 0x0000000407027825 */ /* 0x000fc800078e0204 */
[----:B------:R-:W-:Y:S01]  /*1210*/  FFMA R27, R27, UR4, R0 ;  /* 0x000000041b1b7c23 */ /* 0x000fe20008000000 */
[----:B------:R-:W4:Y:S01]  /*1220*/  LDS R21, [R28] ;  /* 0x000000001c157984 */ /* 0x000f220000000800 */
[----:B--2---:R-:W-:-:S03]  /*1230*/  LEA R26, R11, R24, 0x2 ;  /* 0x000000180b1a7211 */ /* 0x004fc600078e10ff */
[----:B------:R-:W-:Y:S01]  /*1240*/  LDS R5, [R24] ;  /* 0x0000000018057984 */ /* 0x000fe20000000800 */
[----:B0-----:R-:W-:-:S03]  /*1250*/  FFMA R25, R13, R17, R22 ;  /* 0x000000110d197223 */ /* 0x001fc60000000016 */
[----:B------:R-:W-:Y:S01]  /*1260*/  LDS R11, [R24+0x8] ;  /* 0x00000800180b7984 */ /* 0x000fe20000000800 */
[-C--:B-1----:R-:W-:Y:S01]  /*1270*/  FFMA R29, R16, R23.reuse, R29 ;  /* 0x00000017101d7223 */ /* 0x082fe2000000001d */
[-C--:B------:R-:W-:Y:S01]  /*1280*/  FMUL R4, R9, R18.reuse ;  /* 0x0000001209047220 */ /* 0x080fe20000400000 */
[-C--:B------:R-:W-:Y:S01]  /*1290*/  FFMA R25, R8, R23.reuse, R25 ;  /* 0x0000001708197223 */ /* 0x080fe20000000019 */
[----:B------:R-:W0:Y:S02]  /*12a0*/  LDS R22, [R24+0x4] ;  /* 0x0000040018167984 */ /* 0x000e240000000800 */
[----:B------:R-:W-:Y:S02]  /*12b0*/  FFMA R4, R6, R23, R4 ;  /* 0x0000001706047223 */ /* 0x000fe40000000004 */
[----:B------:R1:W2:Y:S04]  /*12c0*/  LDS R17, [R28+0x8] ;  /* 0x000008001c117984 */ /* 0x0002a80000000800 */
[----:B------:R5:W-:Y:S01]  /*12d0*/  STG.E desc[UR10][R2.64], R27 ;  /* 0x0000001b02007986 */ /* 0x000be2000c10190a */
[----:B-1----:R-:W-:-:S03]  /*12e0*/  FFMA R28, R14, R18, R29 ;  /* 0x000000120e1c7223 */ /* 0x002fc6000000001d */
[----:B------:R-:W-:Y:S01]  /*12f0*/  LDS R23, [R26+0x8] ;  /* 0x000008001a177984 */ /* 0x000fe20000000800 */
[----:B---3--:R-:W-:Y:S01]  /*1300*/  FFMA R29, R13, R19, R4 ;  /* 0x000000130d1d7223 */ /* 0x008fe20000000004 */
[----:B-----5:R-:W-:Y:S01]  /*1310*/  FFMA R27, R15, R18, R25 ;  /* 0x000000120f1b7223 */ /* 0x020fe20000000019 */
[----:B------:R-:W-:Y:S01]  /*1320*/  FMUL R4, R9, R20 ;  /* 0x0000001409047220 */ /* 0x000fe20000400000 */
[----:B------:R-:W1:Y:S01]  /*1330*/  LDS R25, [R26] ;  /* 0x000000001a197984 */ /* 0x000e620000000800 */
[----:B------:R-:W-:-:S04]  /*1340*/  IMAD.WIDE R2, R7, 0x4, R2 ;  /* 0x0000000407027825 */ /* 0x000fc800078e0202 */
[-C--:B------:R-:W-:Y:S01]  /*1350*/  FFMA R27, R12, R19.reuse, R27 ;  /* 0x000000130c1b7223 */ /* 0x080fe2000000001b */
[----:B------:R-:W-:Y:S01]  /*1360*/  FFMA R19, R10, R19, R28 ;  /* 0x000000130a137223 */ /* 0x000fe2000000001c */
[----:B------:R-:W3:Y:S01]  /*1370*/  LDS R18, [R26+0x4] ;  /* 0x000004001a127984 */ /* 0x000ee20000000800 */
[-C--:B----4-:R-:W-:Y:S01]  /*1380*/  FFMA R28, R6, R21.reuse, R4 ;  /* 0x00000015061c7223 */ /* 0x090fe20000000004 */
[-C--:B------:R-:W-:Y:S01]  /*1390*/  FFMA R4, R8, R21.reuse, R29 ;  /* 0x0000001508047223 */ /* 0x080fe2000000001d */
[----:B------:R-:W-:Y:S01]  /*13a0*/  FFMA R21, R16, R21, R27 ;  /* 0x0000001510157223 */ /* 0x000fe2000000001b */
[----:B------:R-:W-:-:S03]  /*13b0*/  FFMA R19, R19, UR4, R0 ;  /* 0x0000000413137c23 */ /* 0x000fc60008000000 */
[----:B------:R-:W-:Y:S02]  /*13c0*/  FFMA R21, R14, R20, R21 ;  /* 0x000000140e157223 */ /* 0x000fe40000000015 */
[----:B------:R-:W-:Y:S01]  /*13d0*/  STG.E desc[UR10][R2.64], R19 ;  /* 0x0000001302007986 */ /* 0x000fe2000c10190a */
[----:B0-----:R-:W-:Y:S01]  /*13e0*/  FMUL R9, R9, R22 ;  /* 0x0000001609097220 */ /* 0x001fe20000400000 */
[----:B--2---:R-:W-:-:S03]  /*13f0*/  FFMA R27, R13, R17, R28 ;  /* 0x000000110d1b7223 */ /* 0x004fc6000000001c */
[----:B------:R-:W-:Y:S01]  /*1400*/  FFMA R6, R6, R5, R9 ;  /* 0x0000000506067223 */ /* 0x000fe20000000009 */
[----:B------:R-:W-:Y:S01]  /*1410*/  FFMA R9, R15, R20, R4 ;  /* 0x000000140f097223 */ /* 0x000fe20000000004 */
[----:B------:R-:W-:Y:S01]  /*1420*/  FFMA R21, R10, R17, R21 ;  /* 0x000000110a157223 */ /* 0x000fe20000000015 */
[----:B------:R-:W-:Y:S01]  /*1430*/  FFMA R4, R8, R5, R27 ;  /* 0x0000000508047223 */ /* 0x000fe2000000001b */
[----:B------:R-:W-:Y:S01]  /*1440*/  FFMA R13, R13, R11, R6 ;  /* 0x0000000b0d0d7223 */ /* 0x000fe20000000006 */
[----:B------:R-:W-:Y:S01]  /*1450*/  FFMA R9, R12, R17, R9 ;  /* 0x000000110c097223 */ /* 0x000fe20000000009 */
[----:B------:R-:W-:Y:S01]  /*1460*/  FFMA R21, R21, UR4, R0 ;  /* 0x0000000415157c23 */ /* 0x000fe20008000000 */
[----:B------:R-:W-:Y:S02]  /*1470*/  FFMA R27, R15, R22, R4 ;  /* 0x000000160f1b7223 */ /* 0x000fe40000000004 */
[----:B------:R-:W-:Y:S01]  /*1480*/  FFMA R9, R16, R5, R9 ;  /* 0x0000000510097223 */ /* 0x000fe20000000009 */
[----:B------:R-:W-:-:S04]  /*1490*/  IMAD.WIDE R4, R7, 0x4, R2 ;  /* 0x0000000407047825 */ /* 0x000fc800078e0202 */
[----:B------:R-:W-:Y:S01]  /*14a0*/  FFMA R27, R12, R11, R27 ;  /* 0x0000000b0c1b7223 */ /* 0x000fe2000000001b */
[----:B------:R-:W-:Y:S01]  /*14b0*/  FFMA R22, R14, R22, R9 ;  /* 0x000000160e167223 */ /* 0x000fe20000000009 */
[----:B------:R-:W-:Y:S01]  /*14c0*/  STG.E desc[UR10][R4.64], R21 ;  /* 0x0000001504007986 */ /* 0x000fe2000c10190a */
[-C--:B-1----:R-:W-:Y:S01]  /*14d0*/  FFMA R8, R8, R25.reuse, R13 ;  /* 0x0000001908087223 */ /* 0x082fe2000000000d */
[----:B------:R-:W-:Y:S01]  /*14e0*/  FFMA R27, R16, R25, R27 ;  /* 0x00000019101b7223 */ /* 0x000fe2000000001b */
[----:B------:R-:W-:Y:S02]  /*14f0*/  FFMA R13, R10, R11, R22 ;  /* 0x0000000b0a0d7223 */ /* 0x000fe40000000016 */
[----:B---3--:R-:W-:Y:S01]  /*1500*/  FFMA R15, R15, R18, R8 ;  /* 0x000000120f0f7223 */ /* 0x008fe20000000008 */
[----:B------:R-:W-:-:S04]  /*1510*/  IMAD.WIDE R8, R7, 0x4, R4 ;  /* 0x0000000407087825 */ /* 0x000fc800078e0204 */
[----:B------:R-:W-:Y:S01]  /*1520*/  FFMA R27, R14, R18, R27 ;  /* 0x000000120e1b7223 */ /* 0x000fe2000000001b */
[----:B------:R-:W-:Y:S01]  /*1530*/  FFMA R13, R13, UR4, R0 ;  /* 0x000000040d0d7c23 */ /* 0x000fe20008000000 */
[-C--:B------:R-:W-:Y:S02]  /*1540*/  FFMA R15, R12, R23.reuse, R15 ;  /* 0x000000170c0f7223 */ /* 0x080fe4000000000f */
[----:B------:R-:W-:Y:S01]  /*1550*/  FFMA R27, R10, R23, R27 ;  /* 0x000000170a1b7223 */ /* 0x000fe2000000001b */
[----:B------:R-:W-:-:S04]  /*1560*/  IMAD.WIDE R10, R7, 0x4, R8 ;  /* 0x00000004070a7825 */ /* 0x000fc800078e0208 */
[--C-:B------:R-:W-:Y:S01]  /*1570*/  FFMA R15, R15, UR4, R0.reuse ;  /* 0x000000040f0f7c23 */ /* 0x100fe20008000000 */
[----:B------:R-:W-:Y:S01]  /*1580*/  STG.E desc[UR10][R8.64], R13 ;  /* 0x0000000d08007986 */ /* 0x000fe2000c10190a */
[----:B------:R-:W-:Y:S01]  /*1590*/  FFMA R27, R27, UR4, R0 ;  /* 0x000000041b1b7c23 */ /* 0x000fe20008000000 */
[----:B------:R-:W-:-:S04]  /*15a0*/  IMAD.WIDE R6, R7, 0x4, R10 ;  /* 0x0000000407067825 */ /* 0x000fc800078e020a */
[----:B------:R-:W-:Y:S04]  /*15b0*/  STG.E desc[UR10][R10.64], R27 ;  /* 0x0000001b0a007986 */ /* 0x000fe8000c10190a */
[----:B------:R-:W-:Y:S01]  /*15c0*/  STG.E desc[UR10][R6.64], R15 ;  /* 0x0000000f06007986 */ /* 0x000fe2000c10190a */
[----:B------:R-:W-:Y:S05]  /*15d0*/  EXIT ;  /* 0x000000000000794d */ /* 0x000fea0003800000 */
.L_x_21:
        /* <DEDUP_REMOVED lines=10> */
.L_x_36:


//--------------------- .text._Z26Filter5x5_Input7x7_Stride1PKfS0_Pfiiiiiiiiiiiiiff --------------------------
	.section	.text._Z26Filter5x5_Input7x7_Stride1PKfS0_Pfiiiiiiiiiiiiiff,"ax",@progbits
	.align	128
        .global         _Z26Filter5x5_Input7x7_Stride1PKfS0_Pfiiiiiiiiiiiiiff
        .type           _Z26Filter5x5_Input7x7_Stride1PKfS0_Pfiiiiiiiiiiiiiff,@function
        .size           _Z26Filter5x5_Input7x7_Stride1PKfS0_Pfiiiiiiiiiiiiiff,(.L_x_37 - _Z26Filter5x5_Input7x7_Stride1PKfS0_Pfiiiiiiiiiiiiiff)
        .other          _Z26Filter5x5_Input7x7_Stride1PKfS0_Pfiiiiiiiiiiiiiff,@"STO_CUDA_ENTRY STV_DEFAULT"
_Z26Filter5x5_Input7x7_Stride1PKfS0_Pfiiiiiiiiiiiiiff:
.text._Z26Filter5x5_Input7x7_Stride1PKfS0_Pfiiiiiiiiiiiiiff:
        /* <DEDUP_REMOVED lines=8> */
[----:B------:R-:W3:Y:S01]  /*0080*/  LDC.64 R4, c[0x0][0x388] ;  /* 0x0000e200ff047b82 */ /* 0x000ee20000000a00 */
[----:B-1----:R-:W-:-:S07]  /*0090*/  USHF.L.U32 UR4, UR4, 0x5, URZ ;  /* 0x0000000504047899 */ /* 0x002fce00080006ff */
[----:B------:R-:W1:Y:S01]  /*00a0*/  S2UR UR7, SR_CgaCtaId ;  /* 0x00000000000779c3 */ /* 0x000e620000008800 */
[----:B--2---:R-:W-:Y:S01]  /*00b0*/  UIMAD UR5, UR4, UR12, URZ ;  /* 0x0000000c040572a4 */ /* 0x004fe2000f8e02ff */
[----:B0-----:R-:W-:-:S06]  /*00c0*/  ISETP.GT.U32.AND P0, PT, R2, 0x7f, PT ;  /* 0x0000007f0200780c */ /* 0x001fcc0003f04070 */
[----:B------:R-:W0:Y:S01]  /*00d0*/  LDC R10, c[0x0][0x3c4] ;  /* 0x0000f100ff0a7b82 */ /* 0x000e220000000800 */
[----:B----4-:R-:W-:-:S04]  /*00e0*/  IMAD R7, R3, UR5, R2 ;  /* 0x0000000503077c24 */ /* 0x010fc8000f8e0202 */
[----:B---3--:R-:W-:-:S03]  /*00f0*/  IMAD.WIDE R4, R7, 0x4, R4 ;  /* 0x0000000407047825 */ /* 0x008fc600078e0204 */
[----:B------:R-:W5:Y:S02]  /*0100*/  S2UR UR8, SR_CTAID.X ;  /* 0x00000000000879c3 */ /* 0x000f640000002500 */
[----:B------:R-:W2:Y:S04]  /*0110*/  LDG.E R0, desc[UR10][R4.64] ;  /* 0x0000000a04007981 */ /* 0x000ea8000c1e1900 */
[----:B------:R-:W3:Y:S02]  /*0120*/  LDG.E R6, desc[UR10][R4.64+0x380] ;  /* 0x0003800a04067981 */ /* 0x000ee4000c1e1900 */
[----:B------:R-:W0:Y:S02]  /*0130*/  LDC R7, c[0x0][0x3a4] ;  /* 0x0000e900ff077b82 */ /* 0x000e240000000800 */
[----:B------:R-:W4:Y:S04]  /*0140*/  LDG.E R8, desc[UR10][R4.64+0x700] ;  /* 0x0007000a04087981 */ /* 0x000f28000c1e1900 */
[----:B------:R5:W4:Y:S01]  /*0150*/  @!P0 LDG.E R14, desc[UR10][R4.64+0xa80] ;  /* 0x000a800a040e8981 */ /* 0x000b22000c1e1900 */
[----:B------:R-:W-:Y:S01]  /*0160*/  UMOV UR5, 0x400 ;  /* 0x0000040000057882 */ /* 0x000fe20000000000 */
[----:B------:R-:W0:Y:S01]  /*0170*/  LDC.64 R12, c[0x0][0x380] ;  /* 0x0000e000ff0c7b82 */ /* 0x000e220000000a00 */
[----:B-1----:R-:W-:-:S02]  /*0180*/  ULEA UR9, UR7, UR5, 0x18 ;  /* 0x0000000507097291 */ /* 0x002fc4000f8ec0ff */
[----:B------:R-:W-:Y:S02]  /*0190*/  UIADD3 UR5, UPT, UPT, UR5, 0xc80, URZ ;  /* 0x00000c8005057890 */ /* 0x000fe4000fffe0ff */
[----:B-----5:R-:W-:Y:S02]  /*01a0*/  UIMAD UR6, UR8, UR6, UR4 ;  /* 0x00000006080672a4 */ /* 0x020fe4000f8e0204 */
[----:B------:R-:W-:Y:S01]  /*01b0*/  ULEA UR5, UR7, UR5, 0x18 ;  /* 0x0000000507057291 */ /* 0x000fe2000f8ec0ff */
[----:B------:R-:W-:Y:S02]  /*01c0*/  LEA R5, R2, UR9, 0x2 ;  /* 0x0000000902057c11 */ /* 0x000fe4000f8e10ff */
[----:B0-----:R-:W-:Y:S01]  /*01d0*/  LEA R17, R10, R7, 0x1 ;  /* 0x000000070a117211 */ /* 0x001fe200078e08ff */
[----:B------:R-:W-:-:S04]  /*01e0*/  IMAD R9, R7, UR13, RZ ;  /* 0x0000000d07097c24 */ /* 0x000fc8000f8e02ff */
[----:B------:R-:W-:Y:S02]  /*01f0*/  IMAD R4, R17, R2, RZ ;  /* 0x0000000211047224 */ /* 0x000fe400078e02ff */
[----:B------:R-:W-:Y:S01]  /*0200*/  IMAD R9, R9, UR6, R2 ;  /* 0x0000000609097c24 */ /* 0x000fe2000f8e0202 */
[----:B------:R-:W0:Y:S01]  /*0210*/  I2F.U32.RP R16, R7 ;  /* 0x0000000700107306 */ /* 0x000e220000209000 */
[----:B------:R-:W-:Y:S01]  /*0220*/  ISETP.NE.U32.AND P1, PT, R7, RZ, PT ;  /* 0x000000ff0700720c */ /* 0x000fe20003f25070 */
[----:B------:R-:W1:Y:S01]  /*0230*/  LDCU.64 UR6, c[0x0][0x3b8] ;  /* 0x00007700ff0677ac */ /* 0x000e620008000a00 */
[----:B------:R-:W-:Y:S01]  /*0240*/  LEA R4, R4, UR5, 0x2 ;  /* 0x0000000504047c11 */ /* 0x000fe2000f8e10ff */
[----:B------:R-:W-:-:S04]  /*0250*/  IMAD.WIDE R12, R9, 0x4, R12 ;  /* 0x00000004090c7825 */ /* 0x000fc800078e020c */
[----:B0-----:R-:W0:Y:S01]  /*0260*/  MUFU.RCP R16, R16 ;  /* 0x0000001000107308 */ /* 0x001e220000001000 */
[----:B--2---:R-:W-:Y:S04]  /*0270*/  STS [R5], R0 ;  /* 0x0000000005007388 */ /* 0x004fe80000000800 */
[----:B---3--:R-:W-:Y:S04]  /*0280*/  STS [R5+0x380], R6 ;  /* 0x0003800605007388 */ /* 0x008fe80000000800 */
[----:B----4-:R-:W-:Y:S04]  /*0290*/  STS [R5+0x700], R8 ;  /* 0x0007000805007388 */ /* 0x010fe80000000800 */
[----:B------:R2:W-:Y:S04]  /*02a0*/  @!P0 STS [R5+0xa80], R14 ;  /* 0x000a800e05008388 */ /* 0x0005e80000000800 */
[----:B------:R-:W-:Y:S04]  /*02b0*/  STS [R4], RZ ;  /* 0x000000ff04007388 */ /* 0x000fe80000000800 */
[----:B------:R-:W-:Y:S01]  /*02c0*/  STS [R4+0x4], RZ ;  /* 0x000004ff04007388 */ /* 0x000fe20000000800 */
[----:B--2---:R-:W2:Y:S03]  /*02d0*/  LDC R5, c[0x0][0x3c0] ;  /* 0x0000f000ff057b82 */ /* 0x004ea60000000800 */
        /* <DEDUP_REMOVED lines=9> */
[----:B------:R1:W5:Y:S01]  /*0370*/  LDG.E R18, desc[UR10][R12.64+0x1500] ;  /* 0x0015000a0c127981 */ /* 0x000362000c1e1900 */
[----:B0-----:R-:W-:Y:S01]  /*0380*/  IADD3 R14, PT, PT, R16, 0xffffffe, RZ ;  /* 0x0ffffffe100e7810 */ /* 0x001fe20007ffe0ff */
[----:B--2---:R-:W0:Y:S01]  /*0390*/  I2F.U32.RP R4, R5 ;  /* 0x0000000500047306 */ /* 0x004e220000209000 */
[----:B-1----:R-:W-:-:S07]  /*03a0*/  UIMAD UR4, UR8, UR6, UR4 ;  /* 0x00000006080472a4 */ /* 0x002fce000f8e0204 */
[----:B------:R1:W2:Y:S08]  /*03b0*/  F2I.FTZ.U32.TRUNC.NTZ R15, R14 ;  /* 0x0000000e000f7305 */ /* 0x0002b0000021f000 */
[----:B0-----:R-:W0:Y:S01]  /*03c0*/  MUFU.RCP R4, R4 ;  /* 0x0000000400047308 */ /* 0x001e220000001000 */
[----:B-1----:R-:W-:Y:S01]  /*03d0*/  HFMA2 R14, -RZ, RZ, 0, 0 ;  /* 0x00000000ff0e7431 */ /* 0x002fe200000001ff */
[----:B--2---:R-:W-:-:S05]  /*03e0*/  IADD3 R20, PT, PT, RZ, -R15, RZ ;  /* 0x8000000fff147210 */ /* 0x004fca0007ffe0ff */
[----:B------:R-:W-:-:S04]  /*03f0*/  IMAD R21, R20, R7, RZ ;  /* 0x0000000714157224 */ /* 0x000fc800078e02ff */
[----:B------:R-:W-:Y:S01]  /*0400*/  IMAD.HI.U32 R15, R15, R21, R14 ;  /* 0x000000150f0f7227 */ /* 0x000fe200078e000e */
[----:B0-----:R-:W-:-:S04]  /*0410*/  IADD3 R19, PT, PT, R4, 0xffffffe, RZ ;  /* 0x0ffffffe04137810 */ /* 0x001fc80007ffe0ff */
[----:B------:R-:W0:Y:S01]  /*0420*/  F2I.FTZ.U32.TRUNC.NTZ R13, R19 ;  /* 0x00000013000d7305 */ /* 0x000e22000021f000 */
[----:B------:R-:W-:-:S05]  /*0430*/  IMAD.HI.U32 R15, R15, R2, RZ ;  /* 0x000000020f0f7227 */ /* 0x000fca00078e00ff */
[----:B------:R-:W-:-:S05]  /*0440*/  IADD3 R12, PT, PT, -R15, RZ, RZ ;  /* 0x000000ff0f0c7210 */ /* 0x000fca0007ffe1ff */
[----:B------:R-:W-:Y:S01]  /*0450*/  IMAD R14, R7, R12, R2 ;  /* 0x0000000c070e7224 */ /* 0x000fe200078e0202 */
[----:B------:R-:W-:Y:S02]  /*0460*/  MOV R12, RZ ;  /* 0x000000ff000c7202 */ /* 0x000fe40000000f00 */
[----:B0-----:R-:W-:Y:S02]  /*0470*/  IADD3 R4, PT, PT, RZ, -R13, RZ ;  /* 0x8000000dff047210 */ /* 0x001fe40007ffe0ff */
[----:B------:R-:W-:-:S03]  /*0480*/  ISETP.GE.U32.AND P2, PT, R14, R7, PT ;  /* 0x000000070e00720c */ /* 0x000fc60003f46070 */
[----:B------:R-:W-:-:S04]  /*0490*/  IMAD R21, R4, R5, RZ ;  /* 0x0000000504157224 */ /* 0x000fc800078e02ff */
[----:B------:R-:W-:-:S06]  /*04a0*/  IMAD.HI.U32 R13, R13, R21, R12 ;  /* 0x000000150d0d7227 */ /* 0x000fcc00078e000c */
[-C--:B------:R-:W-:Y:S01]  /*04b0*/  @P2 IADD3 R14, PT, PT, R14, -R7.reuse, RZ ;  /* 0x800000070e0e2210 */ /* 0x080fe20007ffe0ff */
[----:B------:R-:W-:Y:S01]  /*04c0*/  IMAD.HI.U32 R4, R13, R2, RZ ;  /* 0x000000020d047227 */ /* 0x000fe200078e00ff */
[----:B------:R-:W-:Y:S02]  /*04d0*/  @P2 IADD3 R15, PT, PT, R15, 0x1, RZ ;  /* 0x000000010f0f2810 */ /* 0x000fe40007ffe0ff */
[----:B------:R-:W-:Y:S01]  /*04e0*/  ISETP.GE.U32.AND P0, PT, R14, R7, PT ;  /* 0x000000070e00720c */ /* 0x000fe20003f06070 */
[----:B------:R-:W-:Y:S01]  /*04f0*/  IMAD R14, R3, UR12, RZ ;  /* 0x0000000c030e7c24 */ /* 0x000fe2000f8e02ff */
[----:B------:R-:W-:-:S05]  /*0500*/  IADD3 R12, PT, PT, -R4, RZ, RZ ;  /* 0x000000ff040c7210 */ /* 0x000fca0007ffe1ff */
[----:B------:R-:W-:-:S05]  /*0510*/  IMAD R12, R5, R12, R2 ;  /* 0x0000000c050c7224 */ /* 0x000fca00078e0202 */
[----:B------:R-:W-:Y:S02]  /*0520*/  ISETP.GE.U32.AND P2, PT, R12, R5, PT ;  /* 0x000000050c00720c */ /* 0x000fe40003f46070 */
[----:B------:R-:W-:Y:S02]  /*0530*/  @P0 IADD3 R15, PT, PT, R15, 0x1, RZ ;  /* 0x000000010f0f0810 */ /* 0x000fe40007ffe0ff */
[----:B------:R-:W-:Y:S02]  /*0540*/  @!P1 LOP3.LUT R15, RZ, R7, RZ, 0x33, !PT ;  /* 0x00000007ff0f9212 */ /* 0x000fe400078e33ff */
[----:B------:R-:W-:Y:S02]  /*0550*/  ISETP.NE.U32.AND P1, PT, R5, RZ, PT ;  /* 0x000000ff0500720c */ /* 0x000fe40003f25070 */
[C---:B------:R-:W-:Y:S01]  /*0560*/  IADD3 R13, PT, PT, -R15.reuse, RZ, RZ ;  /* 0x000000ff0f0d7210 */ /* 0x040fe20007ffe1ff */
[----:B------:R-:W-:-:S04]  /*0570*/  IMAD R3, R15, R14, RZ ;  /* 0x0000000e0f037224 */ /* 0x000fc800078e02ff */
[----:B------:R-:W-:Y:S01]  /*0580*/  IMAD R13, R7, R13, R2 ;  /* 0x0000000d070d7224 */ /* 0x000fe200078e0202 */
[----:B------:R-:W-:Y:S02]  /*0590*/  LEA R7, R15, R2, 0x2 ;  /* 0x000000020f077211 */ /* 0x000fe400078e10ff */
[-C--:B------:R-:W-:Y:S02]  /*05a0*/  @P2 IADD3 R12, PT, PT, R12, -R5.reuse, RZ ;  /* 0x800000050c0c2210 */ /* 0x080fe40007ffe0ff */
[----:B------:R-:W-:Y:S02]  /*05b0*/  LEA R7, R7, UR5, 0x2 ;  /* 0x0000000507077c11 */ /* 0x000fe4000f8e10ff */
[----:B------:R-:W-:Y:S01]  /*05c0*/  ISETP.GE.U32.AND P0, PT, R12, R5, PT ;  /* 0x000000050c00720c */ /* 0x000fe20003f06070 */
[----:B------:R-:W-:Y:S01]  /*05d0*/  IMAD R12, R17, UR13, RZ ;  /* 0x0000000d110c7c24 */ /* 0x000fe2000f8e02ff */
[----:B------:R-:W-:Y:S02]  /*05e0*/  LEA R3, R3, UR9, 0x2 ;  /* 0x0000000903037c11 */ /* 0x000fe4000f8e10ff */
[----:B------:R-:W-:Y:S01]  /*05f0*/  @P2 IADD3 R4, PT, PT, R4, 0x1, RZ ;  /* 0x0000000104042810 */ /* 0x000fe20007ffe0ff */
[----:B------:R-:W-:-:S05]  /*0600*/  IMAD R12, R15, R12, R13 ;  /* 0x0000000c0f0c7224 */ /* 0x000fca00078e020d */
[----:B------:R-:W-:-:S03]  /*0610*/  LEA R14, R12, UR5, 0x2 ;  /* 0x000000050c0e7c11 */ /* 0x000fc6000f8e10ff */
[----:B------:R-:W-:Y:S02]  /*0620*/  @P0 IADD3 R4, PT, PT, R4, 0x1, RZ ;  /* 0x0000000104040810 */ /* 0x000fe40007ffe0ff */
[C---:B------:R-:W-:Y:S02]  /*0630*/  LEA R38, R17.reuse, R14, 0x2 ;  /* 0x0000000e11267211 */ /* 0x040fe400078e10ff */
[----:B------:R-:W-:Y:S02]  /*0640*/  @!P1 LOP3.LUT R4, RZ, R5, RZ, 0x33, !PT ;  /* 0x00000005ff049212 */ /* 0x000fe400078e33ff */
[----:B------:R-:W-:Y:S02]  /*0650*/  LEA R32, R17, R38, 0x2 ;  /* 0x0000002611207211 */ /* 0x000fe400078e10ff */
[C---:B------:R-:W-:Y:S02]  /*0660*/  IADD3 R35, PT, PT, -R4.reuse, RZ, RZ ;  /* 0x000000ff04237210 */ /* 0x040fe40007ffe1ff */
[----:B------:R-:W-:Y:S01]  /*0670*/  IADD3 R4, PT, PT, R4, UR4, RZ ;  /* 0x0000000404047c10 */ /* 0x000fe2000fffe0ff */
[----:B------:R-:W0:Y:S02]  /*0680*/  LDCU UR4, c[0x0][0x3cc] ;  /* 0x00007980ff0477ac */ /* 0x000e240008000800 */
[----:B------:R-:W-:-:S02]  /*0690*/  IMAD R35, R5, R35, R2 ;  /* 0x0000002305237224 */ /* 0x000fc400078e0202 */
[----:B------:R-:W-:-:S04]  /*06a0*/  IMAD R2, R5, UR7, RZ ;  /* 0x0000000705027c24 */ /* 0x000fc8000f8e02ff */
[----:B------:R-:W-:Y:S01]  /*06b0*/  IMAD R35, R4, R2, R35 ;  /* 0x0000000204237224 */ /* 0x000fe200078e0223 */
[----:B---3--:R-:W-:Y:S04]  /*06c0*/  STS [R7+0x8], R0 ;  /* 0x0000080007007388 */ /* 0x008fe80000000800 */
[----:B----4-:R-:W-:Y:S04]  /*06d0*/  STS [R7+0x588], R11 ;  /* 0x0005880b07007388 */ /* 0x010fe80000000800 */
[----:B-----5:R-:W-:Y:S04]  /*06e0*/  STS [R7+0xb08], R10 ;  /* 0x000b080a07007388 */ /* 0x020fe80000000800 */
        /* <DEDUP_REMOVED lines=11> */
[----:B------:R-:W5:Y:S04]  /*07a0*/  LDS R20, [R3] ;  /* 0x0000000003147984 */ /* 0x000f680000000800 */
[----:B------:R-:W0:Y:S04]  /*07b0*/  LDS R26, [R3+0x28] ;  /* 0x00002800031a7984 */ /* 0x000e280000000800 */
        /* <DEDUP_REMOVED lines=12> */
[----:B------:R-:W-:Y:S01]  /*0880*/  LDS R33, [R14+0x10] ;  /* 0x000010000e217984 */ /* 0x000fe20000000800 */
[----:B-----5:R-:W-:-:S03]  /*0890*/  FFMA R41, R11, R20, R37 ;  /* 0x000000140b297223 */ /* 0x020fc60000000025 */
[----:B------:R-:W4:Y:S01]  /*08a0*/  LDS R9, [R38+0x4] ;  /* 0x0000040026097984 */ /* 0x000f220000000800 */
[----:B0-----:R-:W-:-:S03]  /*08b0*/  FFMA R24, R11, R26, R24 ;  /* 0x0000001a0b187223 */ /* 0x001fc60000000018 */
[----:B------:R-:W0:Y:S04]  /*08c0*/  LDS R27, [R3+0x24] ;  /* 0x00002400031b7984 */ /* 0x000e280000000800 */
[----:B------:R-:W5:Y:S01]  /*08d0*/  LDS R8, [R3+0x10] ;  /* 0x0000100003087984 */ /* 0x000f620000000800 */
[----:B------:R-:W-:-:S03]  /*08e0*/  FFMA R36, R19, R30, R39 ;  /* 0x0000001e13247223 */ /* 0x000fc60000000027 */
[----:B------:R-:W5:Y:S01]  /*08f0*/  LDS R12, [R3+0x38] ;  /* 0x00003800030c7984 */ /* 0x000f620000000800 */
[----:B------:R-:W-:-:S03]  /*0900*/  FFMA R41, R19, R0, R41 ;  /* 0x0000000013297223 */ /* 0x000fc60000000029 */
[----:B------:R-:W5:Y:S01]  /*0910*/  LDS R16, [R38] ;  /* 0x0000000026107984 */ /* 0x000f620000000800 */
[----:B------:R-:W-:-:S03]  /*0920*/  FFMA R43, R19, R18, R24 ;  /* 0x00000012132b7223 */ /* 0x000fc60000000018 */
[----:B------:R-:W5:Y:S04]  /*0930*/  LDS R25, [R3+0x3c] ;  /* 0x00003c0003197984 */ /* 0x000f680000000800 */
[----:B------:R-:W5:Y:S01]  /*0940*/  LDS R21, [R3+0x40] ;  /* 0x0000400003157984 */ /* 0x000f620000000800 */
[----:B-1----:R-:W-:-:S03]  /*0950*/  FFMA R36, R34, R29, R36 ;  /* 0x0000001d22247223 */ /* 0x002fc60000000024 */
[----:B------:R-:W1:Y:S01]  /*0960*/  LDS R13, [R38+0x8] ;  /* 0x00000800260d7984 */ /* 0x000e620000000800 */
[----:B--2---:R-:W-:-:S03]  /*0970*/  FFMA R41, R34, R22, R41 ;  /* 0x0000001622297223 */ /* 0x004fc60000000029 */
[----:B------:R-:W2:Y:S01]  /*0980*/  LDS R6, [R3+0x44] ;  /* 0x0000440003067984 */ /* 0x000ea20000000800 */
[----:B---3--:R-:W-:-:S03]  /*0990*/  FFMA R43, R34, R15, R43 ;  /* 0x0000000f222b7223 */ /* 0x008fc6000000002b */
[----:B------:R-:W3:Y:S04]  /*09a0*/  LDS R31, [R38+0xc] ;  /* 0x00000c00261f7984 */ /* 0x000ee80000000800 */
[----:B------:R-:W3:Y:S01]  /*09b0*/  LDS R14, [R3+0x48] ;  /* 0x00004800030e7984 */ /* 0x000ee20000000800 */
[----:B----4-:R-:W-:-:S03]  /*09c0*/  FMUL R39, R28, R9 ;  /* 0x000000091c277220 */ /* 0x010fc60000400000 */
[----:B------:R-:W4:Y:S01]  /*09d0*/  LDS R4, [R38+0x10] ;  /* 0x0000100026047984 */ /* 0x000f220000000800 */
[----:B0-----:R-:W-:-:S03]  /*09e0*/  FFMA R45, R33, R27, R36 ;  /* 0x0000001b212d7223 */ /* 0x001fc60000000024 */
[----:B------:R-:W0:Y:S01]  /*09f0*/  LDS R2, [R32+0x4] ;  /* 0x0000040020027984 */ /* 0x000e220000000800 */
[----:B-----5:R-:W-:-:S03]  /*0a00*/  FFMA R34, R33, R8, R41 ;  /* 0x0000000821227223 */ /* 0x020fc60000000029 */
[----:B------:R-:W5:Y:S01]  /*0a10*/  LDS R11, [R3+0x4c] ;  /* 0x00004c00030b7984 */ /* 0x000f620000000800 */
[----:B------:R-:W-:-:S03]  /*0a20*/  FFMA R43, R33, R12, R43 ;  /* 0x0000000c212b7223 */ /* 0x000fc6000000002b */
[----:B------:R-:W5:Y:S01]  /*0a30*/  LDS R37, [R32] ;  /* 0x0000000020257984 */ /* 0x000f620000000800 */
[-C--:B------:R-:W-:Y:S01]  /*0a40*/  FFMA R39, R20, R16.reuse, R39 ;  /* 0x0000001014277223 */ /* 0x080fe20000000027 */
[-C--:B------:R-:W-:Y:S01]  /*0a50*/  FFMA R36, R26, R16.reuse, R45 ;  /* 0x000000101a247223 */ /* 0x080fe2000000002d */
[----:B------:R-:W-:Y:S01]  /*0a60*/  FFMA R41, R7, R16, R34 ;  /* 0x0000001007297223 */ /* 0x000fe20000000022 */
[----:B------:R-:W5:Y:S01]  /*0a70*/  LDS R24, [R3+0x50] ;  /* 0x0000500003187984 */ /* 0x000f620000000800 */
[----:B------:R-:W-:Y:S01]  /*0a80*/  FFMA R16, R16, R25, R43 ;  /* 0x0000001910107223 */ /* 0x000fe2000000002b */
[-C--:B------:R-:W-:Y:S01]  /*0a90*/  FFMA R43, R23, R9.reuse, R36 ;  /* 0x00000009172b7223 */ /* 0x080fe20000000024 */
        /* <DEDUP_REMOVED lines=8> */
[----:B--2---:R-:W-:-:S03]  /*0b20*/  FFMA R34, R13, R6, R34 ;  /* 0x000000060d227223 */ /* 0x004fc60000000022 */
[----:B------:R-:W2:Y:S01]  /*0b30*/  LDS R38, [R32+0xc] ;  /* 0x00000c0020267984 */ /* 0x000ea20000000800 */
[-C--:B---3--:R-:W-:Y:S01]  /*0b40*/  FFMA R41, R22, R31.reuse, R39 ;  /* 0x0000001f16297223 */ /* 0x088fe20000000027 */
[-C--:B------:R-:W-:Y:S01]  /*0b50*/  FFMA R39, R15, R31.reuse, R36 ;  /* 0x0000001f0f277223 */ /* 0x080fe20000000024 */
[----:B------:R-:W-:Y:S01]  /*0b60*/  FFMA R40, R29, R31, R40 ;  /* 0x0000001f1d287223 */ /* 0x000fe20000000028 */
[----:B------:R-:W3:Y:S01]  /*0b70*/  LDS R13, [R3+0x5c] ;  /* 0x00005c00030d7984 */ /* 0x000ee20000000800 */
[----:B------:R-:W-:-:S03]  /*0b80*/  FFMA R31, R31, R14, R34 ;  /* 0x0000000e1f1f7223 */ /* 0x000fc60000000022 */
[----:B------:R-:W-:Y:S01]  /*0b90*/  LDS R9, [R3+0x60] ;  /* 0x0000600003097984 */ /* 0x000fe20000000800 */
[-C--:B----4-:R-:W-:Y:S01]  /*0ba0*/  FFMA R42, R8, R4.reuse, R41 ;  /* 0x00000004082a7223 */ /* 0x090fe20000000029 */
[-C--:B------:R-:W-:Y:S01]  /*0bb0*/  FFMA R36, R12, R4.reuse, R39 ;  /* 0x000000040c247223 */ /* 0x080fe20000000027 */
[----:B------:R-:W-:Y:S01]  /*0bc0*/  FFMA R41, R27, R4, R40 ;  /* 0x000000041b297223 */ /* 0x000fe20000000028 */
[----:B------:R4:W3:Y:S01]  /*0bd0*/  LDS R34, [R32+0x10] ;  /* 0x0000100020227984 */ /* 0x0008e20000000800 */
[----:B0-----:R-:W-:Y:S01]  /*0be0*/  FMUL R43, R28, R2 ;  /* 0x000000021c2b7220 */ /* 0x001fe20000400000 */
[----:B-----5:R-:W-:Y:S01]  /*0bf0*/  FFMA R4, R4, R11, R31 ;  /* 0x0000000b04047223 */ /* 0x020fe2000000001f */
[----:B----4-:R-:W-:Y:S02]  /*0c00*/  LEA R32, R17, R32, 0x2 ;  /* 0x0000002011207211 */ /* 0x010fe400078e10ff */
[-C--:B------:R-:W-:Y:S01]  /*0c10*/  FFMA R39, R20, R37.reuse, R43 ;  /* 0x0000002514277223 */ /* 0x080fe2000000002b */
[-C--:B------:R-:W-:Y:S01]  /*0c20*/  FFMA R43, R7, R37.reuse, R42 ;  /* 0x00000025072b7223 */ /* 0x080fe2000000002a */
[-C--:B------:R-:W-:Y:S01]  /*0c30*/  FFMA R36, R25, R37.reuse, R36 ;  /* 0x0000002519247223 */ /* 0x080fe20000000024 */
[----:B------:R-:W-:Y:S01]  /*0c40*/  FFMA R40, R26, R37, R41 ;  /* 0x000000251a287223 */ /* 0x000fe20000000029 */
[----:B------:R-:W-:Y:S01]  /*0c50*/  FFMA R3, R37, R24, R4 ;  /* 0x0000001825037223 */ /* 0x000fe20000000004 */
[----:B------:R-:W0:Y:S01]  /*0c60*/  LDS R31, [R32] ;  /* 0x00000000201f7984 */ /* 0x000e220000000800 */
[----:B------:R-:W4:Y:S01]  /*0c70*/  LDC R4, c[0x0][0x3d0] ;  /* 0x0000f400ff047b82 */ /* 0x000f220000000800 */
[-C--:B------:R-:W-:Y:S01]  /*0c80*/  FFMA R43, R10, R2.reuse, R43 ;  /* 0x000000020a2b7223 */ /* 0x080fe2000000002b */
[-C--:B------:R-:W-:Y:S01]  /*0c90*/  FFMA R41, R21, R2.reuse, R36 ;  /* 0x0000000215297223 */ /* 0x080fe20000000024 */
[----:B------:R-:W-:Y:S01]  /*0ca0*/  FFMA R37, R23, R2, R40 ;  /* 0x0000000217257223 */ /* 0x000fe20000000028 */
[----:B------:R-:W-:Y:S01]  /*0cb0*/  FFMA R40, R2, R19, R3 ;  /* 0x0000001302287223 */ /* 0x000fe20000000003 */
[----:B------:R-:W5:Y:S01]  /*0cc0*/  LDS R36, [R32+0x4] ;  /* 0x0000040020247984 */ /* 0x000f620000000800 */
[-C--:B------:R-:W-:Y:S01]  /*0cd0*/  FFMA R39, R0, R33.reuse, R39 ;  /* 0x0000002100277223 */ /* 0x080fe20000000027 */
[-C--:B------:R-:W-:Y:S01]  /*0ce0*/  FFMA R42, R30, R33.reuse, R43 ;  /* 0x000000211e2a7223 */ /* 0x080fe2000000002b */
[-C--:B------:R-:W-:Y:S01]  /*0cf0*/  FFMA R41, R6, R33.reuse, R41 ;  /* 0x0000002106297223 */ /* 0x080fe20000000029 */
[----:B------:R-:W-:Y:S01]  /*0d00*/  FFMA R44, R18, R33, R37 ;  /* 0x00000021122c7223 */ /* 0x000fe20000000025 */
[----:B-1----:R-:W-:Y:S01]  /*0d10*/  FFMA R33, R33, R16, R40 ;  /* 0x0000001021217223 */ /* 0x002fe20000000028 */
[----:B------:R-:W1:Y:S01]  /*0d20*/  LDC.64 R2, c[0x0][0x390] ;  /* 0x0000e400ff027b82 */ /* 0x000e620000000a00 */
[-C--:B--2---:R-:W-:Y:S01]  /*0d30*/  FFMA R40, R29, R38.reuse, R42 ;  /* 0x000000261d287223 */ /* 0x084fe2000000002a */
[-C--:B------:R-:W-:Y:S01]  /*0d40*/  FFMA R42, R14, R38.reuse, R41 ;  /* 0x000000260e2a7223 */ /* 0x080fe20000000029 */
[-C--:B------:R-:W-:Y:S01]  /*0d50*/  FFMA R37, R22, R38.reuse, R39 ;  /* 0x0000002616257223 */ /* 0x080fe20000000027 */
[----:B------:R-:W-:Y:S01]  /*0d60*/  FFMA R39, R15, R38, R44 ;  /* 0x000000260f277223 */ /* 0x000fe2000000002c */
[----:B---3--:R-:W-:-:S02]  /*0d70*/  FFMA R41, R38, R13, R33 ;  /* 0x0000000d26297223 */ /* 0x008fc40000000021 */
[----:B------:R-:W2:Y:S04]  /*0d80*/  LDS R33, [R32+0x8] ;  /* 0x0000080020217984 */ /* 0x000ea80000000800 */
[----:B------:R-:W3:Y:S01]  /*0d90*/  LDS R38, [R32+0xc] ;  /* 0x00000c0020267984 */ /* 0x000ee20000000800 */
[----:B------:R-:W-:Y:S01]  /*0da0*/  FFMA R41, R34, R9, R41 ;  /* 0x0000000922297223 */ /* 0x000fe20000000029 */
[----:B------:R-:W-:-:S03]  /*0db0*/  FFMA R44, R8, R34, R37 ;  /* 0x00000022082c7223 */ /* 0x000fc60000000025 */
[----:B----4-:R-:W-:Y:S01]  /*0dc0*/  FFMA R45, R41, UR4, R4 ;  /* 0x00000004292d7c23 */ /* 0x010fe20008000004 */
[----:B------:R-:W-:Y:S02]  /*0dd0*/  FFMA R41, R27, R34, R40 ;  /* 0x000000221b297223 */ /* 0x000fe40000000028 */
[----:B------:R-:W4:Y:S01]  /*0de0*/  LDS R40, [R32+0x10] ;  /* 0x0000100020287984 */ /* 0x000f220000000800 */
[----:B-1----:R-:W-:-:S04]  /*0df0*/  IMAD.WIDE R2, R35, 0x4, R2 ;  /* 0x0000000423027825 */ /* 0x002fc800078e0202 */
[-C--:B------:R-:W-:Y:S01]  /*0e00*/  FFMA R35, R11, R34.reuse, R42 ;  /* 0x000000220b237223 */ /* 0x080fe2000000002a */
[----:B------:R-:W-:Y:S01]  /*0e10*/  FFMA R42, R12, R34, R39 ;  /* 0x000000220c2a7223 */ /* 0x000fe20000000027 */
[-C--:B0-----:R-:W-:Y:S01]  /*0e20*/  FFMA R37, R7, R31.reuse, R44 ;  /* 0x0000001f07257223 */ /* 0x081fe2000000002c */
[-C--:B------:R-:W-:Y:S02]  /*0e30*/  FFMA R34, R26, R31.reuse, R41 ;  /* 0x0000001f1a227223 */ /* 0x080fe40000000029 */
[-C--:B------:R-:W-:Y:S01]  /*0e40*/  FFMA R43, R25, R31.reuse, R42 ;  /* 0x0000001f192b7223 */ /* 0x080fe2000000002a */
[----:B------:R-:W-:Y:S01]  /*0e50*/  LEA R42, R17, R32, 0x2 ;  /* 0x00000020112a7211 */ /* 0x000fe200078e10ff */
[-C--:B------:R-:W-:Y:S01]  /*0e60*/  FFMA R44, R24, R31.reuse, R35 ;  /* 0x0000001f182c7223 */ /* 0x080fe20000000023 */
[----:B------:R0:W-:Y:S01]  /*0e70*/  STG.E desc[UR10][R2.64], R45 ;  /* 0x0000002d02007986 */ /* 0x0001e2000c10190a */
[-C--:B-----5:R-:W-:Y:S01]  /*0e80*/  FMUL R39, R28, R36.reuse ;  /* 0x000000241c277220 */ /* 0x0a0fe20000400000 */
[-C--:B------:R-:W-:Y:S01]  /*0e90*/  FFMA R37, R10, R36.reuse, R37 ;  /* 0x000000240a257223 */ /* 0x080fe20000000025 */
[-C--:B------:R-:W-:Y:S01]  /*0ea0*/  FFMA R41, R23, R36.reuse, R34 ;  /* 0x0000002417297223 */ /* 0x080fe20000000022 */
[----:B------:R-:W1:Y:S01]  /*0eb0*/  LDS R32, [R42+0x4] ;  /* 0x000004002a207984 */ /* 0x000e620000000800 */
[----:B------:R-:W-:Y:S01]  /*0ec0*/  FFMA R35, R20, R31, R39 ;  /* 0x0000001f14237223 */ /* 0x000fe20000000027 */
[----:B------:R-:W-:-:S02]  /*0ed0*/  FFMA R39, R19, R36, R44 ;  /* 0x0000002413277223 */ /* 0x000fc4000000002c */
[----:B------:R-:W5:Y:S01]  /*0ee0*/  LDS R31, [R42] ;  /* 0x000000002a1f7984 */ /* 0x000f620000000800 */
[----:B0-----:R-:W-:-:S03]  /*0ef0*/  FFMA R45, R21, R36, R43 ;  /* 0x00000024152d7223 */ /* 0x001fc6000000002b */
[----:B------:R-:W-:Y:S01]  /*0f00*/  LDS R34, [R42+0xc] ;  /* 0x00000c002a227984 */ /* 0x000fe20000000800 */
[----:B------:R-:W-:-:S04]  /*0f10*/  IMAD.WIDE R2, R5, 0x4, R2 ;  /* 0x0000000405027825 */ /* 0x000fc800078e0202 */
[-C--:B--2---:R-:W-:Y:S01]  /*0f20*/  FFMA R43, R0, R33.reuse, R35 ;  /* 0x00000021002b7223 */ /* 0x084fe20000000023 */
[-C--:B------:R-:W-:Y:S01]  /*0f30*/  FFMA R37, R30, R33.reuse, R37 ;  /* 0x000000211e257223 */ /* 0x080fe20000000025 */
[-C--:B------:R-:W-:Y:S01]  /*0f40*/  FFMA R44, R18, R33.reuse, R41 ;  /* 0x00000021122c7223 */ /* 0x080fe20000000029 */
[-C--:B------:R-:W-:Y:S01]  /*0f50*/  FFMA R36, R16, R33.reuse, R39 ;  /* 0x0000002110247223 */ /* 0x080fe20000000027 */
[----:B------:R-:W-:Y:S01]  /*0f60*/  FFMA R35, R6, R33, R45 ;  /* 0x0000002106237223 */ /* 0x000fe2000000002d */
[-C--:B---3--:R-:W-:Y:S01]  /*0f70*/  FFMA R41, R29, R38.reuse, R37 ;  /* 0x000000261d297223 */ /* 0x088fe20000000025 */
[----:B------:R-:W0:Y:S01]  /*0f80*/  LDS R33, [R42+0x8] ;  /* 0x000008002a217984 */ /* 0x000e220000000800 */
[-C--:B------:R-:W-:Y:S01]  /*0f90*/  FFMA R43, R22, R38.reuse, R43 ;  /* 0x00000026162b7223 */ /* 0x080fe2000000002b */
[-C--:B------:R-:W-:Y:S01]  /*0fa0*/  FFMA R37, R15, R38.reuse, R44 ;  /* 0x000000260f257223 */ /* 0x080fe2000000002c */
[-C--:B------:R-:W-:Y:S01]  /*0fb0*/  FFMA R39, R13, R38.reuse, R36 ;  /* 0x000000260d277223 */ /* 0x080fe20000000024 */
[----:B------:R-:W-:-:S02]  /*0fc0*/  FFMA R38, R14, R38, R35 ;  /* 0x000000260e267223 */ /* 0x000fc40000000023 */
[-C--:B----4-:R-:W-:Y:S02]  /*0fd0*/  FFMA R36, R12, R40.reuse, R37 ;  /* 0x000000280c247223 */ /* 0x090fe40000000025 */
[-C--:B------:R-:W-:Y:S01]  /*0fe0*/  FFMA R37, R11, R40.reuse, R38 ;  /* 0x000000280b257223 */ /* 0x080fe20000000026 */
[-C--:B------:R-:W-:Y:S01]  /*0ff0*/  FFMA R44, R8, R40.reuse, R43 ;  /* 0x00000028082c7223 */ /* 0x080fe2000000002b */
[----:B------:R2:W3:Y:S01]  /*1000*/  LDS R38, [R42+0x10] ;  /* 0x000010002a267984 */ /* 0x0004e20000000800 */
[-C--:B------:R-:W-:Y:S01]  /*1010*/  FFMA R35, R27, R40.reuse, R41 ;  /* 0x000000281b237223 */ /* 0x080fe20000000029 */
[----:B------:R-:W-:Y:S01]  /*1020*/  FFMA R39, R9, R40, R39 ;  /* 0x0000002809277223 */ /* 0x000fe20000000027 */
[----:B------:R-:W-:-:S03]  /*1030*/  LEA R40, R17, R42, 0x2 ;  /* 0x0000002a11287211 */ /* 0x000fc600078e10ff */
[----:B------:R-:W-:Y:S01]  /*1040*/  FFMA R43, R39, UR4, R4 ;  /* 0x00000004272b7c23 */ /* 0x000fe20008000004 */
[----:B------:R-:W-:Y:S01]  /*1050*/  LEA R17, R17, R40, 0x2 ;  /* 0x0000002811117211 */ /* 0x000fe200078e10ff */
[----:B------:R-:W4:Y:S04]  /*1060*/  LDS R39, [R40] ;  /* 0x0000000028277984 */ /* 0x000f280000000800 */
[----:B------:R2:W-:Y:S01]  /*1070*/  STG.E desc[UR10][R2.64], R43 ;  /* 0x0000002b02007986 */ /* 0x0005e2000c10190a */
[----:B-1----:R-:W-:-:S03]  /*1080*/  FMUL R41, R28, R32 ;  /* 0x000000201c297220 */ /* 0x002fc60000400000 */
[----:B------:R-:W1:Y:S01]  /*1090*/  LDS R28, [R40+0x4] ;  /* 0x00000400281c7984 */ /* 0x000e620000000800 */
[-C--:B-----5:R-:W-:Y:S01]  /*10a0*/  FFMA R45, R20, R31.reuse, R41 ;  /* 0x0000001f142d7223 */ /* 0x0a0fe20000000029 */
[-C--:B------:R-:W-:Y:S01]  /*10b0*/  FFMA R41, R7, R31.reuse, R44 ;  /* 0x0000001f07297223 */ /* 0x080fe2000000002c */
[-C--:B------:R-:W-:Y:S01]  /*10c0*/  FFMA R20, R26, R31.reuse, R35 ;  /* 0x0000001f1a147223 */ /* 0x080fe20000000023 */
[-C--:B------:R-:W-:Y:S01]  /*10d0*/  FFMA R36, R25, R31.reuse, R36 ;  /* 0x0000001f19247223 */ /* 0x080fe20000000024 */
[----:B--2---:R-:W-:Y:S01]  /*10e0*/  FFMA R42, R24, R31, R37 ;  /* 0x0000001f182a7223 */ /* 0x004fe20000000025 */
[----:B------:R-:W-:Y:S01]  /*10f0*/  LDS R35, [R17] ;  /* 0x0000000011237984 */ /* 0x000fe20000000800 */
[-C--:B------:R-:W-:Y:S01]  /*1100*/  FFMA R44, R10, R32.reuse, R41 ;  /* 0x000000200a2c7223 */ /* 0x080fe20000000029 */
[-C--:B------:R-:W-:Y:S01]  /*1110*/  FFMA R43, R23, R32.reuse, R20 ;  /* 0x00000020172b7223 */ /* 0x080fe20000000014 */
[----:B------:R-:W-:Y:S01]  /*1120*/  FFMA R41, R21, R32, R36 ;  /* 0x0000002015297223 */ /* 0x000fe20000000024 */
[----:B------:R-:W2:Y:S01]  /*1130*/  LDS R31, [R40+0x8] ;  /* 0x00000800281f7984 */ /* 0x000ea20000000800 */
[----:B------:R-:W-:-:S04]  /*1140*/  IMAD.WIDE R2, R5, 0x4, R2 ;  /* 0x0000000405027825 */ /* 0x000fc800078e0202 */
[-C--:B0-----:R-:W-:Y:S01]  /*1150*/  FFMA R37, R0, R33.reuse, R45 ;  /* 0x0000002100257223 */ /* 0x081fe2000000002d */
[----:B------:R-:W-:Y:S01]  /*1160*/  FFMA R45, R19, R32, R42 ;  /* 0x00000020132d7223 */ /* 0x000fe2000000002a */
[----:B------:R-:W0:Y:S01]  /*1170*/  LDS R0, [R40+0xc] ;  /* 0x00000c0028007984 */ /* 0x000e220000000800 */
[-C--:B------:R-:W-:Y:S01]  /*1180*/  FFMA R44, R30, R33.reuse, R44 ;  /* 0x000000211e2c7223 */ /* 0x080fe2000000002c */
[-C--:B------:R-:W-:Y:S01]  /*1190*/  FFMA R37, R22, R34.reuse, R37 ;  /* 0x0000002216257223 */ /* 0x080fe20000000025 */
[-C--:B------:R-:W-:Y:S01]  /*11a0*/  FFMA R20, R18, R33.reuse, R43 ;  /* 0x0000002112147223 */ /* 0x080fe2000000002b */
[----:B------:R5:W0:Y:S01]  /*11b0*/  LDS R22, [R40+0x10] ;  /* 0x0000100028167984 */ /* 0x000a220000000800 */
[-C--:B------:R-:W-:Y:S01]  /*11c0*/  FFMA R36, R16, R33.reuse, R45 ;  /* 0x0000002110247223 */ /* 0x080fe2000000002d */
[----:B------:R-:W-:Y:S01]  /*11d0*/  FFMA R44, R29, R34, R44 ;  /* 0x000000221d2c7223 */ /* 0x000fe2000000002c */
[----:B---3--:R-:W-:Y:S01]  /*11e0*/  FFMA R32, R8, R38, R37 ;  /* 0x0000002608207223 */ /* 0x008fe20000000025 */
[----:B------:R-:W-:Y:S01]  /*11f0*/  FFMA R37, R6, R33, R41 ;  /* 0x0000002106257223 */ /* 0x000fe20000000029 */
[----:B------:R-:W3:Y:S01]  /*1200*/  LDS R8, [R17+0x4] ;  /* 0x0000040011087984 */ /* 0x000ee20000000800 */
[----:B------:R-:W-:Y:S01]  /*1210*/  FFMA R41, R15, R34, R20 ;  /* 0x000000220f297223 */ /* 0x000fe20000000014 */
[----:B------:R-:W-:Y:S01]  /*1220*/  FFMA R43, R27, R38, R44 ;  /* 0x000000261b2b7223 */ /* 0x000fe2000000002c */
[----:B------:R-:W-:Y:S01]  /*1230*/  FFMA R36, R13, R34, R36 ;  /* 0x000000220d247223 */ /* 0x000fe20000000024 */
[----:B------:R-:W3:Y:S01]  /*1240*/  LDS R33, [R17+0x8] ;  /* 0x0000080011217984 */ /* 0x000ee20000000800 */
[----:B-----5:R-:W-:Y:S01]  /*1250*/  FFMA R40, R12, R38, R41 ;  /* 0x000000260c287223 */ /* 0x020fe20000000029 */
[-C--:B----4-:R-:W-:Y:S01]  /*1260*/  FFMA R7, R7, R39.reuse, R32 ;  /* 0x0000002707077223 */ /* 0x090fe20000000020 */
[-C--:B------:R-:W-:Y:S01]  /*1270*/  FFMA R42, R26, R39.reuse, R43 ;  /* 0x000000271a2a7223 */ /* 0x080fe2000000002b */
[----:B------:R-:W4:Y:S01]  /*1280*/  LDS R20, [R17+0xc] ;  /* 0x00000c0011147984 */ /* 0x000f220000000800 */
[----:B------:R-:W-:-:S03]  /*1290*/  FFMA R40, R25, R39, R40 ;  /* 0x0000002719287223 */ /* 0x000fc60000000028 */
[----:B------:R5:W4:Y:S01]  /*12a0*/  LDS R32, [R17+0x10] ;  /* 0x0000100011207984 */ /* 0x000b220000000800 */
[-C--:B-1----:R-:W-:Y:S01]  /*12b0*/  FFMA R43, R10, R28.reuse, R7 ;  /* 0x0000001c0a2b7223 */ /* 0x082fe20000000007 */
[-C--:B------:R-:W-:Y:S01]  /*12c0*/  FFMA R41, R23, R28.reuse, R42 ;  /* 0x0000001c17297223 */ /* 0x080fe2000000002a */
[----:B------:R-:W-:Y:S01]  /*12d0*/  FFMA R7, R21, R28, R40 ;  /* 0x0000001c15077223 */ /* 0x000fe20000000028 */
[----:B------:R-:W-:-:S04]  /*12e0*/  FFMA R10, R14, R34, R37 ;  /* 0x000000220e0a7223 */ /* 0x000fc80000000025 */
[-C--:B-----5:R-:W-:Y:S01]  /*12f0*/  FFMA R17, R11, R38.reuse, R10 ;  /* 0x000000260b117223 */ /* 0x0a0fe2000000000a */
[-C--:B--2---:R-:W-:Y:S01]  /*1300*/  FFMA R34, R30, R31.reuse, R43 ;  /* 0x0000001f1e227223 */ /* 0x084fe2000000002b */
[-C--:B------:R-:W-:Y:S01]  /*1310*/  FFMA R30, R18, R31.reuse, R41 ;  /* 0x0000001f121e7223 */ /* 0x080fe20000000029 */
[----:B------:R-:W-:Y:S01]  /*1320*/  FFMA R37, R6, R31, R7 ;  /* 0x0000001f06257223 */ /* 0x000fe20000000007 */
[----:B------:R-:W-:Y:S01]  /*1330*/  FFMA R10, R24, R39, R17 ;  /* 0x00000027180a7223 */ /* 0x000fe20000000011 */
[----:B------:R-:W-:Y:S01]  /*1340*/  FFMA R7, R9, R38, R36 ;  /* 0x0000002609077223 */ /* 0x000fe20000000024 */
[-C--:B0-----:R-:W-:Y:S01]  /*1350*/  FFMA R34, R29, R0.reuse, R34 ;  /* 0x000000001d227223 */ /* 0x081fe20000000022 */
[-C--:B------:R-:W-:Y:S01]  /*1360*/  FFMA R29, R15, R0.reuse, R30 ;  /* 0x000000000f1d7223 */ /* 0x080fe2000000001e */
[----:B------:R-:W-:Y:S01]  /*1370*/  FFMA R30, R14, R0, R37 ;  /* 0x000000000e1e7223 */ /* 0x000fe20000000025 */
[----:B------:R-:W-:Y:S01]  /*1380*/  FFMA R17, R19, R28, R10 ;  /* 0x0000001c13117223 */ /* 0x000fe2000000000a */
[-C--:B------:R-:W-:Y:S01]  /*1390*/  FFMA R37, R27, R22.reuse, R34 ;  /* 0x000000161b257223 */ /* 0x080fe20000000022 */
[-C--:B------:R-:W-:Y:S01]  /*13a0*/  FFMA R34, R12, R22.reuse, R29 ;  /* 0x000000160c227223 */ /* 0x080fe2000000001d */
[----:B------:R-:W-:Y:S01]  /*13b0*/  FFMA R27, R11, R22, R30 ;  /* 0x000000160b1b7223 */ /* 0x000fe2000000001e */
[----:B------:R-:W-:Y:S01]  /*13c0*/  FFMA R10, R16, R31, R17 ;  /* 0x0000001f100a7223 */ /* 0x000fe20000000011 */
[-C--:B------:R-:W-:Y:S01]  /*13d0*/  FFMA R26, R26, R35.reuse, R37 ;  /* 0x000000231a1a7223 */ /* 0x080fe20000000025 */
[-C--:B------:R-:W-:Y:S01]  /*13e0*/  FFMA R34, R25, R35.reuse, R34 ;  /* 0x0000002319227223 */ /* 0x080fe20000000022 */
[----:B------:R-:W-:Y:S01]  /*13f0*/  FFMA R24, R24, R35, R27 ;  /* 0x0000002318187223 */ /* 0x000fe2000000001b */
[----:B------:R-:W-:Y:S01]  /*1400*/  FFMA R10, R13, R0, R10 ;  /* 0x000000000d0a7223 */ /* 0x000fe2000000000a */
[-C--:B---3--:R-:W-:Y:S01]  /*1410*/  FFMA R23, R23, R8.reuse, R26 ;  /* 0x0000000817177223 */ /* 0x088fe2000000001a */
[-C--:B------:R-:W-:Y:S01]  /*1420*/  FFMA R21, R21, R8.reuse, R34 ;  /* 0x0000000815157223 */ /* 0x080fe20000000022 */
[----:B------:R-:W-:Y:S01]  /*1430*/  FFMA R17, R19, R8, R24 ;  /* 0x0000000813117223 */ /* 0x000fe20000000018 */
[----:B------:R-:W-:Y:S01]  /*1440*/  FFMA R7, R7, UR4, R4 ;  /* 0x0000000407077c23 */ /* 0x000fe20008000004 */
[----:B------:R-:W-:Y:S01]  /*1450*/  FFMA R8, R18, R33, R23 ;  /* 0x0000002112087223 */ /* 0x000fe20000000017 */
[----:B------:R-:W-:-:S04]  /*1460*/  IMAD.WIDE R18, R5, 0x4, R2 ;  /* 0x0000000405127825 */ /* 0x000fc800078e0202 */
[-C--:B------:R-:W-:Y:S01]  /*1470*/  FFMA R21, R6, R33.reuse, R21 ;  /* 0x0000002106157223 */ /* 0x080fe20000000015 */
[----:B------:R-:W-:Y:S01]  /*1480*/  FFMA R16, R16, R33, R17 ;  /* 0x0000002110107223 */ /* 0x000fe20000000011 */
[-C--:B----4-:R-:W-:Y:S01]  /*1490*/  FFMA R17, R15, R20.reuse, R8 ;  /* 0x000000140f117223 */ /* 0x090fe20000000008 */
[----:B------:R-:W-:Y:S01]  /*14a0*/  STG.E desc[UR10][R2.64], R7 ;  /* 0x0000000702007986 */ /* 0x000fe2000c10190a */
[----:B------:R-:W-:Y:S01]  /*14b0*/  FFMA R0, R14, R20, R21 ;  /* 0x000000140e007223 */ /* 0x000fe20000000015 */
[----:B------:R-:W-:-:S04]  /*14c0*/  IMAD.WIDE R14, R5, 0x4, R18 ;  /* 0x00000004050e7825 */ /* 0x000fc800078e0212 */
[----:B------:R-:W-:Y:S01]  /*14d0*/  FFMA R16, R13, R20, R16 ;  /* 0x000000140d107223 */ /* 0x000fe20000000010 */
[-C--:B------:R-:W-:Y:S01]  /*14e0*/  FFMA R21, R12, R32.reuse, R17 ;  /* 0x000000200c157223 */ /* 0x080fe20000000011 */
[----:B------:R-:W-:Y:S01]  /*14f0*/  FFMA R17, R11, R32, R0 ;  /* 0x000000200b117223 */ /* 0x000fe20000000000 */
[C---:B------:R-:W-:Y:S01]  /*1500*/  FFMA R13, R9.reuse, R22, R10 ;  /* 0x00000016090d7223 */ /* 0x040fe2000000000a */
[----:B------:R-:W-:Y:S01]  /*1510*/  FFMA R11, R9, R32, R16 ;  /* 0x00000020090b7223 */ /* 0x000fe20000000010 */
[----:B------:R-:W-:-:S04]  /*1520*/  IMAD.WIDE R8, R5, 0x4, R14 ;  /* 0x0000000405087825 */ /* 0x000fc800078e020e */
[--C-:B------:R-:W-:Y:S01]  /*1530*/  FFMA R21, R21, UR4, R4.reuse ;  /* 0x0000000415157c23 */ /* 0x100fe20008000004 */
[--C-:B------:R-:W-:Y:S01]  /*1540*/  FFMA R13, R13, UR4, R4.reuse ;  /* 0x000000040d0d7c23 */ /* 0x100fe20008000004 */
[--C-:B------:R-:W-:Y:S01]  /*1550*/  FFMA R11, R11, UR4, R4.reuse ;  /* 0x000000040b0b7c23 */ /* 0x100fe20008000004 */
[----:B------:R-:W-:Y:S01]  /*1560*/  FFMA R17, R17, UR4, R4 ;  /* 0x0000000411117c23 */ /* 0x000fe20008000004 */
[----:B------:R-:W-:Y:S02]  /*1570*/  IMAD.WIDE R4, R5, 0x4, R8 ;  /* 0x0000000405047825 */ /* 0x000fe400078e0208 */
[----:B------:R-:W-:Y:S04]  /*1580*/  STG.E desc[UR10][R18.64], R13 ;  /* 0x0000000d12007986 */ /* 0x000fe8000c10190a */
[----:B------:R-:W-:Y:S04]  /*1590*/  STG.E desc[UR10][R14.64], R11 ;  /* 0x0000000b0e007986 */ /* 0x000fe8000c10190a */
[----:B------:R-:W-:Y:S04]  /*15a0*/  STG.E desc[UR10][R8.64], R17 ;  /* 0x0000001108007986 */ /* 0x000fe8000c10190a */
[----:B------:R-:W-:Y:S01]  /*15b0*/  STG.E desc[UR10][R4.64], R21 ;  /* 0x0000001504007986 */ /* 0x000fe2000c10190a */
[----:B------:R-:W-:Y:S05]  /*15c0*/  EXIT ;  /* 0x000000000000794d */ /* 0x000fea0003800000 */
.L_x_22:
        /* <DEDUP_REMOVED lines=11> */
.L_x_37:


//--------------------- .text._Z26Filter3x3_Input7x7_Stride1PKfS0_Pfiiiiiiiiiiiiiff --------------------------
	.section	.text._Z26Filter3x3_Input7x7_Stride1PKfS0_Pfiiiiiiiiiiiiiff,"ax",@progbits
	.align	128
        .global         _Z26Filter3x3_Input7x7_Stride1PKfS0_Pfiiiiiiiiiiiiiff
        .type           _Z26Filter3x3_Input7x7_Stride1PKfS0_Pfiiiiiiiiiiiiiff,@function
        .size           _Z26Filter3x3_Input7x7_Stride1PKfS0_Pfiiiiiiiiiiiiiff,(.L_x_38 - _Z26Filter3x3_Input7x7_Stride1PKfS0_Pfiiiiiiiiiiiiiff)
        .other          _Z26Filter3x3_Input7x7_Stride1PKfS0_Pfiiiiiiiiiiiiiff,@"STO_CUDA_ENTRY STV_DEFAULT"
_Z26Filter3x3_Input7x7_Stride1PKfS0_Pfiiiiiiiiiiiiiff:
.text._Z26Filter3x3_Input7x7_Stride1PKfS0_Pfiiiiiiiiiiiiiff:
[----:B------:R-:W-:Y:S01]  /*0000*/  LDC R1, c[0x0][0x37c] ;  /* 0x0000df00ff017b82 */ /* 0x000fe20000000800 */
[----:B------:R-:W0:Y:S01]  /*0010*/  S2R R4, SR_TID.X ;  /* 0x0000000000047919 */ /* 0x000e220000002100 */
[----:B------:R-:W1:Y:S06]  /*0020*/  LDCU UR4, c[0x0][0x360] ;  /* 0x00006c00ff0477ac */ /* 0x000e6c0008000800 */
[----:B------:R-:W2:Y:S01]  /*0030*/  S2UR UR6, SR_CTAID.Y ;  /* 0x00000000000679c3 */ /* 0x000ea20000002600 */
[----:B------:R-:W1:Y:S01]  /*0040*/  LDCU UR5, c[0x0][0x364] ;  /* 0x00006c80ff0577ac */ /* 0x000e620008000800 */
[----:B------:R-:W3:Y:S06]  /*0050*/  LDCU UR11, c[0x0][0x3ac] ;  /* 0x00007580ff0b77ac */ /* 0x000eec0008000800 */
[----:B------:R-:W4:Y:S01]  /*0060*/  LDC R2, c[0x0][0x3b0] ;  /* 0x0000ec00ff027b82 */ /* 0x000f220000000800 */
[----:B------:R-:W5:Y:S01]  /*0070*/  LDCU.64 UR12, c[0x0][0x358] ;  /* 0x00006b00ff0c77ac */ /* 0x000f620008000a00 */
[----:B------:R-:W5:Y:S06]  /*0080*/  LDCU UR10, c[0x0][0x39c] ;  /* 0x00007380ff0a77ac */ /* 0x000f6c0008000800 */
[----:B------:R-:W5:Y:S01]  /*0090*/  LDC.64 R6, c[0x0][0x388] ;  /* 0x0000e200ff067b82 */ /* 0x000f620000000a00 */
[----:B------:R-:W5:Y:S01]  /*00a0*/  LDCU UR14, c[0x0][0x3a0] ;  /* 0x00007400ff0e77ac */ /* 0x000f620008000800 */
[----:B-1----:R-:W-:-:S06]  /*00b0*/  UIMAD UR4, UR4, UR5, URZ ;  /* 0x00000005040472a4 */ /* 0x002fcc000f8e02ff */
[----:B------:R-:W1:Y:S01]  /*00c0*/  LDC R0, c[0x0][0x3c4] ;  /* 0x0000f100ff007b82 */ /* 0x000e620000000800 */
[----:B------:R-:W-:-:S07]  /*00d0*/  UIADD3 UR5, UPT, UPT, -UR4, 0x120, URZ ;  /* 0x0000012004057890 */ /* 0x000fce000fffe1ff */
[----:B------:R-:W1:Y:S01]  /*00e0*/  S2UR UR8, SR_CgaCtaId ;  /* 0x00000000000879c3 */ /* 0x000e620000008800 */
[----:B0-----:R-:W-:Y:S01]  /*00f0*/  ISETP.GE.U32.AND P0, PT, R4, UR5, PT ;  /* 0x0000000504007c0c */ /* 0x001fe2000bf06070 */
[----:B--2---:R-:W-:-:S04]  /*0100*/  USHF.L.U32 UR5, UR6, 0x5, URZ ;  /* 0x0000000506057899 */ /* 0x004fc800080006ff */
[----:B---3--:R-:W-:Y:S02]  /*0110*/  UIMAD UR6, UR5, UR11, URZ ;  /* 0x0000000b050672a4 */ /* 0x008fe4000f8e02ff */
[----:B------:R-:W0:Y:S04]  /*0120*/  S2UR UR9, SR_CTAID.X ;  /* 0x00000000000979c3 */ /* 0x000e280000002500 */
[----:B----4-:R-:W-:Y:S02]  /*0130*/  IMAD R3, R2, UR6, R4 ;  /* 0x0000000602037c24 */ /* 0x010fe4000f8e0204 */
[----:B------:R-:W-:Y:S02]  /*0140*/  VOTEU.ALL UP0, P0 ;  /* 0x0000000000ff7886 */ /* 0x000fe40000000000 */
[----:B-----5:R-:W-:Y:S01]  /*0150*/  IMAD.WIDE R6, R3, 0x4, R6 ;  /* 0x0000000403067825 */ /* 0x020fe200078e0206 */
[----:B------:R-:W2:Y:S02]  /*0160*/  LDC.64 R10, c[0x0][0x380] ;  /* 0x0000e000ff0a7b82 */ /* 0x000ea40000000a00 */
[----:B------:R-:W-:-:S06]  /*0170*/  @!UP0 USHF.L.U32 UR6, UR4, 0x2, URZ ;  /* 0x0000000204068899 */ /* 0x000fcc00080006ff */
[----:B------:R-:W-:Y:S01]  /*0180*/  @!P0 IADD3 R8, P1, PT, R6, UR6, RZ ;  /* 0x0000000606088c10 */ /* 0x000fe2000ff3e0ff */
[----:B------:R-:W3:Y:S03]  /*0190*/  LDC R3, c[0x0][0x3a4] ;  /* 0x0000e900ff037b82 */ /* 0x000ee60000000800 */
[----:B------:R-:W-:Y:S02]  /*01a0*/  @!P0 IADD3.X R9, PT, PT, RZ, R7, RZ, P1, !PT ;  /* 0x00000007ff098210 */ /* 0x000fe40000ffe4ff */
[----:B------:R-:W4:Y:S04]  /*01b0*/  LDG.E R7, desc[UR12][R6.64] ;  /* 0x0000000c06077981 */ /* 0x000f28000c1e1900 */
[----:B------:R5:W4:Y:S01]  /*01c0*/  @!P0 LDG.E R19, desc[UR12][R8.64] ;  /* 0x0000000c08138981 */ /* 0x000b22000c1e1900 */
[----:B------:R-:W-:-:S02]  /*01d0*/  UMOV UR4, 0x400 ;  /* 0x0000040000047882 */ /* 0x000fc40000000000 */
[----:B------:R-:W-:Y:S02]  /*01e0*/  UIADD3 UR7, UPT, UPT, UR4, 0x480, URZ ;  /* 0x0000048004077890 */ /* 0x000fe4000fffe0ff */
[----:B-1----:R-:W-:Y:S02]  /*01f0*/  ULEA UR4, UR8, UR4, 0x18 ;  /* 0x0000000408047291 */ /* 0x002fe4000f8ec0ff */
[----:B------:R-:W-:Y:S02]  /*0200*/  ULEA UR7, UR8, UR7, 0x18 ;  /* 0x0000000708077291 */ /* 0x000fe4000f8ec0ff */
[----:B0-----:R-:W-:Y:S01]  /*0210*/  UIMAD UR8, UR9, UR10, UR5 ;  /* 0x0000000a090872a4 */ /* 0x001fe2000f8e0205 */
[----:B---3--:R-:W-:Y:S01]  /*0220*/  LEA R17, R0, R3, 0x1 ;  /* 0x0000000300117211 */ /* 0x008fe200078e08ff */
[----:B-----5:R-:W-:Y:S01]  /*0230*/  IMAD R9, R3, UR14, RZ ;  /* 0x0000000e03097c24 */ /* 0x020fe2000f8e02ff */
[----:B------:R-:W-:-:S03]  /*0240*/  LEA R0, R4, UR4, 0x2 ;  /* 0x0000000404007c11 */ /* 0x000fc6000f8e10ff */
[----:B------:R-:W-:Y:S02]  /*0250*/  IMAD R5, R17, R4, RZ ;  /* 0x0000000411057224 */ /* 0x000fe400078e02ff */
[----:B------:R-:W-:-:S03]  /*0260*/  IMAD R9, R9, UR8, R4 ;  /* 0x0000000809097c24 */ /* 0x000fc6000f8e0204 */
[----:B------:R-:W-:Y:S01]  /*0270*/  LEA R14, R5, UR7, 0x2 ;  /* 0x00000007050e7c11 */ /* 0x000fe2000f8e10ff */
[----:B--2---:R-:W-:-:S03]  /*0280*/  IMAD.WIDE R8, R9, 0x4, R10 ;  /* 0x0000000409087825 */ /* 0x004fc600078e020a */
[----:B------:R-:W-:Y:S01]  /*0290*/  LEA R18, R17, R14, 0x2 ;  /* 0x0000000e11127211 */ /* 0x000fe200078e10ff */
[----:B----4-:R0:W-:Y:S04]  /*02a0*/  STS [R0], R7 ;  /* 0x0000000700007388 */ /* 0x0101e80000000800 */
[----:B------:R1:W-:Y:S04]  /*02b0*/  @!P0 STS [R0+UR6], R19 ;  /* 0x0000001300008988 */ /* 0x0003e80008000806 */
[----:B------:R2:W-:Y:S01]  /*02c0*/  STS [R14], RZ ;  /* 0x000000ff0e007388 */ /* 0x0005e20000000800 */
[----:B0-----:R-:W0:Y:S03]  /*02d0*/  LDC R7, c[0x0][0x3c0] ;  /* 0x0000f000ff077b82 */ /* 0x001e260000000800 */
[----:B------:R3:W-:Y:S05]  /*02e0*/  STS [R18+-0x4], RZ ;  /* 0xfffffcff12007388 */ /* 0x0007ea0000000800 */
[----:B------:R-:W-:Y:S06]  /*02f0*/  BAR.SYNC.DEFER_BLOCKING 0x0 ;  /* 0x0000000000007b1d */ /* 0x000fec0000010000 */
[----:B------:R-:W4:Y:S04]  /*0300*/  LDG.E R13, desc[UR12][R8.64] ;  /* 0x0000000c080d7981 */ /* 0x000f28000c1e1900 */
[----:B------:R-:W5:Y:S04]  /*0310*/  LDG.E R12, desc[UR12][R8.64+0x380] ;  /* 0x0003800c080c7981 */ /* 0x000f68000c1e1900 */
[----:B------:R-:W5:Y:S04]  /*0320*/  LDG.E R6, desc[UR12][R8.64+0x700] ;  /* 0x0007000c08067981 */ /* 0x000f68000c1e1900 */
[----:B------:R-:W5:Y:S04]  /*0330*/  LDG.E R16, desc[UR12][R8.64+0xa80] ;  /* 0x000a800c08107981 */ /* 0x000f68000c1e1900 */
[----:B------:R-:W5:Y:S04]  /*0340*/  LDG.E R15, desc[UR12][R8.64+0xe00] ;  /* 0x000e000c080f7981 */ /* 0x000f68000c1e1900 */
[----:B------:R-:W5:Y:S04]  /*0350*/  LDG.E R5, desc[UR12][R8.64+0x1180] ;  /* 0x0011800c08057981 */ /* 0x000f68000c1e1900 */
[----:B------:R3:W5:Y:S01]  /*0360*/  LDG.E R20, desc[UR12][R8.64+0x1500] ;  /* 0x0015000c08147981 */ /* 0x000762000c1e1900 */
[----:B-1----:R-:W1:Y:S01]  /*0370*/  I2F.U32.RP R0, R3 ;  /* 0x0000000300007306 */ /* 0x002e620000209000 */
[----:B------:R-:W-:-:S02]  /*0380*/  ISETP.NE.U32.AND P2, PT, R3, RZ, PT ;  /* 0x000000ff0300720c */ /* 0x000fc40003f45070 */
[----:B0-----:R-:W-:-:S05]  /*0390*/  ISETP.NE.U32.AND P5, PT, R7, RZ, PT ;  /* 0x000000ff0700720c */ /* 0x001fca0003fa5070 */
[----:B--2---:R-:W0:Y:S08]  /*03a0*/  I2F.U32.RP R14, R7 ;  /* 0x00000007000e7306 */ /* 0x004e300000209000 */
[----:B-1----:R-:W3:Y:S08]  /*03b0*/  MUFU.RCP R0, R0 ;  /* 0x0000000000007308 */ /* 0x002ef00000001000 */
[----:B0-----:R-:W0:Y:S01]  /*03c0*/  MUFU.RCP R14, R14 ;  /* 0x0000000e000e7308 */ /* 0x001e220000001000 */
[----:B---3--:R-:W-:-:S07]  /*03d0*/  IADD3 R18, PT, PT, R0, 0xffffffe, RZ ;  /* 0x0ffffffe00127810 */ /* 0x008fce0007ffe0ff */
[----:B------:R1:W2:Y:S01]  /*03e0*/  F2I.FTZ.U32.TRUNC.NTZ R19, R18 ;  /* 0x0000001200137305 */ /* 0x0002a2000021f000 */
[----:B0-----:R-:W-:-:S07]  /*03f0*/  IADD3 R10, PT, PT, R14, 0xffffffe, RZ ;  /* 0x0ffffffe0e0a7810 */ /* 0x001fce0007ffe0ff */
[----:B------:R0:W3:Y:S01]  /*0400*/  F2I.FTZ.U32.TRUNC.NTZ R11, R10 ;  /* 0x0000000a000b7305 */ /* 0x0000e2000021f000 */
[----:B-1----:R-:W-:Y:S01]  /*0410*/  HFMA2 R18, -RZ, RZ, 0, 0 ;  /* 0x00000000ff127431 */ /* 0x002fe200000001ff */
[----:B--2---:R-:W-:Y:S02]  /*0420*/  IADD3 R8, PT, PT, RZ, -R19, RZ ;  /* 0x80000013ff087210 */ /* 0x004fe40007ffe0ff */
[----:B0-----:R-:W-:-:S03]  /*0430*/  MOV R10, RZ ;  /* 0x000000ff000a7202 */ /* 0x001fc60000000f00 */
[----:B------:R-:W-:Y:S01]  /*0440*/  IMAD R9, R8, R3, RZ ;  /* 0x0000000308097224 */ /* 0x000fe200078e02ff */
[----:B---3--:R-:W-:-:S03]  /*0450*/  IADD3 R22, PT, PT, RZ, -R11, RZ ;  /* 0x8000000bff167210 */ /* 0x008fc60007ffe0ff */
[----:B------:R-:W-:-:S04]  /*0460*/  IMAD.HI.U32 R19, R19, R9, R18 ;  /* 0x0000000913137227 */ /* 0x000fc800078e0012 */
[----:B------:R-:W-:Y:S02]  /*0470*/  IMAD R21, R22, R7, RZ ;  /* 0x0000000716157224 */ /* 0x000fe400078e02ff */
[----:B------:R-:W-:-:S04]  /*0480*/  IMAD.HI.U32 R19, R19, R4, RZ ;  /* 0x0000000413137227 */ /* 0x000fc800078e00ff */
[----:B------:R-:W-:Y:S01]  /*0490*/  IMAD.HI.U32 R11, R11, R21, R10 ;  /* 0x000000150b0b7227 */ /* 0x000fe200078e000a */
[----:B------:R-:W-:-:S03]  /*04a0*/  IADD3 R8, PT, PT, -R19, RZ, RZ ;  /* 0x000000ff13087210 */ /* 0x000fc60007ffe1ff */
[----:B------:R-:W-:Y:S02]  /*04b0*/  IMAD R9, R2, UR11, RZ ;  /* 0x0000000b02097c24 */ /* 0x000fe4000f8e02ff */
        /* <DEDUP_REMOVED lines=13> */
[----:B------:R-:W-:-:S04]  /*0590*/  @!P2 LOP3.LUT R19, RZ, R3, RZ, 0x33, !PT ;  /* 0x00000003ff13a212 */ /* 0x000fc800078e33ff */
[----:B------:R-:W-:-:S04]  /*05a0*/  LEA R19, R19, R4, 0x1 ;  /* 0x0000000413137211 */ /* 0x000fc800078e08ff */
[----:B------:R-:W-:Y:S02]  /*05b0*/  LEA R19, R19, UR7, 0x2 ;  /* 0x0000000713137c11 */ /* 0x000fe4000f8e10ff */
[----:B------:R-:W-:Y:S02]  /*05c0*/  @P4 IADD3 R0, PT, PT, R0, 0x1, RZ ;  /* 0x0000000100004810 */ /* 0x000fe40007ffe0ff */
[----:B------:R-:W-:-:S04]  /*05d0*/  @!P5 LOP3.LUT R0, RZ, R7, RZ, 0x33, !PT ;  /* 0x00000007ff00d212 */ /* 0x000fc800078e33ff */
[C---:B------:R-:W-:Y:S01]  /*05e0*/  IADD3 R3, PT, PT, -R0.reuse, RZ, RZ ;  /* 0x000000ff00037210 */ /* 0x040fe20007ffe1ff */
[----:B------:R-:W-:-:S04]  /*05f0*/  IMAD R9, R0, R9, RZ ;  /* 0x0000000900097224 */ /* 0x000fc800078e02ff */
[----:B------:R-:W-:Y:S01]  /*0600*/  IMAD R3, R7, R3, R4 ;  /* 0x0000000307037224 */ /* 0x000fe200078e0204 */
[----:B------:R-:W-:Y:S01]  /*0610*/  LEA R18, R9, UR4, 0x2 ;  /* 0x0000000409127c11 */ /* 0x000fe2000f8e10ff */
[----:B------:R-:W-:Y:S01]  /*0620*/  IMAD R4, R17, UR14, RZ ;  /* 0x0000000e11047c24 */ /* 0x000fe2000f8e02ff */
[----:B------:R-:W0:Y:S03]  /*0630*/  LDCU UR4, c[0x0][0x3cc] ;  /* 0x00007980ff0477ac */ /* 0x000e260008000800 */
[----:B------:R-:W-:-:S05]  /*0640*/  IMAD R4, R0, R4, R3 ;  /* 0x0000000400047224 */ /* 0x000fca00078e0203 */
[----:B------:R-:W-:Y:S01]  /*0650*/  LEA R2, R4, UR7, 0x2 ;  /* 0x0000000704027c11 */ /* 0x000fe2000f8e10ff */
[----:B------:R-:W1:Y:S03]  /*0660*/  LDCU.64 UR6, c[0x0][0x3b8] ;  /* 0x00007700ff0677ac */ /* 0x000e660008000a00 */
[----:B------:R-:W-:-:S04]  /*0670*/  LEA R26, R17, R2, 0x2 ;  /* 0x00000002111a7211 */ /* 0x000fc800078e10ff */
[----:B------:R-:W-:Y:S01]  /*0680*/  LEA R24, R17, R26, 0x2 ;  /* 0x0000001a11187211 */ /* 0x000fe200078e10ff */
[----:B-1----:R-:W-:Y:S01]  /*0690*/  UIMAD UR5, UR9, UR6, UR5 ;  /* 0x00000006090572a4 */ /* 0x002fe2000f8e0205 */
[----:B------:R-:W-:-:S05]  /*06a0*/  IMAD R25, R7, UR7, RZ ;  /* 0x0000000707197c24 */ /* 0x000fca000f8e02ff */
[----:B------:R-:W-:-:S05]  /*06b0*/  IADD3 R0, PT, PT, R0, UR5, RZ ;  /* 0x0000000500007c10 */ /* 0x000fca000fffe0ff */
[----:B------:R-:W-:Y:S02]  /*06c0*/  IMAD R25, R0, R25, R3 ;  /* 0x0000001900197224 */ /* 0x000fe400078e0203 */
[----:B------:R-:W0:Y:S01]  /*06d0*/  LDC R0, c[0x0][0x3d0] ;  /* 0x0000f400ff007b82 */ /* 0x000e220000000800 */
[----:B----4-:R-:W-:Y:S04]  /*06e0*/  STS [R19+0x4], R13 ;  /* 0x0000040d13007388 */ /* 0x010fe80000000800 */
[----:B-----5:R-:W-:Y:S04]  /*06f0*/  STS [R19+0x484], R12 ;  /* 0x0004840c13007388 */ /* 0x020fe80000000800 */
        /* <DEDUP_REMOVED lines=8> */
[----:B------:R-:W-:Y:S04]  /*0780*/  LDS R21, [R2] ;  /* 0x0000000002157984 */ /* 0x000fe80000000800 */
[----:B------:R-:W2:Y:S04]  /*0790*/  LDS R6, [R18+0xc] ;  /* 0x00000c0012067984 */ /* 0x000ea80000000800 */
[----:B------:R-:W3:Y:S04]  /*07a0*/  LDS R14, [R18+0x4] ;  /* 0x00000400120e7984 */ /* 0x000ee80000000800 */
[----:B------:R-:W4:Y:S04]  /*07b0*/  LDS R16, [R18] ;  /* 0x0000000012107984 */ /* 0x000f280000000800 */
[----:B------:R1:W-:Y:S04]  /*07c0*/  LDS R4, [R2+0x8] ;  /* 0x0000080002047984 */ /* 0x0003e80000000800 */
[----:B------:R-:W5:Y:S04]  /*07d0*/  LDS R9, [R18+0x14] ;  /* 0x0000140012097984 */ /* 0x000f680000000800 */
[----:B------:R-:W0:Y:S04]  /*07e0*/  LDS R13, [R18+0x8] ;  /* 0x00000800120d7984 */ /* 0x000e280000000800 */
[----:B------:R-:W0:Y:S04]  /*07f0*/  LDS R5, [R26+0x4] ;  /* 0x000004001a057984 */ /* 0x000e280000000800 */
[----:B------:R-:W0:Y:S04]  /*0800*/  LDS R19, [R26] ;  /* 0x000000001a137984 */ /* 0x000e280000000800 */
[----:B------:R-:W0:Y:S01]  /*0810*/  LDS R12, [R18+0x18] ;  /* 0x00001800120c7984 */ /* 0x000e220000000800 */
[----:B-1----:R-:W-:-:S03]  /*0820*/  FMUL R2, R22, R11 ;  /* 0x0000000b16027220 */ /* 0x002fc60000400000 */
[----:B------:R-:W1:Y:S04]  /*0830*/  LDS R10, [R18+0x1c] ;  /* 0x00001c00120a7984 */ /* 0x000e680000000800 */
[----:B------:R5:W1:Y:S01]  /*0840*/  LDS R20, [R26+0x8] ;  /* 0x000008001a147984 */ /* 0x000a620000000800 */
[----:B--2---:R-:W-:Y:S02]  /*0850*/  FFMA R27, R21, R6, R2 ;  /* 0x00000006151b7223 */ /* 0x004fe40000000002 */
[----:B------:R-:W2:Y:S01]  /*0860*/  LDC.64 R2, c[0x0][0x390] ;  /* 0x0000e400ff027b82 */ /* 0x000ea20000000a00 */
[----:B------:R-:W2:Y:S01]  /*0870*/  LDS R23, [R24] ;  /* 0x0000000018177984 */ /* 0x000ea20000000800 */
[----:B---3--:R-:W-:-:S03]  /*0880*/  FMUL R29, R22, R14 ;  /* 0x0000000e161d7220 */ /* 0x008fc60000400000 */
[----:B------:R-:W3:Y:S01]  /*0890*/  LDS R8, [R18+0x20] ;  /* 0x0000200012087984 */ /* 0x000ee20000000800 */
[----:B----4-:R-:W-:-:S03]  /*08a0*/  FFMA R22, R21, R16, R29 ;  /* 0x0000001015167223 */ /* 0x010fc6000000001d */
[----:B------:R-:W4:Y:S04]  /*08b0*/  LDS R15, [R24+0x4] ;  /* 0x00000400180f7984 */ /* 0x000f280000000800 */
[----:B------:R0:W4:Y:S01]  /*08c0*/  LDS R18, [R24+0x8] ;  /* 0x0000080018127984 */ /* 0x0001220000000800 */
[C---:B-----5:R-:W-:Y:S01]  /*08d0*/  FFMA R26, R4.reuse, R9, R27 ;  /* 0x00000009041a7223 */ /* 0x060fe2000000001b */
[----:B0-----:R-:W-:Y:S01]  /*08e0*/  FFMA R21, R4, R13, R22 ;  /* 0x0000000d04157223 */ /* 0x001fe20000000016 */
[----:B------:R-:W-:Y:S01]  /*08f0*/  LEA R22, R17, R24, 0x2 ;  /* 0x0000001811167211 */ /* 0x000fe200078e10ff */
[----:B------:R-:W-:Y:S02]  /*0900*/  FMUL R27, R14, R5 ;  /* 0x000000050e1b7220 */ /* 0x000fe40000400000 */
[----:B------:R-:W-:-:S02]  /*0910*/  FFMA R4, R6, R19, R21 ;  /* 0x0000001306047223 */ /* 0x000fc40000000015 */
[----:B------:R-:W-:Y:S01]  /*0920*/  FFMA R24, R16, R19, R27 ;  /* 0x0000001310187223 */ /* 0x000fe2000000001b */
[----:B------:R-:W0:Y:S01]  /*0930*/  LDS R21, [R22] ;  /* 0x0000000016157984 */ /* 0x000e220000000800 */
[----:B------:R-:W-:-:S03]  /*0940*/  FFMA R26, R19, R12, R26 ;  /* 0x0000000c131a7223 */ /* 0x000fc6000000001a */
[----:B------:R-:W5:Y:S01]  /*0950*/  LDS R19, [R22+0x4] ;  /* 0x0000040016137984 */ /* 0x000f620000000800 */
[----:B-1----:R-:W-:Y:S01]  /*0960*/  FFMA R27, R5, R10, R26 ;  /* 0x0000000a051b7223 */ /* 0x002fe2000000001a */
[----:B------:R-:W-:Y:S01]  /*0970*/  FFMA R26, R11, R5, R4 ;  /* 0x000000050b1a7223 */ /* 0x000fe20000000004 */
[----:B--2---:R-:W-:-:S04]  /*0980*/  IMAD.WIDE R4, R25, 0x4, R2 ;  /* 0x0000000419047825 */ /* 0x004fc800078e0202 */
[-C--:B------:R-:W-:Y:S01]  /*0990*/  FFMA R25, R13, R20.reuse, R24 ;  /* 0x000000140d197223 */ /* 0x080fe20000000018 */
[----:B------:R-:W-:Y:S01]  /*09a0*/  FFMA R3, R9, R20, R26 ;  /* 0x0000001409037223 */ /* 0x000fe2000000001a */
[C---:B------:R-:W-:Y:S02]  /*09b0*/  LEA R26, R17.reuse, R22, 0x2 ;  /* 0x00000016111a7211 */ /* 0x040fe400078e10ff */
[-C--:B------:R-:W-:Y:S01]  /*09c0*/  FFMA R2, R6, R23.reuse, R25 ;  /* 0x0000001706027223 */ /* 0x080fe20000000019 */
[----:B------:R-:W-:Y:S01]  /*09d0*/  FFMA R3, R12, R23, R3 ;  /* 0x000000170c037223 */ /* 0x000fe20000000003 */
[----:B------:R-:W-:Y:S01]  /*09e0*/  LEA R24, R17, R26, 0x2 ;  /* 0x0000001a11187211 */ /* 0x000fe200078e10ff */
[----:B---3--:R-:W-:Y:S02]  /*09f0*/  FFMA R27, R20, R8, R27 ;  /* 0x00000008141b7223 */ /* 0x008fe4000000001b */
[----:B------:R-:W1:Y:S01]  /*0a00*/  LDS R20, [R22+0x8] ;  /* 0x0000080016147984 */ /* 0x000e620000000800 */
[-C--:B----4-:R-:W-:Y:S01]  /*0a10*/  FMUL R29, R14, R15.reuse ;  /* 0x0000000f0e1d7220 */ /* 0x090fe20000400000 */
[----:B------:R-:W-:Y:S01]  /*0a20*/  FFMA R3, R10, R15, R3 ;  /* 0x0000000f0a037223 */ /* 0x000fe20000000003 */
[----:B------:R-:W-:Y:S01]  /*0a30*/  FFMA R27, R27, UR4, R0 ;  /* 0x000000041b1b7c23 */ /* 0x000fe20008000000 */
[----:B------:R-:W-:Y:S01]  /*0a40*/  LDS R22, [R24+0x8] ;  /* 0x0000080018167984 */ /* 0x000fe20000000800 */
[----:B------:R-:W-:Y:S01]  /*0a50*/  FFMA R28, R16, R23, R29 ;  /* 0x00000017101c7223 */ /* 0x000fe2000000001d */
[----:B------:R-:W-:Y:S01]  /*0a60*/  FFMA R25, R8, R18, R3 ;  /* 0x0000001208197223 */ /* 0x000fe20000000003 */
[----:B------:R-:W-:Y:S01]  /*0a70*/  FFMA R23, R11, R15, R2 ;  /* 0x0000000f0b177223 */ /* 0x000fe20000000002 */
[----:B------:R2:W-:Y:S01]  /*0a80*/  STG.E desc[UR12][R4.64], R27 ;  /* 0x0000001b04007986 */ /* 0x0005e2000c10190c */
[----:B------:R-:W-:-:S04]  /*0a90*/  IMAD.WIDE R2, R7, 0x4, R4 ;  /* 0x0000000407027825 */ /* 0x000fc800078e0204 */
[-C--:B------:R-:W-:Y:S01]  /*0aa0*/  FFMA R29, R9, R18.reuse, R23 ;  /* 0x00000012091d7223 */ /* 0x080fe20000000017 */
[----:B------:R-:W3:Y:S04]  /*0ab0*/  LDS R15, [R26+0x4] ;  /* 0x000004001a0f7984 */ /* 0x000ee80000000800 */
[----:B------:R-:W4:Y:S01]  /*0ac0*/  LDS R23, [R24+0x4] ;  /* 0x0000040018177984 */ /* 0x000f220000000800 */
[----:B0-----:R-:W-:Y:S01]  /*0ad0*/  FFMA R29, R12, R21, R29 ;  /* 0x000000150c1d7223 */ /* 0x001fe2000000001d */
[----:B--2---:R-:W-:Y:S01]  /*0ae0*/  FFMA R5, R25, UR4, R0 ;  /* 0x0000000419057c23 */ /* 0x004fe20008000000 */
[----:B------:R-:W-:Y:S01]  /*0af0*/  FFMA R27, R13, R18, R28 ;  /* 0x000000120d1b7223 */ /* 0x000fe2000000001c */
[----:B------:R-:W0:Y:S01]  /*0b00*/  LDS R25, [R26] ;  /* 0x000000001a197984 */ /* 0x000e220000000800 */
[----:B-----5:R-:W-:Y:S01]  /*0b10*/  FMUL R4, R14, R19 ;  /* 0x000000130e047220 */ /* 0x020fe20000400000 */
[----:B------:R-:W-:Y:S01]  /*0b20*/  LEA R28, R17, R24, 0x2 ;  /* 0x00000018111c7211 */ /* 0x000fe200078e10ff */
[-C--:B------:R-:W-:Y:S01]  /*0b30*/  FFMA R27, R6, R21.reuse, R27 ;  /* 0x00000015061b7223 */ /* 0x080fe2000000001b */
[----:B------:R2:W5:Y:S01]  /*0b40*/  LDS R18, [R26+0x8] ;  /* 0x000008001a127984 */ /* 0x0005620000000800 */
[----:B------:R-:W-:-:S02]  /*0b50*/  FFMA R4, R16, R21, R4 ;  /* 0x0000001510047223 */ /* 0x000fc40000000004 */
[-C--:B------:R-:W-:Y:S01]  /*0b60*/  FFMA R27, R11, R19.reuse, R27 ;  /* 0x000000130b1b7223 */ /* 0x080fe2000000001b */
[----:B------:R1:W-:Y:S04]  /*0b70*/  STG.E desc[UR12][R2.64], R5 ;  /* 0x0000000502007986 */ /* 0x0003e8000c10190c */
[----:B------:R-:W5:Y:S01]  /*0b80*/  LDS R5, [R24] ;  /* 0x0000000018057984 */ /* 0x000f620000000800 */
[----:B--2---:R-:W-:-:S03]  /*0b90*/  FFMA R26, R10, R19, R29 ;  /* 0x000000130a1a7223 */ /* 0x004fc6000000001d */
[----:B------:R-:W2:Y:S01]  /*0ba0*/  LDS R21, [R28] ;  /* 0x000000001c157984 */ /* 0x000ea20000000800 */
[-C--:B-1----:R-:W-:Y:S01]  /*0bb0*/  FFMA R29, R9, R20.reuse, R27 ;  /* 0x00000014091d7223 */ /* 0x082fe2000000001b */
[-C--:B------:R-:W-:Y:S01]  /*0bc0*/  FFMA R4, R13, R20.reuse, R4 ;  /* 0x000000140d047223 */ /* 0x080fe20000000004 */
[----:B------:R-:W-:Y:S01]  /*0bd0*/  FFMA R27, R8, R20, R26 ;  /* 0x00000014081b7223 */ /* 0x000fe2000000001a */
[----:B------:R-:W1:Y:S01]  /*0be0*/  LDS R19, [R28+0x4] ;  /* 0x000004001c137984 */ /* 0x000e620000000800 */
[----:B------:R-:W-:-:S04]  /*0bf0*/  IMAD.WIDE R2, R7, 0x4, R2 ;  /* 0x0000000407027825 */ /* 0x000fc800078e0202 */
[----:B------:R-:W-:Y:S01]  /*0c00*/  FFMA R27, R27, UR4, R0 ;  /* 0x000000041b1b7c23 */ /* 0x000fe20008000000 */
[----:B------:R-:W1:Y:S04]  /*0c10*/  LDS R17, [R28+0x8] ;  /* 0x000008001c117984 */ /* 0x000e680000000800 */
[----:B------:R-:W-:Y:S01]  /*0c20*/  STG.E desc[UR12][R2.64], R27 ;  /* 0x0000001b02007986 */ /* 0x000fe2000c10190c */
[C---:B---3--:R-:W-:Y:S01]  /*0c30*/  FMUL R20, R14.reuse, R15 ;  /* 0x0000000f0e147220 */ /* 0x048fe20000400000 */
[----:B----4-:R-:W-:-:S03]  /*0c40*/  FMUL R14, R14, R23 ;  /* 0x000000170e0e7220 */ /* 0x010fc60000400000 */
[-C--:B0-----:R-:W-:Y:S01]  /*0c50*/  FFMA R20, R16, R25.reuse, R20 ;  /* 0x0000001910147223 */ /* 0x081fe20000000014 */
[-C--:B------:R-:W-:Y:S01]  /*0c60*/  FFMA R4, R6, R25.reuse, R4 ;  /* 0x0000001906047223 */ /* 0x080fe20000000004 */
[----:B------:R-:W-:Y:S02]  /*0c70*/  FFMA R25, R12, R25, R29 ;  /* 0x000000190c197223 */ /* 0x000fe4000000001d */
[----:B-----5:R-:W-:Y:S01]  /*0c80*/  FFMA R29, R13, R18, R20 ;  /* 0x000000120d1d7223 */ /* 0x020fe20000000014 */
[-C--:B------:R-:W-:Y:S01]  /*0c90*/  FFMA R4, R11, R15.reuse, R4 ;  /* 0x0000000f0b047223 */ /* 0x080fe20000000004 */
[----:B------:R-:W-:-:S04]  /*0ca0*/  FFMA R25, R10, R15, R25 ;  /* 0x0000000f0a197223 */ /* 0x000fc80000000019 */
[-C--:B------:R-:W-:Y:S01]  /*0cb0*/  FFMA R25, R8, R18.reuse, R25 ;  /* 0x0000001208197223 */ /* 0x080fe20000000019 */
[-C--:B------:R-:W-:Y:S01]  /*0cc0*/  FFMA R16, R16, R5.reuse, R14 ;  /* 0x0000000510107223 */ /* 0x080fe2000000000e */
[----:B------:R-:W-:Y:S01]  /*0cd0*/  FFMA R14, R6, R5, R29 ;  /* 0x00000005060e7223 */ /* 0x000fe2000000001d */
[----:B------:R-:W-:Y:S01]  /*0ce0*/  FFMA R29, R9, R18, R4 ;  /* 0x00000012091d7223 */ /* 0x000fe20000000004 */
[----:B------:R-:W-:Y:S01]  /*0cf0*/  FFMA R25, R25, UR4, R0 ;  /* 0x0000000419197c23 */ /* 0x000fe20008000000 */
[-C--:B------:R-:W-:Y:S01]  /*0d00*/  FFMA R16, R13, R22.reuse, R16 ;  /* 0x000000160d107223 */ /* 0x080fe20000000010 */
[----:B------:R-:W-:Y:S01]  /*0d10*/  FFMA R4, R11, R23, R14 ;  /* 0x000000170b047223 */ /* 0x000fe2000000000e */
[----:B------:R-:W-:Y:S02]  /*0d20*/  FFMA R14, R12, R5, R29 ;  /* 0x000000050c0e7223 */ /* 0x000fe4000000001d */
[----:B--2---:R-:W-:Y:S01]  /*0d30*/  FFMA R16, R6, R21, R16 ;  /* 0x0000001506107223 */ /* 0x004fe20000000010 */
[----:B------:R-:W-:Y:S01]  /*0d40*/  FFMA R13, R9, R22, R4 ;  /* 0x00000016090d7223 */ /* 0x000fe20000000004 */
[----:B------:R-:W-:-:S04]  /*0d50*/  IMAD.WIDE R4, R7, 0x4, R2 ;  /* 0x0000000407047825 */ /* 0x000fc800078e0202 */
[----:B------:R-:W-:Y:S01]  /*0d60*/  FFMA R23, R10, R23, R14 ;  /* 0x000000170a177223 */ /* 0x000fe2000000000e */
[----:B-1----:R-:W-:Y:S01]  /*0d70*/  FFMA R16, R11, R19, R16 ;  /* 0x000000130b107223 */ /* 0x002fe20000000010 */
[----:B------:R-:W-:Y:S02]  /*0d80*/  FFMA R21, R12, R21, R13 ;  /* 0x000000150c157223 */ /* 0x000fe4000000000d */
[----:B------:R-:W-:Y:S01]  /*0d90*/  FFMA R23, R8, R22, R23 ;  /* 0x0000001608177223 */ /* 0x000fe20000000017 */
[----:B------:R-:W-:-:S04]  /*0da0*/  IMAD.WIDE R12, R7, 0x4, R4 ;  /* 0x00000004070c7825 */ /* 0x000fc800078e0204 */
[----:B------:R-:W-:Y:S01]  /*0db0*/  FFMA R21, R10, R19, R21 ;  /* 0x000000130a157223 */ /* 0x000fe20000000015 */
[-C--:B------:R-:W-:Y:S01]  /*0dc0*/  FFMA R11, R9, R17.reuse, R16 ;  /* 0x00000011090b7223 */ /* 0x080fe20000000010 */
[----:B------:R-:W-:Y:S01]  /*0dd0*/  FFMA R23, R23, UR4, R0 ;  /* 0x0000000417177c23 */ /* 0x000fe20008000000 */
[----:B------:R-:W-:Y:S01]  /*0de0*/  STG.E desc[UR12][R4.64], R25 ;  /* 0x0000001904007986 */ /* 0x000fe2000c10190c */
        /* <DEDUP_REMOVED lines=9> */
.L_x_23:
        /* <DEDUP_REMOVED lines=16> */
.L_x_38:


//--------------------- .text._Z6warmupv          --------------------------
	.section	.text._Z6warmupv,"ax",@progbits
	.align	128
        .global         _Z6warmupv
        .type           _Z6warmupv,@function
        .size           _Z6warmupv,(.L_x_39 - _Z6warmupv)
        .other          _Z6warmupv,@"STO_CUDA_ENTRY STV_DEFAULT"
_Z6warmupv:
.text._Z6warmupv:
[----:B------:R-:W-:Y:S01]  /*0000*/  LDC R1, c[0x0][0x37c] ;  /* 0x0000df00ff017b82 */ /* 0x000fe20000000800 */
[----:B------:R-:W-:Y:S05]  /*0010*/  EXIT ;  /* 0x000000000000794d */ /* 0x000fea0003800000 */
.L_x_24:
        /* <DEDUP_REMOVED lines=14> */
.L_x_39:


//--------------------- .nv.shared._Z30Filter3x3_Input112x112_Stride2PKfS0_Pfiiiiiiiiiiiiiff --------------------------
	.section	.nv.shared._Z30Filter3x3_Input112x112_Stride2PKfS0_Pfiiiiiiiiiiiiiff,"aw",@nobits
	.sectionflags	@""
	.align	4
.nv.shared._Z30Filter3x3_Input112x112_Stride2PKfS0_Pfiiiiiiiiiiiiiff:
	.zero		27964


//--------------------- .nv.shared.reserved.0     --------------------------
	.section	.nv.shared.reserved.0,"aw",@nobits
	.weak		__nv_reservedSMEM_offset_0_alias
	.size		__nv_reservedSMEM_offset_0_alias, 0, 64
	.other		__nv_reservedSMEM_offset_0_alias,@"STO_CUDA_RESERVED_SHARED STV_DEFAULT"
__nv_reservedSMEM_offset_0_alias:
	.zero		0
	.zero		64


//--------------------- .nv.shared._Z30Filter3x3_Input112x112_Stride1PKfS0_Pfiiiiiiiiiiiiiff --------------------------
	.section	.nv.shared._Z30Filter3x3_Input112x112_Stride1PKfS0_Pfiiiiiiiiiiiiiff,"aw",@nobits
	.sectionflags	@""
	.align	4
.nv.shared._Z30Filter3x3_Input112x112_Stride1PKfS0_Pfiiiiiiiiiiiiiff:
	.zero		15196


//--------------------- .nv.shared._Z28Filter5x5_Input56x56_Stride2PKfS0_Pfiiiiiiiiiiiiiff --------------------------
	.section	.nv.shared._Z28Filter5x5_Input56x56_Stride2PKfS0_Pfiiiiiiiiiiiiiff,"aw",@nobits
	.sectionflags	@""
	.align	4
.nv.shared._Z28Filter5x5_Input56x56_Stride2PKfS0_Pfiiiiiiiiiiiiiff:
	.zero		28104


//--------------------- .nv.shared._Z28Filter3x3_Input56x56_Stride2PKfS0_Pfiiiiiiiiiiiiiff --------------------------
	.section	.nv.shared._Z28Filter3x3_Input56x56_Stride2PKfS0_Pfiiiiiiiiiiiiiff,"aw",@nobits
	.sectionflags	@""
	.align	4
.nv.shared._Z28Filter3x3_Input56x56_Stride2PKfS0_Pfiiiiiiiiiiiiiff:
	.zero		27080


//--------------------- .nv.shared._Z28Filter3x3_Input56x56_Stride1PKfS0_Pfiiiiiiiiiiiiiff --------------------------
	.section	.nv.shared._Z28Filter3x3_Input56x56_Stride1PKfS0_Pfiiiiiiiiiiiiiff,"aw",@nobits
	.sectionflags	@""
	.align	4
.nv.shared._Z28Filter3x3_Input56x56_Stride1PKfS0_Pfiiiiiiiiiiiiiff:
	.zero		14516


//--------------------- .nv.shared._Z28Filter5x5_Input28x28_Stride1PKfS0_Pfiiiiiiiiiiiiiff --------------------------
	.section	.nv.shared._Z28Filter5x5_Input28x28_Stride1PKfS0_Pfiiiiiiiiiiiiiff,"aw",@nobits
	.sectionflags	@""
	.align	4
.nv.shared._Z28Filter5x5_Input28x28_Stride1PKfS0_Pfiiiiiiiiiiiiiff:
	.zero		30496


//--------------------- .nv.shared._Z28Filter3x3_Input28x28_Stride2PKfS0_Pfiiiiiiiiiiiiiff --------------------------
	.section	.nv.shared._Z28Filter3x3_Input28x28_Stride2PKfS0_Pfiiiiiiiiiiiiiff,"aw",@nobits
	.sectionflags	@""
	.align	4
.nv.shared._Z28Filter3x3_Input28x28_Stride2PKfS0_Pfiiiiiiiiiiiiiff:
	.zero		28192


//--------------------- .nv.shared._Z28Filter3x3_Input28x28_Stride1PKfS0_Pfiiiiiiiiiiiiiff --------------------------
	.section	.nv.shared._Z28Filter3x3_Input28x28_Stride1PKfS0_Pfiiiiiiiiiiiiiff,"aw",@nobits
	.sectionflags	@""
	.align	4
.nv.shared._Z28Filter3x3_Input28x28_Stride1PKfS0_Pfiiiiiiiiiiiiiff:
	.zero		28192


//--------------------- .nv.shared._Z28Filter5x5_Input14x14_Stride2PKfS0_Pfiiiiiiiiiiiiiff --------------------------
	.section	.nv.shared._Z28Filter5x5_Input14x14_Stride2PKfS0_Pfiiiiiiiiiiiiiff,"aw",@nobits
	.sectionflags	@""
	.align	4
.nv.shared._Z28Filter5x5_Input14x14_Stride2PKfS0_Pfiiiiiiiiiiiiiff:
	.zero		36480


//--------------------- .nv.shared._Z28Filter5x5_Input14x14_Stride1PKfS0_Pfiiiiiiiiiiiiiff --------------------------
	.section	.nv.shared._Z28Filter5x5_Input14x14_Stride1PKfS0_Pfiiiiiiiiiiiiiff,"aw",@nobits
	.sectionflags	@""
	.align	4
.nv.shared._Z28Filter5x5_Input14x14_Stride1PKfS0_Pfiiiiiiiiiiiiiff:
	.zero		18752


//--------------------- .nv.shared._Z28Filter3x3_Input14x14_Stride2PKfS0_Pfiiiiiiiiiiiiiff --------------------------
	.section	.nv.shared._Z28Filter3x3_Input14x14_Stride2PKfS0_Pfiiiiiiiiiiiiiff,"aw",@nobits
	.sectionflags	@""
	.align	4
.nv.shared._Z28Filter3x3_Input14x14_Stride2PKfS0_Pfiiiiiiiiiiiiiff:
	.zero		30848


//--------------------- .nv.shared._Z28Filter3x3_Input14x14_Stride1PKfS0_Pfiiiiiiiiiiiiiff --------------------------
	.section	.nv.shared._Z28Filter3x3_Input14x14_Stride1PKfS0_Pfiiiiiiiiiiiiiff,"aw",@nobits
	.sectionflags	@""
	.align	4
.nv.shared._Z28Filter3x3_Input14x14_Stride1PKfS0_Pfiiiiiiiiiiiiiff:
	.zero		15936


//--------------------- .nv.shared._Z26Filter5x5_Input7x7_Stride1PKfS0_Pfiiiiiiiiiiiiiff --------------------------
	.section	.nv.shared._Z26Filter5x5_Input7x7_Stride1PKfS0_Pfiiiiiiiiiiiiiff,"aw",@nobits
	.sectionflags	@""
	.align	4
.nv.shared._Z26Filter5x5_Input7x7_Stride1PKfS0_Pfiiiiiiiiiiiiiff:
	.zero		14080


//--------------------- .nv.shared._Z26Filter3x3_Input7x7_Stride1PKfS0_Pfiiiiiiiiiiiiiff --------------------------
	.section	.nv.shared._Z26Filter3x3_Input7x7_Stride1PKfS0_Pfiiiiiiiiiiiiiff,"aw",@nobits
	.sectionflags	@""
	.align	4
.nv.shared._Z26Filter3x3_Input7x7_Stride1PKfS0_Pfiiiiiiiiiiiiiff:
	.zero		10240


//--------------------- .nv.constant0._Z30Filter3x3_Input112x112_Stride2PKfS0_Pfiiiiiiiiiiiiiff --------------------------
	.section	.nv.constant0._Z30Filter3x3_Input112x112_Stride2PKfS0_Pfiiiiiiiiiiiiiff,"a",@progbits
	.sectionflags	@""
	.align	4
.nv.constant0._Z30Filter3x3_Input112x112_Stride2PKfS0_Pfiiiiiiiiiiiiiff:
	.zero		980


//--------------------- .nv.constant0._Z30Filter3x3_Input112x112_Stride1PKfS0_Pfiiiiiiiiiiiiiff --------------------------
	.section	.nv.constant0._Z30Filter3x3_Input112x112_Stride1PKfS0_Pfiiiiiiiiiiiiiff,"a",@progbits
	.sectionflags	@""
	.align	4
.nv.constant0._Z30Filter3x3_Input112x112_Stride1PKfS0_Pfiiiiiiiiiiiiiff:
	.zero		980


//--------------------- .nv.constant0._Z28Filter5x5_Input56x56_Stride2PKfS0_Pfiiiiiiiiiiiiiff --------------------------
	.section	.nv.constant0._Z28Filter5x5_Input56x56_Stride2PKfS0_Pfiiiiiiiiiiiiiff,"a",@progbits
	.sectionflags	@""
	.align	4
.nv.constant0._Z28Filter5x5_Input56x56_Stride2PKfS0_Pfiiiiiiiiiiiiiff:
	.zero		980


//--------------------- .nv.constant0._Z28Filter3x3_Input56x56_Stride2PKfS0_Pfiiiiiiiiiiiiiff --------------------------
	.section	.nv.constant0._Z28Filter3x3_Input56x56_Stride2PKfS0_Pfiiiiiiiiiiiiiff,"a",@progbits
	.sectionflags	@""
	.align	4
.nv.constant0._Z28Filter3x3_Input56x56_Stride2PKfS0_Pfiiiiiiiiiiiiiff:
	.zero		980


//--------------------- .nv.constant0._Z28Filter3x3_Input56x56_Stride1PKfS0_Pfiiiiiiiiiiiiiff --------------------------
	.section	.nv.constant0._Z28Filter3x3_Input56x56_Stride1PKfS0_Pfiiiiiiiiiiiiiff,"a",@progbits
	.sectionflags	@""
	.align	4
.nv.constant0._Z28Filter3x3_Input56x56_Stride1PKfS0_Pfiiiiiiiiiiiiiff:
	.zero		980


//--------------------- .nv.constant0._Z28Filter5x5_Input28x28_Stride1PKfS0_Pfiiiiiiiiiiiiiff --------------------------
	.section	.nv.constant0._Z28Filter5x5_Input28x28_Stride1PKfS0_Pfiiiiiiiiiiiiiff,"a",@progbits
	.sectionflags	@""
	.align	4
.nv.constant0._Z28Filter5x5_Input28x28_Stride1PKfS0_Pfiiiiiiiiiiiiiff:
	.zero		980


//--------------------- .nv.constant0._Z28Filter3x3_Input28x28_Stride2PKfS0_Pfiiiiiiiiiiiiiff --------------------------
	.section	.nv.constant0._Z28Filter3x3_Input28x28_Stride2PKfS0_Pfiiiiiiiiiiiiiff,"a",@progbits
	.sectionflags	@""
	.align	4
.nv.constant0._Z28Filter3x3_Input28x28_Stride2PKfS0_Pfiiiiiiiiiiiiiff:
	.zero		980


//--------------------- .nv.constant0._Z28Filter3x3_Input28x28_Stride1PKfS0_Pfiiiiiiiiiiiiiff --------------------------
	.section	.nv.constant0._Z28Filter3x3_Input28x28_Stride1PKfS0_Pfiiiiiiiiiiiiiff,"a",@progbits
	.sectionflags	@""
	.align	4
.nv.constant0._Z28Filter3x3_Input28x28_Stride1PKfS0_Pfiiiiiiiiiiiiiff:
	.zero		980


//--------------------- .nv.constant0._Z28Filter5x5_Input14x14_Stride2PKfS0_Pfiiiiiiiiiiiiiff --------------------------
	.section	.nv.constant0._Z28Filter5x5_Input14x14_Stride2PKfS0_Pfiiiiiiiiiiiiiff,"a",@progbits
	.sectionflags	@""
	.align	4
.nv.constant0._Z28Filter5x5_Input14x14_Stride2PKfS0_Pfiiiiiiiiiiiiiff:
	.zero		980


//--------------------- .nv.constant0._Z28Filter5x5_Input14x14_Stride1PKfS0_Pfiiiiiiiiiiiiiff --------------------------
	.section	.nv.constant0._Z28Filter5x5_Input14x14_Stride1PKfS0_Pfiiiiiiiiiiiiiff,"a",@progbits
	.sectionflags	@""
	.align	4
.nv.constant0._Z28Filter5x5_Input14x14_Stride1PKfS0_Pfiiiiiiiiiiiiiff:
	.zero		980


//--------------------- .nv.constant0._Z28Filter3x3_Input14x14_Stride2PKfS0_Pfiiiiiiiiiiiiiff --------------------------
	.section	.nv.constant0._Z28Filter3x3_Input14x14_Stride2PKfS0_Pfiiiiiiiiiiiiiff,"a",@progbits
	.sectionflags	@""
	.align	4
.nv.constant0._Z28Filter3x3_Input14x14_Stride2PKfS0_Pfiiiiiiiiiiiiiff:
	.zero		980


//--------------------- .nv.constant0._Z28Filter3x3_Input14x14_Stride1PKfS0_Pfiiiiiiiiiiiiiff --------------------------
	.section	.nv.constant0._Z28Filter3x3_Input14x14_Stride1PKfS0_Pfiiiiiiiiiiiiiff,"a",@progbits
	.sectionflags	@""
	.align	4
.nv.constant0._Z28Filter3x3_Input14x14_Stride1PKfS0_Pfiiiiiiiiiiiiiff:
	.zero		980


//--------------------- .nv.constant0._Z26Filter5x5_Input7x7_Stride1PKfS0_Pfiiiiiiiiiiiiiff --------------------------
	.section	.nv.constant0._Z26Filter5x5_Input7x7_Stride1PKfS0_Pfiiiiiiiiiiiiiff,"a",@progbits
	.sectionflags	@""
	.align	4
.nv.constant0._Z26Filter5x5_Input7x7_Stride1PKfS0_Pfiiiiiiiiiiiiiff:
	.zero		980


//--------------------- .nv.constant0._Z26Filter3x3_Input7x7_Stride1PKfS0_Pfiiiiiiiiiiiiiff --------------------------
	.section	.nv.constant0._Z26Filter3x3_Input7x7_Stride1PKfS0_Pfiiiiiiiiiiiiiff,"a",@progbits
	.sectionflags	@""
	.align	4
.nv.constant0._Z26Filter3x3_Input7x7_Stride1PKfS0_Pfiiiiiiiiiiiiiff:
	.zero		980


//--------------------- .nv.constant0._Z6warmupv  --------------------------
	.section	.nv.constant0._Z6warmupv,"a",@progbits
	.sectionflags	@""
	.align	4
.nv.constant0._Z6warmupv:
	.zero		896


//--------------------- SYMBOLS --------------------------

	.type		.nv.reservedSmem.offset0,@object
	.size		.nv.reservedSmem.offset0,0x4
	.type		.nv.reservedSmem.cap,@object
	.size		.nv.reservedSmem.cap,0x4
